//
// Generated by NVIDIA NVVM Compiler
//
// Compiler Build ID: CL-36424714
// Cuda compilation tools, release 13.0, V13.0.88
// Based on NVVM 20.0.0
//

.version 9.0
.target sm_100
.address_size 64

	// .globl	_Z14dev_find_rootsPiS_iiPbS_
// _ZZN3cub18CUB_300001_SM_10006detail6select23DeviceSelectSweepKernelINS2_10policy_hubIiNS0_8NullTypeEiLb0ELNS0_10SelectImplE1EE10Policy1000EN6thrust24THRUST_300001_SM_1000_NS6detail15normal_iteratorINSA_10device_ptrIiEEEEPS5_SF_PlNS0_13ScanTileStateIiLb1EEEN4cuda3std3__410__not_fn_tI10isMinusOneEES5_iNS2_19streaming_context_tIlLb1EEELS6_1EEEvT0_T1_T2_T3_T4_T5_T6_T7_iT8_NS1_7vsmem_tEE19static_temp_storage has been demoted
.global .align 1 .b8 _ZN34_INTERNAL_16f93109_4_k_cu_2787baf74cuda3std3__45__cpo5beginE[1];
.global .align 1 .b8 _ZN34_INTERNAL_16f93109_4_k_cu_2787baf74cuda3std3__45__cpo3endE[1];
.global .align 1 .b8 _ZN34_INTERNAL_16f93109_4_k_cu_2787baf74cuda3std3__45__cpo6cbeginE[1];
.global .align 1 .b8 _ZN34_INTERNAL_16f93109_4_k_cu_2787baf74cuda3std3__45__cpo4cendE[1];
.global .align 1 .b8 _ZN34_INTERNAL_16f93109_4_k_cu_2787baf74cuda3std3__45__cpo6rbeginE[1];
.global .align 1 .b8 _ZN34_INTERNAL_16f93109_4_k_cu_2787baf74cuda3std3__45__cpo4rendE[1];
.global .align 1 .b8 _ZN34_INTERNAL_16f93109_4_k_cu_2787baf74cuda3std3__45__cpo7crbeginE[1];
.global .align 1 .b8 _ZN34_INTERNAL_16f93109_4_k_cu_2787baf74cuda3std3__45__cpo5crendE[1];
.global .align 1 .b8 _ZN34_INTERNAL_16f93109_4_k_cu_2787baf74cuda3std3__436_GLOBAL__N__16f93109_4_k_cu_2787baf76ignoreE[1];
.global .align 1 .b8 _ZN34_INTERNAL_16f93109_4_k_cu_2787baf74cuda3std3__419piecewise_constructE[1];
.global .align 1 .b8 _ZN34_INTERNAL_16f93109_4_k_cu_2787baf74cuda3std3__48in_placeE[1];
.global .align 1 .b8 _ZN34_INTERNAL_16f93109_4_k_cu_2787baf74cuda3std3__420unreachable_sentinelE[1];
.global .align 1 .b8 _ZN34_INTERNAL_16f93109_4_k_cu_2787baf74cuda3std3__47nulloptE[1];
.global .align 1 .b8 _ZN34_INTERNAL_16f93109_4_k_cu_2787baf74cuda3std3__48unexpectE[1];
.global .align 1 .b8 _ZN34_INTERNAL_16f93109_4_k_cu_2787baf74cuda3std6ranges3__45__cpo4swapE[1];
.global .align 1 .b8 _ZN34_INTERNAL_16f93109_4_k_cu_2787baf74cuda3std6ranges3__45__cpo9iter_moveE[1];
.global .align 1 .b8 _ZN34_INTERNAL_16f93109_4_k_cu_2787baf74cuda3std6ranges3__45__cpo5beginE[1];
.global .align 1 .b8 _ZN34_INTERNAL_16f93109_4_k_cu_2787baf74cuda3std6ranges3__45__cpo3endE[1];
.global .align 1 .b8 _ZN34_INTERNAL_16f93109_4_k_cu_2787baf74cuda3std6ranges3__45__cpo6cbeginE[1];
.global .align 1 .b8 _ZN34_INTERNAL_16f93109_4_k_cu_2787baf74cuda3std6ranges3__45__cpo4cendE[1];
.global .align 1 .b8 _ZN34_INTERNAL_16f93109_4_k_cu_2787baf74cuda3std6ranges3__45__cpo7advanceE[1];
.global .align 1 .b8 _ZN34_INTERNAL_16f93109_4_k_cu_2787baf74cuda3std6ranges3__45__cpo9iter_swapE[1];
.global .align 1 .b8 _ZN34_INTERNAL_16f93109_4_k_cu_2787baf74cuda3std6ranges3__45__cpo4nextE[1];
.global .align 1 .b8 _ZN34_INTERNAL_16f93109_4_k_cu_2787baf74cuda3std6ranges3__45__cpo4prevE[1];
.global .align 1 .b8 _ZN34_INTERNAL_16f93109_4_k_cu_2787baf74cuda3std6ranges3__45__cpo4dataE[1];
.global .align 1 .b8 _ZN34_INTERNAL_16f93109_4_k_cu_2787baf74cuda3std6ranges3__45__cpo5cdataE[1];
.global .align 1 .b8 _ZN34_INTERNAL_16f93109_4_k_cu_2787baf74cuda3std6ranges3__45__cpo4sizeE[1];
.global .align 1 .b8 _ZN34_INTERNAL_16f93109_4_k_cu_2787baf74cuda3std6ranges3__45__cpo5ssizeE[1];
.global .align 1 .b8 _ZN34_INTERNAL_16f93109_4_k_cu_2787baf74cuda3std6ranges3__45__cpo8distanceE[1];
.global .align 1 .b8 _ZN34_INTERNAL_16f93109_4_k_cu_2787baf76thrust24THRUST_300001_SM_1000_NS8cuda_cub3parE[1];
.global .align 1 .b8 _ZN34_INTERNAL_16f93109_4_k_cu_2787baf76thrust24THRUST_300001_SM_1000_NS8cuda_cub10par_nosyncE[1];
.global .align 1 .b8 _ZN34_INTERNAL_16f93109_4_k_cu_2787baf76thrust24THRUST_300001_SM_1000_NS6system6detail10sequential3seqE[1];
.global .align 1 .b8 _ZN34_INTERNAL_16f93109_4_k_cu_2787baf76thrust24THRUST_300001_SM_1000_NS6system3cpp3parE[1];
.global .align 1 .b8 _ZN34_INTERNAL_16f93109_4_k_cu_2787baf76thrust24THRUST_300001_SM_1000_NS12placeholders2_1E[1];
.global .align 1 .b8 _ZN34_INTERNAL_16f93109_4_k_cu_2787baf76thrust24THRUST_300001_SM_1000_NS12placeholders2_2E[1];
.global .align 1 .b8 _ZN34_INTERNAL_16f93109_4_k_cu_2787baf76thrust24THRUST_300001_SM_1000_NS12placeholders2_3E[1];
.global .align 1 .b8 _ZN34_INTERNAL_16f93109_4_k_cu_2787baf76thrust24THRUST_300001_SM_1000_NS12placeholders2_4E[1];
.global .align 1 .b8 _ZN34_INTERNAL_16f93109_4_k_cu_2787baf76thrust24THRUST_300001_SM_1000_NS12placeholders2_5E[1];
.global .align 1 .b8 _ZN34_INTERNAL_16f93109_4_k_cu_2787baf76thrust24THRUST_300001_SM_1000_NS12placeholders2_6E[1];
.global .align 1 .b8 _ZN34_INTERNAL_16f93109_4_k_cu_2787baf76thrust24THRUST_300001_SM_1000_NS12placeholders2_7E[1];
.global .align 1 .b8 _ZN34_INTERNAL_16f93109_4_k_cu_2787baf76thrust24THRUST_300001_SM_1000_NS12placeholders2_8E[1];
.global .align 1 .b8 _ZN34_INTERNAL_16f93109_4_k_cu_2787baf76thrust24THRUST_300001_SM_1000_NS12placeholders2_9E[1];
.global .align 1 .b8 _ZN34_INTERNAL_16f93109_4_k_cu_2787baf76thrust24THRUST_300001_SM_1000_NS12placeholders3_10E[1];
.global .align 1 .b8 _ZN34_INTERNAL_16f93109_4_k_cu_2787baf76thrust24THRUST_300001_SM_1000_NS3seqE[1];
.global .align 1 .b8 _ZN34_INTERNAL_16f93109_4_k_cu_2787baf76thrust24THRUST_300001_SM_1000_NS6deviceE[1];

.visible .entry _Z14dev_find_rootsPiS_iiPbS_(
	.param .u64 .ptr .align 1 _Z14dev_find_rootsPiS_iiPbS__param_0,
	.param .u64 .ptr .align 1 _Z14dev_find_rootsPiS_iiPbS__param_1,
	.param .u32 _Z14dev_find_rootsPiS_iiPbS__param_2,
	.param .u32 _Z14dev_find_rootsPiS_iiPbS__param_3,
	.param .u64 .ptr .align 1 _Z14dev_find_rootsPiS_iiPbS__param_4,
	.param .u64 .ptr .align 1 _Z14dev_find_rootsPiS_iiPbS__param_5
)
{
	.reg .pred 	%p<8>;
	.reg .b16 	%rs<3>;
	.reg .b32 	%r<16>;
	.reg .b64 	%rd<19>;

	ld.param.u64 	%rd4, [_Z14dev_find_rootsPiS_iiPbS__param_0];
	ld.param.u64 	%rd5, [_Z14dev_find_rootsPiS_iiPbS__param_1];
	ld.param.u32 	%r14, [_Z14dev_find_rootsPiS_iiPbS__param_2];
	ld.param.u32 	%r9, [_Z14dev_find_rootsPiS_iiPbS__param_3];
	ld.param.u64 	%rd7, [_Z14dev_find_rootsPiS_iiPbS__param_4];
	ld.param.u64 	%rd6, [_Z14dev_find_rootsPiS_iiPbS__param_5];
	cvta.to.global.u64 	%rd1, %rd7;
	mov.u32 	%r10, %ctaid.x;
	mov.u32 	%r11, %ntid.x;
	mov.u32 	%r12, %tid.x;
	mad.lo.s32 	%r1, %r10, %r11, %r12;
	setp.ge.s32 	%p1, %r1, %r9;
	@%p1 bra 	$L__BB0_10;
	cvt.s64.s32 	%rd8, %r1;
	add.s64 	%rd9, %rd1, %rd8;
	ld.global.u8 	%rs1, [%rd9];
	setp.ne.s16 	%p2, %rs1, 0;
	@%p2 bra 	$L__BB0_10;
	cvta.to.global.u64 	%rd10, %rd5;
	mul.wide.s32 	%rd11, %r1, 4;
	add.s64 	%rd2, %rd10, %rd11;
	ld.global.u32 	%r15, [%rd2];
	add.s32 	%r13, %r1, 1;
	setp.eq.s32 	%p3, %r13, %r9;
	@%p3 bra 	$L__BB0_4;
	ld.global.u32 	%r14, [%rd2+4];
$L__BB0_4:
	setp.ge.s32 	%p4, %r15, %r14;
	@%p4 bra 	$L__BB0_9;
	cvta.to.global.u64 	%rd3, %rd4;
$L__BB0_6:
	mul.wide.s32 	%rd12, %r15, 4;
	add.s64 	%rd13, %rd3, %rd12;
	ld.global.u32 	%r6, [%rd13];
	setp.eq.s32 	%p5, %r1, %r6;
	@%p5 bra 	$L__BB0_8;
	cvt.s64.s32 	%rd14, %r6;
	add.s64 	%rd15, %rd1, %rd14;
	ld.global.u8 	%rs2, [%rd15];
	setp.ne.s16 	%p6, %rs2, 1;
	@%p6 bra 	$L__BB0_10;
$L__BB0_8:
	add.s32 	%r15, %r15, 1;
	setp.ne.s32 	%p7, %r15, %r14;
	@%p7 bra 	$L__BB0_6;
$L__BB0_9:
	cvta.to.global.u64 	%rd16, %rd6;
	add.s64 	%rd18, %rd16, %rd11;
	st.global.u32 	[%rd18], %r1;
$L__BB0_10:
	ret;

}
	// .globl	_Z11dev_analyzeiiPiPbS_
.visible .entry _Z11dev_analyzeiiPiPbS_(
	.param .u32 _Z11dev_analyzeiiPiPbS__param_0,
	.param .u32 _Z11dev_analyzeiiPiPbS__param_1,
	.param .u64 .ptr .align 1 _Z11dev_analyzeiiPiPbS__param_2,
	.param .u64 .ptr .align 1 _Z11dev_analyzeiiPiPbS__param_3,
	.param .u64 .ptr .align 1 _Z11dev_analyzeiiPiPbS__param_4
)
{
	.reg .pred 	%p<2>;
	.reg .b16 	%rs<2>;
	.reg .b32 	%r<9>;
	.reg .b64 	%rd<13>;

	ld.param.u32 	%r3, [_Z11dev_analyzeiiPiPbS__param_0];
	ld.param.u32 	%r2, [_Z11dev_analyzeiiPiPbS__param_1];
	ld.param.u64 	%rd1, [_Z11dev_analyzeiiPiPbS__param_2];
	ld.param.u64 	%rd2, [_Z11dev_analyzeiiPiPbS__param_3];
	ld.param.u64 	%rd3, [_Z11dev_analyzeiiPiPbS__param_4];
	mov.u32 	%r4, %ctaid.x;
	mov.u32 	%r5, %ntid.x;
	mov.u32 	%r6, %tid.x;
	mad.lo.s32 	%r1, %r4, %r5, %r6;
	setp.ge.s32 	%p1, %r1, %r3;
	@%p1 bra 	$L__BB1_2;
	cvta.to.global.u64 	%rd4, %rd1;
	cvta.to.global.u64 	%rd5, %rd3;
	cvta.to.global.u64 	%rd6, %rd2;
	mul.wide.s32 	%rd7, %r1, 4;
	add.s64 	%rd8, %rd4, %rd7;
	ld.global.u32 	%r7, [%rd8];
	add.s32 	%r8, %r2, %r1;
	mul.wide.s32 	%rd9, %r8, 4;
	add.s64 	%rd10, %rd5, %rd9;
	st.global.u32 	[%rd10], %r7;
	cvt.s64.s32 	%rd11, %r7;
	add.s64 	%rd12, %rd6, %rd11;
	mov.b16 	%rs1, 1;
	st.global.u8 	[%rd12], %rs1;
$L__BB1_2:
	ret;

}
	// .globl	_Z15dev_solve_levelPfPiS0_iiS0_iiS_S_b
.visible .entry _Z15dev_solve_levelPfPiS0_iiS0_iiS_S_b(
	.param .u64 .ptr .align 1 _Z15dev_solve_levelPfPiS0_iiS0_iiS_S_b_param_0,
	.param .u64 .ptr .align 1 _Z15dev_solve_levelPfPiS0_iiS0_iiS_S_b_param_1,
	.param .u64 .ptr .align 1 _Z15dev_solve_levelPfPiS0_iiS0_iiS_S_b_param_2,
	.param .u32 _Z15dev_solve_levelPfPiS0_iiS0_iiS_S_b_param_3,
	.param .u32 _Z15dev_solve_levelPfPiS0_iiS0_iiS_S_b_param_4,
	.param .u64 .ptr .align 1 _Z15dev_solve_levelPfPiS0_iiS0_iiS_S_b_param_5,
	.param .u32 _Z15dev_solve_levelPfPiS0_iiS0_iiS_S_b_param_6,
	.param .u32 _Z15dev_solve_levelPfPiS0_iiS0_iiS_S_b_param_7,
	.param .u64 .ptr .align 1 _Z15dev_solve_levelPfPiS0_iiS0_iiS_S_b_param_8,
	.param .u64 .ptr .align 1 _Z15dev_solve_levelPfPiS0_iiS0_iiS_S_b_param_9,
	.param .u8 _Z15dev_solve_levelPfPiS0_iiS0_iiS_S_b_param_10
)
{
	.reg .pred 	%p<28>;
	.reg .b16 	%rs<2>;
	.reg .b32 	%r<50>;
	.reg .b32 	%f<104>;
	.reg .b64 	%rd<72>;

	ld.param.u64 	%rd16, [_Z15dev_solve_levelPfPiS0_iiS0_iiS_S_b_param_0];
	ld.param.u64 	%rd17, [_Z15dev_solve_levelPfPiS0_iiS0_iiS_S_b_param_1];
	ld.param.u64 	%rd14, [_Z15dev_solve_levelPfPiS0_iiS0_iiS_S_b_param_2];
	ld.param.u32 	%r44, [_Z15dev_solve_levelPfPiS0_iiS0_iiS_S_b_param_3];
	ld.param.u32 	%r35, [_Z15dev_solve_levelPfPiS0_iiS0_iiS_S_b_param_4];
	ld.param.u64 	%rd15, [_Z15dev_solve_levelPfPiS0_iiS0_iiS_S_b_param_5];
	ld.param.u32 	%r36, [_Z15dev_solve_levelPfPiS0_iiS0_iiS_S_b_param_7];
	ld.param.u64 	%rd18, [_Z15dev_solve_levelPfPiS0_iiS0_iiS_S_b_param_8];
	ld.param.u64 	%rd19, [_Z15dev_solve_levelPfPiS0_iiS0_iiS_S_b_param_9];
	ld.param.s8 	%rs1, [_Z15dev_solve_levelPfPiS0_iiS0_iiS_S_b_param_10];
	cvta.to.global.u64 	%rd1, %rd17;
	cvta.to.global.u64 	%rd2, %rd18;
	cvta.to.global.u64 	%rd3, %rd16;
	cvta.to.global.u64 	%rd4, %rd19;
	mov.u32 	%r37, %ctaid.x;
	mov.u32 	%r38, %ntid.x;
	mov.u32 	%r39, %tid.x;
	mad.lo.s32 	%r1, %r37, %r38, %r39;
	setp.ge.s32 	%p1, %r1, %r36;
	@%p1 bra 	$L__BB2_47;
	cvta.to.global.u64 	%rd20, %rd14;
	cvta.to.global.u64 	%rd21, %rd15;
	mul.wide.s32 	%rd22, %r1, 4;
	add.s64 	%rd23, %rd21, %rd22;
	ld.global.u32 	%r2, [%rd23];
	mul.wide.s32 	%rd24, %r2, 4;
	add.s64 	%rd5, %rd20, %rd24;
	ld.global.u32 	%r3, [%rd5];
	add.s32 	%r40, %r2, 1;
	setp.eq.s32 	%p2, %r40, %r35;
	@%p2 bra 	$L__BB2_3;
	ld.global.u32 	%r44, [%rd5+4];
$L__BB2_3:
	setp.ge.s32 	%p3, %r3, %r44;
	mov.f32 	%f83, 0f00000000;
	@%p3 bra 	$L__BB2_44;
	sub.s32 	%r6, %r44, %r3;
	and.b32  	%r7, %r6, 7;
	sub.s32 	%r41, %r3, %r44;
	setp.gt.u32 	%p4, %r41, -8;
	mov.f32 	%f83, 0f00000000;
	mov.u32 	%r47, %r3;
	@%p4 bra 	$L__BB2_23;
	and.b32  	%r42, %r6, -8;
	neg.s32 	%r45, %r42;
	add.s64 	%rd6, %rd1, 16;
	add.s64 	%rd7, %rd3, 16;
	mov.f32 	%f83, 0f00000000;
	mov.u32 	%r47, %r3;
$L__BB2_6:
	.pragma "nounroll";
	mul.wide.s32 	%rd25, %r47, 4;
	add.s64 	%rd8, %rd6, %rd25;
	add.s64 	%rd9, %rd7, %rd25;
	ld.global.u32 	%r11, [%rd8+-16];
	setp.eq.s32 	%p5, %r2, %r11;
	@%p5 bra 	$L__BB2_8;
	ld.global.f32 	%f42, [%rd9+-16];
	mul.wide.s32 	%rd26, %r11, 4;
	add.s64 	%rd27, %rd2, %rd26;
	ld.global.f32 	%f43, [%rd27];
	fma.rn.f32 	%f83, %f42, %f43, %f83;
$L__BB2_8:
	ld.global.u32 	%r12, [%rd8+-12];
	setp.eq.s32 	%p6, %r2, %r12;
	@%p6 bra 	$L__BB2_10;
	ld.global.f32 	%f44, [%rd9+-12];
	mul.wide.s32 	%rd28, %r12, 4;
	add.s64 	%rd29, %rd2, %rd28;
	ld.global.f32 	%f45, [%rd29];
	fma.rn.f32 	%f83, %f44, %f45, %f83;
$L__BB2_10:
	ld.global.u32 	%r13, [%rd8+-8];
	setp.eq.s32 	%p7, %r2, %r13;
	@%p7 bra 	$L__BB2_12;
	ld.global.f32 	%f46, [%rd9+-8];
	mul.wide.s32 	%rd30, %r13, 4;
	add.s64 	%rd31, %rd2, %rd30;
	ld.global.f32 	%f47, [%rd31];
	fma.rn.f32 	%f83, %f46, %f47, %f83;
$L__BB2_12:
	ld.global.u32 	%r14, [%rd8+-4];
	setp.eq.s32 	%p8, %r2, %r14;
	@%p8 bra 	$L__BB2_14;
	ld.global.f32 	%f48, [%rd9+-4];
	mul.wide.s32 	%rd32, %r14, 4;
	add.s64 	%rd33, %rd2, %rd32;
	ld.global.f32 	%f49, [%rd33];
	fma.rn.f32 	%f83, %f48, %f49, %f83;
$L__BB2_14:
	ld.global.u32 	%r15, [%rd8];
	setp.eq.s32 	%p9, %r2, %r15;
	@%p9 bra 	$L__BB2_16;
	ld.global.f32 	%f50, [%rd9];
	mul.wide.s32 	%rd34, %r15, 4;
	add.s64 	%rd35, %rd2, %rd34;
	ld.global.f32 	%f51, [%rd35];
	fma.rn.f32 	%f83, %f50, %f51, %f83;
$L__BB2_16:
	ld.global.u32 	%r16, [%rd8+4];
	setp.eq.s32 	%p10, %r2, %r16;
	@%p10 bra 	$L__BB2_18;
	ld.global.f32 	%f52, [%rd9+4];
	mul.wide.s32 	%rd36, %r16, 4;
	add.s64 	%rd37, %rd2, %rd36;
	ld.global.f32 	%f53, [%rd37];
	fma.rn.f32 	%f83, %f52, %f53, %f83;
$L__BB2_18:
	ld.global.u32 	%r17, [%rd8+8];
	setp.eq.s32 	%p11, %r2, %r17;
	@%p11 bra 	$L__BB2_20;
	ld.global.f32 	%f54, [%rd9+8];
	mul.wide.s32 	%rd38, %r17, 4;
	add.s64 	%rd39, %rd2, %rd38;
	ld.global.f32 	%f55, [%rd39];
	fma.rn.f32 	%f83, %f54, %f55, %f83;
$L__BB2_20:
	ld.global.u32 	%r18, [%rd8+12];
	setp.eq.s32 	%p12, %r2, %r18;
	@%p12 bra 	$L__BB2_22;
	ld.global.f32 	%f56, [%rd9+12];
	mul.wide.s32 	%rd40, %r18, 4;
	add.s64 	%rd41, %rd2, %rd40;
	ld.global.f32 	%f57, [%rd41];
	fma.rn.f32 	%f83, %f56, %f57, %f83;
$L__BB2_22:
	add.s32 	%r47, %r47, 8;
	add.s32 	%r45, %r45, 8;
	setp.ne.s32 	%p13, %r45, 0;
	@%p13 bra 	$L__BB2_6;
$L__BB2_23:
	setp.eq.s32 	%p14, %r7, 0;
	@%p14 bra 	$L__BB2_44;
	and.b32  	%r22, %r6, 3;
	setp.lt.u32 	%p15, %r7, 4;
	@%p15 bra 	$L__BB2_34;
	mul.wide.s32 	%rd42, %r47, 4;
	add.s64 	%rd10, %rd1, %rd42;
	ld.global.u32 	%r23, [%rd10];
	setp.eq.s32 	%p16, %r2, %r23;
	add.s64 	%rd11, %rd3, %rd42;
	@%p16 bra 	$L__BB2_27;
	ld.global.f32 	%f59, [%rd11];
	mul.wide.s32 	%rd43, %r23, 4;
	add.s64 	%rd44, %rd2, %rd43;
	ld.global.f32 	%f60, [%rd44];
	fma.rn.f32 	%f83, %f59, %f60, %f83;
$L__BB2_27:
	ld.global.u32 	%r24, [%rd10+4];
	setp.eq.s32 	%p17, %r2, %r24;
	@%p17 bra 	$L__BB2_29;
	ld.global.f32 	%f61, [%rd11+4];
	mul.wide.s32 	%rd45, %r24, 4;
	add.s64 	%rd46, %rd2, %rd45;
	ld.global.f32 	%f62, [%rd46];
	fma.rn.f32 	%f83, %f61, %f62, %f83;
$L__BB2_29:
	ld.global.u32 	%r25, [%rd10+8];
	setp.eq.s32 	%p18, %r2, %r25;
	@%p18 bra 	$L__BB2_31;
	ld.global.f32 	%f63, [%rd11+8];
	mul.wide.s32 	%rd47, %r25, 4;
	add.s64 	%rd48, %rd2, %rd47;
	ld.global.f32 	%f64, [%rd48];
	fma.rn.f32 	%f83, %f63, %f64, %f83;
$L__BB2_31:
	ld.global.u32 	%r26, [%rd10+12];
	setp.eq.s32 	%p19, %r2, %r26;
	@%p19 bra 	$L__BB2_33;
	ld.global.f32 	%f65, [%rd11+12];
	mul.wide.s32 	%rd49, %r26, 4;
	add.s64 	%rd50, %rd2, %rd49;
	ld.global.f32 	%f66, [%rd50];
	fma.rn.f32 	%f83, %f65, %f66, %f83;
$L__BB2_33:
	add.s32 	%r47, %r47, 4;
$L__BB2_34:
	setp.eq.s32 	%p20, %r22, 0;
	@%p20 bra 	$L__BB2_44;
	setp.eq.s32 	%p21, %r22, 1;
	@%p21 bra 	$L__BB2_41;
	mul.wide.s32 	%rd51, %r47, 4;
	add.s64 	%rd12, %rd1, %rd51;
	ld.global.u32 	%r29, [%rd12];
	setp.eq.s32 	%p22, %r2, %r29;
	add.s64 	%rd13, %rd3, %rd51;
	@%p22 bra 	$L__BB2_38;
	ld.global.f32 	%f68, [%rd13];
	mul.wide.s32 	%rd52, %r29, 4;
	add.s64 	%rd53, %rd2, %rd52;
	ld.global.f32 	%f69, [%rd53];
	fma.rn.f32 	%f83, %f68, %f69, %f83;
$L__BB2_38:
	ld.global.u32 	%r30, [%rd12+4];
	setp.eq.s32 	%p23, %r2, %r30;
	@%p23 bra 	$L__BB2_40;
	ld.global.f32 	%f70, [%rd13+4];
	mul.wide.s32 	%rd54, %r30, 4;
	add.s64 	%rd55, %rd2, %rd54;
	ld.global.f32 	%f71, [%rd55];
	fma.rn.f32 	%f83, %f70, %f71, %f83;
$L__BB2_40:
	add.s32 	%r47, %r47, 2;
$L__BB2_41:
	and.b32  	%r43, %r6, 1;
	setp.eq.b32 	%p24, %r43, 1;
	not.pred 	%p25, %p24;
	@%p25 bra 	$L__BB2_44;
	mul.wide.s32 	%rd56, %r47, 4;
	add.s64 	%rd57, %rd1, %rd56;
	ld.global.u32 	%r33, [%rd57];
	setp.eq.s32 	%p26, %r2, %r33;
	@%p26 bra 	$L__BB2_44;
	add.s64 	%rd59, %rd3, %rd56;
	ld.global.f32 	%f72, [%rd59];
	mul.wide.s32 	%rd60, %r33, 4;
	add.s64 	%rd61, %rd2, %rd60;
	ld.global.f32 	%f73, [%rd61];
	fma.rn.f32 	%f83, %f72, %f73, %f83;
$L__BB2_44:
	setp.ne.s16 	%p27, %rs1, 1;
	@%p27 bra 	$L__BB2_46;
	add.s64 	%rd68, %rd4, %rd24;
	ld.global.f32 	%f78, [%rd68];
	sub.f32 	%f79, %f78, %f83;
	mul.wide.s32 	%rd69, %r3, 4;
	add.s64 	%rd70, %rd3, %rd69;
	ld.global.f32 	%f80, [%rd70];
	div.rn.f32 	%f81, %f79, %f80;
	add.s64 	%rd71, %rd2, %rd24;
	st.global.f32 	[%rd71], %f81;
	bra.uni 	$L__BB2_47;
$L__BB2_46:
	add.s64 	%rd63, %rd4, %rd24;
	ld.global.f32 	%f74, [%rd63];
	sub.f32 	%f75, %f74, %f83;
	mul.wide.s32 	%rd64, %r44, 4;
	add.s64 	%rd65, %rd3, %rd64;
	ld.global.f32 	%f76, [%rd65+-4];
	div.rn.f32 	%f77, %f75, %f76;
	add.s64 	%rd66, %rd2, %rd24;
	st.global.f32 	[%rd66], %f77;
$L__BB2_47:
	ret;

}
	// .globl	_ZN3cub18CUB_300001_SM_10006detail11EmptyKernelIvEEvv
.visible .entry _ZN3cub18CUB_300001_SM_10006detail11EmptyKernelIvEEvv()
{


	ret;

}
	// .globl	_ZN3cub18CUB_300001_SM_10006detail8for_each13static_kernelINS2_12policy_hub_t12policy_500_tEmN6thrust24THRUST_300001_SM_1000_NS8cuda_cub6__fill7functorINS7_6detail15normal_iteratorINS7_10device_ptrIiEEEEiEEEEvT0_T1_
.visible .entry _ZN3cub18CUB_300001_SM_10006detail8for_each13static_kernelINS2_12policy_hub_t12policy_500_tEmN6thrust24THRUST_300001_SM_1000_NS8cuda_cub6__fill7functorINS7_6detail15normal_iteratorINS7_10device_ptrIiEEEEiEEEEvT0_T1_(
	.param .u64 _ZN3cub18CUB_300001_SM_10006detail8for_each13static_kernelINS2_12policy_hub_t12policy_500_tEmN6thrust24THRUST_300001_SM_1000_NS8cuda_cub6__fill7functorINS7_6detail15normal_iteratorINS7_10device_ptrIiEEEEiEEEEvT0_T1__param_0,
	.param .align 8 .b8 _ZN3cub18CUB_300001_SM_10006detail8for_each13static_kernelINS2_12policy_hub_t12policy_500_tEmN6thrust24THRUST_300001_SM_1000_NS8cuda_cub6__fill7functorINS7_6detail15normal_iteratorINS7_10device_ptrIiEEEEiEEEEvT0_T1__param_1[16]
)
.maxntid 256
{
	.reg .pred 	%p<4>;
	.reg .b16 	%rs<5>;
	.reg .b32 	%r<12>;
	.reg .b64 	%rd<16>;

	ld.param.u32 	%r3, [_ZN3cub18CUB_300001_SM_10006detail8for_each13static_kernelINS2_12policy_hub_t12policy_500_tEmN6thrust24THRUST_300001_SM_1000_NS8cuda_cub6__fill7functorINS7_6detail15normal_iteratorINS7_10device_ptrIiEEEEiEEEEvT0_T1__param_1+8];
	ld.param.u64 	%rd4, [_ZN3cub18CUB_300001_SM_10006detail8for_each13static_kernelINS2_12policy_hub_t12policy_500_tEmN6thrust24THRUST_300001_SM_1000_NS8cuda_cub6__fill7functorINS7_6detail15normal_iteratorINS7_10device_ptrIiEEEEiEEEEvT0_T1__param_1];
	ld.param.u64 	%rd5, [_ZN3cub18CUB_300001_SM_10006detail8for_each13static_kernelINS2_12policy_hub_t12policy_500_tEmN6thrust24THRUST_300001_SM_1000_NS8cuda_cub6__fill7functorINS7_6detail15normal_iteratorINS7_10device_ptrIiEEEEiEEEEvT0_T1__param_0];
	mov.u32 	%r9, %ctaid.x;
	mul.wide.u32 	%rd1, %r9, 512;
	sub.s64 	%rd2, %rd5, %rd1;
	setp.lt.u64 	%p1, %rd2, 512;
	@%p1 bra 	$L__BB4_2;
	mov.u32 	%r11, %tid.x;
	cvta.to.global.u64 	%rd11, %rd4;
	cvt.u64.u32 	%rd12, %r11;
	add.s64 	%rd13, %rd1, %rd12;
	shl.b64 	%rd14, %rd13, 2;
	add.s64 	%rd15, %rd11, %rd14;
	st.global.u32 	[%rd15], %r3;
	st.global.u32 	[%rd15+1024], %r3;
	bra.uni 	$L__BB4_6;
$L__BB4_2:
	cvta.to.global.u64 	%rd6, %rd4;
	mov.u32 	%r2, %tid.x;
	cvt.u64.u32 	%rd7, %r2;
	setp.le.u64 	%p2, %rd2, %rd7;
	add.s64 	%rd8, %rd1, %rd7;
	shl.b64 	%rd9, %rd8, 2;
	add.s64 	%rd3, %rd6, %rd9;
	@%p2 bra 	$L__BB4_4;
	st.global.u32 	[%rd3], %r3;
$L__BB4_4:
	add.s32 	%r10, %r2, 256;
	cvt.u64.u32 	%rd10, %r10;
	setp.le.u64 	%p3, %rd2, %rd10;
	@%p3 bra 	$L__BB4_6;
	st.global.u32 	[%rd3+1024], %r3;
$L__BB4_6:
	ret;

}
	// .globl	_ZN3cub18CUB_300001_SM_10006detail8for_each13static_kernelINS2_12policy_hub_t12policy_500_tEmN6thrust24THRUST_300001_SM_1000_NS8cuda_cub20__uninitialized_fill7functorINS7_10device_ptrIiEEiEEEEvT0_T1_
.visible .entry _ZN3cub18CUB_300001_SM_10006detail8for_each13static_kernelINS2_12policy_hub_t12policy_500_tEmN6thrust24THRUST_300001_SM_1000_NS8cuda_cub20__uninitialized_fill7functorINS7_10device_ptrIiEEiEEEEvT0_T1_(
	.param .u64 _ZN3cub18CUB_300001_SM_10006detail8for_each13static_kernelINS2_12policy_hub_t12policy_500_tEmN6thrust24THRUST_300001_SM_1000_NS8cuda_cub20__uninitialized_fill7functorINS7_10device_ptrIiEEiEEEEvT0_T1__param_0,
	.param .align 8 .b8 _ZN3cub18CUB_300001_SM_10006detail8for_each13static_kernelINS2_12policy_hub_t12policy_500_tEmN6thrust24THRUST_300001_SM_1000_NS8cuda_cub20__uninitialized_fill7functorINS7_10device_ptrIiEEiEEEEvT0_T1__param_1[16]
)
.maxntid 256
{
	.reg .pred 	%p<4>;
	.reg .b16 	%rs<5>;
	.reg .b32 	%r<12>;
	.reg .b64 	%rd<16>;

	ld.param.u32 	%r3, [_ZN3cub18CUB_300001_SM_10006detail8for_each13static_kernelINS2_12policy_hub_t12policy_500_tEmN6thrust24THRUST_300001_SM_1000_NS8cuda_cub20__uninitialized_fill7functorINS7_10device_ptrIiEEiEEEEvT0_T1__param_1+8];
	ld.param.u64 	%rd4, [_ZN3cub18CUB_300001_SM_10006detail8for_each13static_kernelINS2_12policy_hub_t12policy_500_tEmN6thrust24THRUST_300001_SM_1000_NS8cuda_cub20__uninitialized_fill7functorINS7_10device_ptrIiEEiEEEEvT0_T1__param_1];
	ld.param.u64 	%rd5, [_ZN3cub18CUB_300001_SM_10006detail8for_each13static_kernelINS2_12policy_hub_t12policy_500_tEmN6thrust24THRUST_300001_SM_1000_NS8cuda_cub20__uninitialized_fill7functorINS7_10device_ptrIiEEiEEEEvT0_T1__param_0];
	mov.u32 	%r9, %ctaid.x;
	mul.wide.u32 	%rd1, %r9, 512;
	sub.s64 	%rd2, %rd5, %rd1;
	setp.lt.u64 	%p1, %rd2, 512;
	@%p1 bra 	$L__BB5_2;
	mov.u32 	%r11, %tid.x;
	cvta.to.global.u64 	%rd11, %rd4;
	cvt.u64.u32 	%rd12, %r11;
	add.s64 	%rd13, %rd1, %rd12;
	shl.b64 	%rd14, %rd13, 2;
	add.s64 	%rd15, %rd11, %rd14;
	st.global.u32 	[%rd15], %r3;
	st.global.u32 	[%rd15+1024], %r3;
	bra.uni 	$L__BB5_6;
$L__BB5_2:
	cvta.to.global.u64 	%rd6, %rd4;
	mov.u32 	%r2, %tid.x;
	cvt.u64.u32 	%rd7, %r2;
	setp.le.u64 	%p2, %rd2, %rd7;
	add.s64 	%rd8, %rd1, %rd7;
	shl.b64 	%rd9, %rd8, 2;
	add.s64 	%rd3, %rd6, %rd9;
	@%p2 bra 	$L__BB5_4;
	st.global.u32 	[%rd3], %r3;
$L__BB5_4:
	add.s32 	%r10, %r2, 256;
	cvt.u64.u32 	%rd10, %r10;
	setp.le.u64 	%p3, %rd2, %rd10;
	@%p3 bra 	$L__BB5_6;
	st.global.u32 	[%rd3+1024], %r3;
$L__BB5_6:
	ret;

}
	// .globl	_ZN3cub18CUB_300001_SM_10006detail8for_each13static_kernelINS2_12policy_hub_t12policy_500_tElN6thrust24THRUST_300001_SM_1000_NS8cuda_cub6__fill7functorINS7_6detail15normal_iteratorINS7_10device_ptrIiEEEEiEEEEvT0_T1_
.visible .entry _ZN3cub18CUB_300001_SM_10006detail8for_each13static_kernelINS2_12policy_hub_t12policy_500_tElN6thrust24THRUST_300001_SM_1000_NS8cuda_cub6__fill7functorINS7_6detail15normal_iteratorINS7_10device_ptrIiEEEEiEEEEvT0_T1_(
	.param .u64 _ZN3cub18CUB_300001_SM_10006detail8for_each13static_kernelINS2_12policy_hub_t12policy_500_tElN6thrust24THRUST_300001_SM_1000_NS8cuda_cub6__fill7functorINS7_6detail15normal_iteratorINS7_10device_ptrIiEEEEiEEEEvT0_T1__param_0,
	.param .align 8 .b8 _ZN3cub18CUB_300001_SM_10006detail8for_each13static_kernelINS2_12policy_hub_t12policy_500_tElN6thrust24THRUST_300001_SM_1000_NS8cuda_cub6__fill7functorINS7_6detail15normal_iteratorINS7_10device_ptrIiEEEEiEEEEvT0_T1__param_1[16]
)
.maxntid 256
{
	.reg .pred 	%p<4>;
	.reg .b16 	%rs<5>;
	.reg .b32 	%r<12>;
	.reg .b64 	%rd<17>;

	ld.param.u32 	%r3, [_ZN3cub18CUB_300001_SM_10006detail8for_each13static_kernelINS2_12policy_hub_t12policy_500_tElN6thrust24THRUST_300001_SM_1000_NS8cuda_cub6__fill7functorINS7_6detail15normal_iteratorINS7_10device_ptrIiEEEEiEEEEvT0_T1__param_1+8];
	ld.param.u64 	%rd5, [_ZN3cub18CUB_300001_SM_10006detail8for_each13static_kernelINS2_12policy_hub_t12policy_500_tElN6thrust24THRUST_300001_SM_1000_NS8cuda_cub6__fill7functorINS7_6detail15normal_iteratorINS7_10device_ptrIiEEEEiEEEEvT0_T1__param_1];
	ld.param.u64 	%rd6, [_ZN3cub18CUB_300001_SM_10006detail8for_each13static_kernelINS2_12policy_hub_t12policy_500_tElN6thrust24THRUST_300001_SM_1000_NS8cuda_cub6__fill7functorINS7_6detail15normal_iteratorINS7_10device_ptrIiEEEEiEEEEvT0_T1__param_0];
	mov.u32 	%r9, %ctaid.x;
	mul.wide.u32 	%rd1, %r9, 512;
	sub.s64 	%rd2, %rd6, %rd1;
	setp.lt.s64 	%p1, %rd2, 512;
	@%p1 bra 	$L__BB6_2;
	mov.u32 	%r11, %tid.x;
	cvta.to.global.u64 	%rd12, %rd5;
	cvt.u64.u32 	%rd13, %r11;
	add.s64 	%rd14, %rd1, %rd13;
	shl.b64 	%rd15, %rd14, 2;
	add.s64 	%rd16, %rd12, %rd15;
	st.global.u32 	[%rd16], %r3;
	st.global.u32 	[%rd16+1024], %r3;
	bra.uni 	$L__BB6_6;
$L__BB6_2:
	cvta.to.global.u64 	%rd7, %rd5;
	mov.u32 	%r2, %tid.x;
	cvt.s64.s32 	%rd3, %rd2;
	cvt.u64.u32 	%rd8, %r2;
	setp.le.s64 	%p2, %rd3, %rd8;
	add.s64 	%rd9, %rd1, %rd8;
	shl.b64 	%rd10, %rd9, 2;
	add.s64 	%rd4, %rd7, %rd10;
	@%p2 bra 	$L__BB6_4;
	st.global.u32 	[%rd4], %r3;
$L__BB6_4:
	add.s32 	%r10, %r2, 256;
	cvt.u64.u32 	%rd11, %r10;
	setp.le.s64 	%p3, %rd3, %rd11;
	@%p3 bra 	$L__BB6_6;
	st.global.u32 	[%rd4+1024], %r3;
$L__BB6_6:
	ret;

}
	// .globl	_ZN3cub18CUB_300001_SM_10006detail4scan23DeviceCompactInitKernelINS0_13ScanTileStateIiLb1EEEPlEEvT_iT0_
.visible .entry _ZN3cub18CUB_300001_SM_10006detail4scan23DeviceCompactInitKernelINS0_13ScanTileStateIiLb1EEEPlEEvT_iT0_(
	.param .align 8 .b8 _ZN3cub18CUB_300001_SM_10006detail4scan23DeviceCompactInitKernelINS0_13ScanTileStateIiLb1EEEPlEEvT_iT0__param_0[8],
	.param .u32 _ZN3cub18CUB_300001_SM_10006detail4scan23DeviceCompactInitKernelINS0_13ScanTileStateIiLb1EEEPlEEvT_iT0__param_1,
	.param .u64 .ptr .align 1 _ZN3cub18CUB_300001_SM_10006detail4scan23DeviceCompactInitKernelINS0_13ScanTileStateIiLb1EEEPlEEvT_iT0__param_2
)
{
	.reg .pred 	%p<6>;
	.reg .b32 	%r<11>;
	.reg .b64 	%rd<10>;

	ld.param.u64 	%rd3, [_ZN3cub18CUB_300001_SM_10006detail4scan23DeviceCompactInitKernelINS0_13ScanTileStateIiLb1EEEPlEEvT_iT0__param_0];
	ld.param.u32 	%r4, [_ZN3cub18CUB_300001_SM_10006detail4scan23DeviceCompactInitKernelINS0_13ScanTileStateIiLb1EEEPlEEvT_iT0__param_1];
	ld.param.u64 	%rd2, [_ZN3cub18CUB_300001_SM_10006detail4scan23DeviceCompactInitKernelINS0_13ScanTileStateIiLb1EEEPlEEvT_iT0__param_2];
	cvta.to.global.u64 	%rd1, %rd3;
	mov.u32 	%r1, %ctaid.x;
	mov.u32 	%r5, %ntid.x;
	mov.u32 	%r2, %tid.x;
	mad.lo.s32 	%r3, %r1, %r5, %r2;
	setp.ge.s32 	%p1, %r3, %r4;
	@%p1 bra 	$L__BB7_2;
	mul.wide.s32 	%rd4, %r3, 8;
	add.s64 	%rd5, %rd1, %rd4;
	mov.b32 	%r6, 0;
	mov.b32 	%r7, 99;
	st.global.v2.u32 	[%rd5+256], {%r7, %r6};
$L__BB7_2:
	setp.ne.s32 	%p2, %r1, 0;
	setp.gt.u32 	%p3, %r2, 31;
	or.pred  	%p4, %p2, %p3;
	@%p4 bra 	$L__BB7_4;
	mul.wide.u32 	%rd6, %r2, 8;
	add.s64 	%rd7, %rd1, %rd6;
	mov.b32 	%r9, 0;
	st.global.v2.u32 	[%rd7], {%r9, %r9};
$L__BB7_4:
	or.b32  	%r10, %r1, %r2;
	setp.ne.s32 	%p5, %r10, 0;
	@%p5 bra 	$L__BB7_6;
	cvta.to.global.u64 	%rd8, %rd2;
	mov.b64 	%rd9, 0;
	st.global.u64 	[%rd8], %rd9;
$L__BB7_6:
	ret;

}
	// .globl	_ZN3cub18CUB_300001_SM_10006detail6select23DeviceSelectSweepKernelINS2_10policy_hubIiNS0_8NullTypeEiLb0ELNS0_10SelectImplE1EE10Policy1000EN6thrust24THRUST_300001_SM_1000_NS6detail15normal_iteratorINSA_10device_ptrIiEEEEPS5_SF_PlNS0_13ScanTileStateIiLb1EEEN4cuda3std3__410__not_fn_tI10isMinusOneEES5_iNS2_19streaming_context_tIlLb1EEELS6_1EEEvT0_T1_T2_T3_T4_T5_T6_T7_iT8_NS1_7vsmem_tE
.visible .entry _ZN3cub18CUB_300001_SM_10006detail6select23DeviceSelectSweepKernelINS2_10policy_hubIiNS0_8NullTypeEiLb0ELNS0_10SelectImplE1EE10Policy1000EN6thrust24THRUST_300001_SM_1000_NS6detail15normal_iteratorINSA_10device_ptrIiEEEEPS5_SF_PlNS0_13ScanTileStateIiLb1EEEN4cuda3std3__410__not_fn_tI10isMinusOneEES5_iNS2_19streaming_context_tIlLb1EEELS6_1EEEvT0_T1_T2_T3_T4_T5_T6_T7_iT8_NS1_7vsmem_tE(
	.param .align 8 .b8 _ZN3cub18CUB_300001_SM_10006detail6select23DeviceSelectSweepKernelINS2_10policy_hubIiNS0_8NullTypeEiLb0ELNS0_10SelectImplE1EE10Policy1000EN6thrust24THRUST_300001_SM_1000_NS6detail15normal_iteratorINSA_10device_ptrIiEEEEPS5_SF_PlNS0_13ScanTileStateIiLb1EEEN4cuda3std3__410__not_fn_tI10isMinusOneEES5_iNS2_19streaming_context_tIlLb1EEELS6_1EEEvT0_T1_T2_T3_T4_T5_T6_T7_iT8_NS1_7vsmem_tE_param_0[8],
	.param .u64 .ptr .align 1 _ZN3cub18CUB_300001_SM_10006detail6select23DeviceSelectSweepKernelINS2_10policy_hubIiNS0_8NullTypeEiLb0ELNS0_10SelectImplE1EE10Policy1000EN6thrust24THRUST_300001_SM_1000_NS6detail15normal_iteratorINSA_10device_ptrIiEEEEPS5_SF_PlNS0_13ScanTileStateIiLb1EEEN4cuda3std3__410__not_fn_tI10isMinusOneEES5_iNS2_19streaming_context_tIlLb1EEELS6_1EEEvT0_T1_T2_T3_T4_T5_T6_T7_iT8_NS1_7vsmem_tE_param_1,
	.param .align 8 .b8 _ZN3cub18CUB_300001_SM_10006detail6select23DeviceSelectSweepKernelINS2_10policy_hubIiNS0_8NullTypeEiLb0ELNS0_10SelectImplE1EE10Policy1000EN6thrust24THRUST_300001_SM_1000_NS6detail15normal_iteratorINSA_10device_ptrIiEEEEPS5_SF_PlNS0_13ScanTileStateIiLb1EEEN4cuda3std3__410__not_fn_tI10isMinusOneEES5_iNS2_19streaming_context_tIlLb1EEELS6_1EEEvT0_T1_T2_T3_T4_T5_T6_T7_iT8_NS1_7vsmem_tE_param_2[8],
	.param .u64 .ptr .align 1 _ZN3cub18CUB_300001_SM_10006detail6select23DeviceSelectSweepKernelINS2_10policy_hubIiNS0_8NullTypeEiLb0ELNS0_10SelectImplE1EE10Policy1000EN6thrust24THRUST_300001_SM_1000_NS6detail15normal_iteratorINSA_10device_ptrIiEEEEPS5_SF_PlNS0_13ScanTileStateIiLb1EEEN4cuda3std3__410__not_fn_tI10isMinusOneEES5_iNS2_19streaming_context_tIlLb1EEELS6_1EEEvT0_T1_T2_T3_T4_T5_T6_T7_iT8_NS1_7vsmem_tE_param_3,
	.param .align 8 .b8 _ZN3cub18CUB_300001_SM_10006detail6select23DeviceSelectSweepKernelINS2_10policy_hubIiNS0_8NullTypeEiLb0ELNS0_10SelectImplE1EE10Policy1000EN6thrust24THRUST_300001_SM_1000_NS6detail15normal_iteratorINSA_10device_ptrIiEEEEPS5_SF_PlNS0_13ScanTileStateIiLb1EEEN4cuda3std3__410__not_fn_tI10isMinusOneEES5_iNS2_19streaming_context_tIlLb1EEELS6_1EEEvT0_T1_T2_T3_T4_T5_T6_T7_iT8_NS1_7vsmem_tE_param_4[8],
	.param .align 1 .b8 _ZN3cub18CUB_300001_SM_10006detail6select23DeviceSelectSweepKernelINS2_10policy_hubIiNS0_8NullTypeEiLb0ELNS0_10SelectImplE1EE10Policy1000EN6thrust24THRUST_300001_SM_1000_NS6detail15normal_iteratorINSA_10device_ptrIiEEEEPS5_SF_PlNS0_13ScanTileStateIiLb1EEEN4cuda3std3__410__not_fn_tI10isMinusOneEES5_iNS2_19streaming_context_tIlLb1EEELS6_1EEEvT0_T1_T2_T3_T4_T5_T6_T7_iT8_NS1_7vsmem_tE_param_5[1],
	.param .align 1 .b8 _ZN3cub18CUB_300001_SM_10006detail6select23DeviceSelectSweepKernelINS2_10policy_hubIiNS0_8NullTypeEiLb0ELNS0_10SelectImplE1EE10Policy1000EN6thrust24THRUST_300001_SM_1000_NS6detail15normal_iteratorINSA_10device_ptrIiEEEEPS5_SF_PlNS0_13ScanTileStateIiLb1EEEN4cuda3std3__410__not_fn_tI10isMinusOneEES5_iNS2_19streaming_context_tIlLb1EEELS6_1EEEvT0_T1_T2_T3_T4_T5_T6_T7_iT8_NS1_7vsmem_tE_param_6[1],
	.param .u32 _ZN3cub18CUB_300001_SM_10006detail6select23DeviceSelectSweepKernelINS2_10policy_hubIiNS0_8NullTypeEiLb0ELNS0_10SelectImplE1EE10Policy1000EN6thrust24THRUST_300001_SM_1000_NS6detail15normal_iteratorINSA_10device_ptrIiEEEEPS5_SF_PlNS0_13ScanTileStateIiLb1EEEN4cuda3std3__410__not_fn_tI10isMinusOneEES5_iNS2_19streaming_context_tIlLb1EEELS6_1EEEvT0_T1_T2_T3_T4_T5_T6_T7_iT8_NS1_7vsmem_tE_param_7,
	.param .u32 _ZN3cub18CUB_300001_SM_10006detail6select23DeviceSelectSweepKernelINS2_10policy_hubIiNS0_8NullTypeEiLb0ELNS0_10SelectImplE1EE10Policy1000EN6thrust24THRUST_300001_SM_1000_NS6detail15normal_iteratorINSA_10device_ptrIiEEEEPS5_SF_PlNS0_13ScanTileStateIiLb1EEEN4cuda3std3__410__not_fn_tI10isMinusOneEES5_iNS2_19streaming_context_tIlLb1EEELS6_1EEEvT0_T1_T2_T3_T4_T5_T6_T7_iT8_NS1_7vsmem_tE_param_8,
	.param .align 8 .b8 _ZN3cub18CUB_300001_SM_10006detail6select23DeviceSelectSweepKernelINS2_10policy_hubIiNS0_8NullTypeEiLb0ELNS0_10SelectImplE1EE10Policy1000EN6thrust24THRUST_300001_SM_1000_NS6detail15normal_iteratorINSA_10device_ptrIiEEEEPS5_SF_PlNS0_13ScanTileStateIiLb1EEEN4cuda3std3__410__not_fn_tI10isMinusOneEES5_iNS2_19streaming_context_tIlLb1EEELS6_1EEEvT0_T1_T2_T3_T4_T5_T6_T7_iT8_NS1_7vsmem_tE_param_9[40],
	.param .align 8 .b8 _ZN3cub18CUB_300001_SM_10006detail6select23DeviceSelectSweepKernelINS2_10policy_hubIiNS0_8NullTypeEiLb0ELNS0_10SelectImplE1EE10Policy1000EN6thrust24THRUST_300001_SM_1000_NS6detail15normal_iteratorINSA_10device_ptrIiEEEEPS5_SF_PlNS0_13ScanTileStateIiLb1EEEN4cuda3std3__410__not_fn_tI10isMinusOneEES5_iNS2_19streaming_context_tIlLb1EEELS6_1EEEvT0_T1_T2_T3_T4_T5_T6_T7_iT8_NS1_7vsmem_tE_param_10[8]
)
.maxntid 384
{
	.reg .pred 	%p<616>;
	.reg .b16 	%rs<104>;
	.reg .b32 	%r<1627>;
	.reg .b64 	%rd<823>;
	// demoted variable
	.shared .align 16 .b8 _ZZN3cub18CUB_300001_SM_10006detail6select23DeviceSelectSweepKernelINS2_10policy_hubIiNS0_8NullTypeEiLb0ELNS0_10SelectImplE1EE10Policy1000EN6thrust24THRUST_300001_SM_1000_NS6detail15normal_iteratorINSA_10device_ptrIiEEEEPS5_SF_PlNS0_13ScanTileStateIiLb1EEEN4cuda3std3__410__not_fn_tI10isMinusOneEES5_iNS2_19streaming_context_tIlLb1EEELS6_1EEEvT0_T1_T2_T3_T4_T5_T6_T7_iT8_NS1_7vsmem_tEE19static_temp_storage[26112];
	ld.param.u64 	%rd2, [_ZN3cub18CUB_300001_SM_10006detail6select23DeviceSelectSweepKernelINS2_10policy_hubIiNS0_8NullTypeEiLb0ELNS0_10SelectImplE1EE10Policy1000EN6thrust24THRUST_300001_SM_1000_NS6detail15normal_iteratorINSA_10device_ptrIiEEEEPS5_SF_PlNS0_13ScanTileStateIiLb1EEEN4cuda3std3__410__not_fn_tI10isMinusOneEES5_iNS2_19streaming_context_tIlLb1EEELS6_1EEEvT0_T1_T2_T3_T4_T5_T6_T7_iT8_NS1_7vsmem_tE_param_4];
	ld.param.u64 	%rd220, [_ZN3cub18CUB_300001_SM_10006detail6select23DeviceSelectSweepKernelINS2_10policy_hubIiNS0_8NullTypeEiLb0ELNS0_10SelectImplE1EE10Policy1000EN6thrust24THRUST_300001_SM_1000_NS6detail15normal_iteratorINSA_10device_ptrIiEEEEPS5_SF_PlNS0_13ScanTileStateIiLb1EEEN4cuda3std3__410__not_fn_tI10isMinusOneEES5_iNS2_19streaming_context_tIlLb1EEELS6_1EEEvT0_T1_T2_T3_T4_T5_T6_T7_iT8_NS1_7vsmem_tE_param_2];
	ld.param.u64 	%rd221, [_ZN3cub18CUB_300001_SM_10006detail6select23DeviceSelectSweepKernelINS2_10policy_hubIiNS0_8NullTypeEiLb0ELNS0_10SelectImplE1EE10Policy1000EN6thrust24THRUST_300001_SM_1000_NS6detail15normal_iteratorINSA_10device_ptrIiEEEEPS5_SF_PlNS0_13ScanTileStateIiLb1EEEN4cuda3std3__410__not_fn_tI10isMinusOneEES5_iNS2_19streaming_context_tIlLb1EEELS6_1EEEvT0_T1_T2_T3_T4_T5_T6_T7_iT8_NS1_7vsmem_tE_param_0];
	ld.param.u32 	%r440, [_ZN3cub18CUB_300001_SM_10006detail6select23DeviceSelectSweepKernelINS2_10policy_hubIiNS0_8NullTypeEiLb0ELNS0_10SelectImplE1EE10Policy1000EN6thrust24THRUST_300001_SM_1000_NS6detail15normal_iteratorINSA_10device_ptrIiEEEEPS5_SF_PlNS0_13ScanTileStateIiLb1EEEN4cuda3std3__410__not_fn_tI10isMinusOneEES5_iNS2_19streaming_context_tIlLb1EEELS6_1EEEvT0_T1_T2_T3_T4_T5_T6_T7_iT8_NS1_7vsmem_tE_param_8];
	mov.b64 	%rd219, _ZN3cub18CUB_300001_SM_10006detail6select23DeviceSelectSweepKernelINS2_10policy_hubIiNS0_8NullTypeEiLb0ELNS0_10SelectImplE1EE10Policy1000EN6thrust24THRUST_300001_SM_1000_NS6detail15normal_iteratorINSA_10device_ptrIiEEEEPS5_SF_PlNS0_13ScanTileStateIiLb1EEEN4cuda3std3__410__not_fn_tI10isMinusOneEES5_iNS2_19streaming_context_tIlLb1EEELS6_1EEEvT0_T1_T2_T3_T4_T5_T6_T7_iT8_NS1_7vsmem_tE_param_9;
	mov.u64 	%rd1, %rd219;
	cvta.to.global.u64 	%rd3, %rd221;
	cvta.to.global.u64 	%rd4, %rd220;
	mov.u32 	%r441, %ctaid.x;
	mov.u32 	%r442, %nctaid.y;
	mov.u32 	%r443, %ctaid.y;
	mad.lo.s32 	%r1, %r441, %r442, %r443;
	mul.lo.s32 	%r2, %r1, 6528;
	add.s32 	%r444, %r440, -1;
	setp.ge.s32 	%p35, %r1, %r444;
	@%p35 bra 	$L__BB8_273;
	setp.ne.s32 	%p392, %r1, 0;
	@%p392 bra 	$L__BB8_126;
	ld.param.u8 	%rs81, [%rd1];
	setp.eq.s16 	%p521, %rs81, 0;
	ld.param.u64 	%rd608, [%rd1+16];
	selp.b64 	%rd609, %rd608, 0, %p521;
	cvt.u64.u32 	%rd610, %r2;
	add.s64 	%rd611, %rd609, %rd610;
	mov.u32 	%r1554, %tid.x;
	and.b32  	%r1399, %r1554, 31;
	and.b32  	%r1400, %r1554, 992;
	mul.lo.s32 	%r1401, %r1400, 17;
	or.b32  	%r1402, %r1401, %r1399;
	cvt.u64.u32 	%rd612, %r1402;
	add.s64 	%rd613, %rd611, %rd612;
	shl.b64 	%rd614, %rd613, 2;
	add.s64 	%rd615, %rd3, %rd614;
	ld.global.u32 	%r1403, [%rd615];
	ld.global.u32 	%r1404, [%rd615+128];
	ld.global.u32 	%r1405, [%rd615+256];
	ld.global.u32 	%r1406, [%rd615+384];
	ld.global.u32 	%r1407, [%rd615+512];
	ld.global.u32 	%r1408, [%rd615+640];
	ld.global.u32 	%r1409, [%rd615+768];
	ld.global.u32 	%r1410, [%rd615+896];
	ld.global.u32 	%r1411, [%rd615+1024];
	ld.global.u32 	%r1412, [%rd615+1152];
	ld.global.u32 	%r1413, [%rd615+1280];
	ld.global.u32 	%r1414, [%rd615+1408];
	ld.global.u32 	%r1415, [%rd615+1536];
	ld.global.u32 	%r1416, [%rd615+1664];
	ld.global.u32 	%r1417, [%rd615+1792];
	ld.global.u32 	%r1418, [%rd615+1920];
	ld.global.u32 	%r1419, [%rd615+2048];
	// begin inline asm
	mov.u32 %r1368, %laneid;
	// end inline asm
	shr.u32 	%r5, %r1554, 5;
	mad.lo.s32 	%r1420, %r5, 544, %r1368;
	shl.b32 	%r1421, %r1420, 2;
	mov.u32 	%r1422, _ZZN3cub18CUB_300001_SM_10006detail6select23DeviceSelectSweepKernelINS2_10policy_hubIiNS0_8NullTypeEiLb0ELNS0_10SelectImplE1EE10Policy1000EN6thrust24THRUST_300001_SM_1000_NS6detail15normal_iteratorINSA_10device_ptrIiEEEEPS5_SF_PlNS0_13ScanTileStateIiLb1EEEN4cuda3std3__410__not_fn_tI10isMinusOneEES5_iNS2_19streaming_context_tIlLb1EEELS6_1EEEvT0_T1_T2_T3_T4_T5_T6_T7_iT8_NS1_7vsmem_tEE19static_temp_storage;
	add.s32 	%r1423, %r1422, %r1421;
	st.shared.u32 	[%r1423], %r1403;
	st.shared.u32 	[%r1423+128], %r1404;
	st.shared.u32 	[%r1423+256], %r1405;
	st.shared.u32 	[%r1423+384], %r1406;
	st.shared.u32 	[%r1423+512], %r1407;
	st.shared.u32 	[%r1423+640], %r1408;
	st.shared.u32 	[%r1423+768], %r1409;
	st.shared.u32 	[%r1423+896], %r1410;
	st.shared.u32 	[%r1423+1024], %r1411;
	st.shared.u32 	[%r1423+1152], %r1412;
	st.shared.u32 	[%r1423+1280], %r1413;
	st.shared.u32 	[%r1423+1408], %r1414;
	st.shared.u32 	[%r1423+1536], %r1415;
	st.shared.u32 	[%r1423+1664], %r1416;
	st.shared.u32 	[%r1423+1792], %r1417;
	st.shared.u32 	[%r1423+1920], %r1418;
	st.shared.u32 	[%r1423+2048], %r1419;
	bar.warp.sync 	-1;
	shl.b32 	%r1424, %r1368, 6;
	add.s32 	%r1425, %r1423, %r1424;
	ld.shared.u32 	%r6, [%r1425];
	ld.shared.u32 	%r7, [%r1425+4];
	ld.shared.u32 	%r8, [%r1425+8];
	ld.shared.u32 	%r9, [%r1425+12];
	ld.shared.u32 	%r10, [%r1425+16];
	ld.shared.u32 	%r11, [%r1425+20];
	ld.shared.u32 	%r12, [%r1425+24];
	ld.shared.u32 	%r13, [%r1425+28];
	ld.shared.u32 	%r14, [%r1425+32];
	ld.shared.u32 	%r15, [%r1425+36];
	ld.shared.u32 	%r16, [%r1425+40];
	ld.shared.u32 	%r17, [%r1425+44];
	ld.shared.u32 	%r18, [%r1425+48];
	ld.shared.u32 	%r19, [%r1425+52];
	ld.shared.u32 	%r20, [%r1425+56];
	ld.shared.u32 	%r21, [%r1425+60];
	ld.shared.u32 	%r22, [%r1425+64];
	setp.ne.s32 	%p522, %r6, -1;
	selp.u32 	%r1426, 1, 0, %p522;
	setp.ne.s32 	%p523, %r7, -1;
	selp.u32 	%r1427, 1, 0, %p523;
	setp.ne.s32 	%p524, %r8, -1;
	selp.u32 	%r1428, 1, 0, %p524;
	setp.ne.s32 	%p525, %r9, -1;
	selp.u32 	%r1429, 1, 0, %p525;
	setp.ne.s32 	%p526, %r10, -1;
	selp.u32 	%r1430, 1, 0, %p526;
	setp.ne.s32 	%p527, %r11, -1;
	selp.u32 	%r1431, 1, 0, %p527;
	setp.ne.s32 	%p528, %r12, -1;
	selp.u32 	%r1432, 1, 0, %p528;
	setp.ne.s32 	%p529, %r13, -1;
	selp.u32 	%r1433, 1, 0, %p529;
	setp.ne.s32 	%p530, %r14, -1;
	selp.u32 	%r1434, 1, 0, %p530;
	setp.ne.s32 	%p531, %r15, -1;
	selp.u32 	%r1435, 1, 0, %p531;
	setp.ne.s32 	%p532, %r16, -1;
	selp.u32 	%r1436, 1, 0, %p532;
	setp.ne.s32 	%p533, %r17, -1;
	selp.u32 	%r1437, 1, 0, %p533;
	setp.ne.s32 	%p534, %r18, -1;
	selp.u32 	%r1438, 1, 0, %p534;
	setp.ne.s32 	%p535, %r19, -1;
	selp.u32 	%r1439, 1, 0, %p535;
	setp.ne.s32 	%p536, %r20, -1;
	selp.u32 	%r1440, 1, 0, %p536;
	setp.ne.s32 	%p537, %r21, -1;
	selp.u32 	%r1441, 1, 0, %p537;
	setp.ne.s32 	%p538, %r22, -1;
	selp.u32 	%r1442, 1, 0, %p538;
	bar.sync 	0;
	add.s32 	%r23, %r1427, %r1426;
	add.s32 	%r24, %r23, %r1428;
	add.s32 	%r25, %r24, %r1429;
	add.s32 	%r26, %r25, %r1430;
	add.s32 	%r27, %r26, %r1431;
	add.s32 	%r28, %r27, %r1432;
	add.s32 	%r29, %r28, %r1433;
	add.s32 	%r30, %r29, %r1434;
	add.s32 	%r31, %r30, %r1435;
	add.s32 	%r32, %r31, %r1436;
	add.s32 	%r33, %r32, %r1437;
	add.s32 	%r34, %r33, %r1438;
	add.s32 	%r35, %r34, %r1439;
	add.s32 	%r36, %r35, %r1440;
	add.s32 	%r37, %r36, %r1441;
	add.s32 	%r1373, %r37, %r1442;
	mov.b32 	%r1371, 1;
	mov.b32 	%r1396, 0;
	mov.b32 	%r1398, -1;
	// begin inline asm
	{  .reg .s32 r0;  .reg .pred p;  shfl.sync.up.b32 r0|p, %r1373, %r1371, %r1396, %r1398;  @p add.s32 r0, r0, %r1373;  mov.s32 %r1369, r0;}
	// end inline asm
	mov.b32 	%r1377, 2;
	// begin inline asm
	{  .reg .s32 r0;  .reg .pred p;  shfl.sync.up.b32 r0|p, %r1369, %r1377, %r1396, %r1398;  @p add.s32 r0, r0, %r1369;  mov.s32 %r1375, r0;}
	// end inline asm
	mov.b32 	%r1383, 4;
	// begin inline asm
	{  .reg .s32 r0;  .reg .pred p;  shfl.sync.up.b32 r0|p, %r1375, %r1383, %r1396, %r1398;  @p add.s32 r0, r0, %r1375;  mov.s32 %r1381, r0;}
	// end inline asm
	mov.b32 	%r1389, 8;
	// begin inline asm
	{  .reg .s32 r0;  .reg .pred p;  shfl.sync.up.b32 r0|p, %r1381, %r1389, %r1396, %r1398;  @p add.s32 r0, r0, %r1381;  mov.s32 %r1387, r0;}
	// end inline asm
	mov.b32 	%r1395, 16;
	// begin inline asm
	{  .reg .s32 r0;  .reg .pred p;  shfl.sync.up.b32 r0|p, %r1387, %r1395, %r1396, %r1398;  @p add.s32 r0, r0, %r1387;  mov.s32 %r1393, r0;}
	// end inline asm
	setp.ne.s32 	%p539, %r1368, 31;
	@%p539 bra 	$L__BB8_4;
	shl.b32 	%r1443, %r5, 2;
	add.s32 	%r1445, %r1422, %r1443;
	st.shared.u32 	[%r1445], %r1393;
$L__BB8_4:
	bar.sync 	0;
	ld.shared.v4.u32 	{%r40, %r41, %r42, %r43}, [_ZZN3cub18CUB_300001_SM_10006detail6select23DeviceSelectSweepKernelINS2_10policy_hubIiNS0_8NullTypeEiLb0ELNS0_10SelectImplE1EE10Policy1000EN6thrust24THRUST_300001_SM_1000_NS6detail15normal_iteratorINSA_10device_ptrIiEEEEPS5_SF_PlNS0_13ScanTileStateIiLb1EEEN4cuda3std3__410__not_fn_tI10isMinusOneEES5_iNS2_19streaming_context_tIlLb1EEELS6_1EEEvT0_T1_T2_T3_T4_T5_T6_T7_iT8_NS1_7vsmem_tEE19static_temp_storage];
	add.s32 	%r1446, %r41, %r40;
	setp.eq.s32 	%p540, %r5, 2;
	selp.b32 	%r1447, %r1446, %r40, %p540;
	add.s32 	%r1448, %r1446, %r42;
	setp.eq.s32 	%p541, %r5, 3;
	selp.b32 	%r1449, %r1448, %r1447, %p541;
	add.s32 	%r1450, %r1448, %r43;
	setp.eq.s32 	%p542, %r5, 4;
	selp.b32 	%r1451, %r1450, %r1449, %p542;
	ld.shared.v4.u32 	{%r44, %r45, %r46, %r47}, [_ZZN3cub18CUB_300001_SM_10006detail6select23DeviceSelectSweepKernelINS2_10policy_hubIiNS0_8NullTypeEiLb0ELNS0_10SelectImplE1EE10Policy1000EN6thrust24THRUST_300001_SM_1000_NS6detail15normal_iteratorINSA_10device_ptrIiEEEEPS5_SF_PlNS0_13ScanTileStateIiLb1EEEN4cuda3std3__410__not_fn_tI10isMinusOneEES5_iNS2_19streaming_context_tIlLb1EEELS6_1EEEvT0_T1_T2_T3_T4_T5_T6_T7_iT8_NS1_7vsmem_tEE19static_temp_storage+16];
	add.s32 	%r1452, %r1450, %r44;
	setp.eq.s32 	%p543, %r5, 5;
	selp.b32 	%r1453, %r1452, %r1451, %p543;
	add.s32 	%r1454, %r1452, %r45;
	setp.eq.s32 	%p544, %r5, 6;
	selp.b32 	%r1455, %r1454, %r1453, %p544;
	add.s32 	%r1456, %r1454, %r46;
	setp.eq.s32 	%p545, %r5, 7;
	selp.b32 	%r1457, %r1456, %r1455, %p545;
	add.s32 	%r1458, %r1456, %r47;
	setp.eq.s32 	%p546, %r5, 8;
	selp.b32 	%r1459, %r1458, %r1457, %p546;
	ld.shared.v4.u32 	{%r48, %r49, %r50, %r51}, [_ZZN3cub18CUB_300001_SM_10006detail6select23DeviceSelectSweepKernelINS2_10policy_hubIiNS0_8NullTypeEiLb0ELNS0_10SelectImplE1EE10Policy1000EN6thrust24THRUST_300001_SM_1000_NS6detail15normal_iteratorINSA_10device_ptrIiEEEEPS5_SF_PlNS0_13ScanTileStateIiLb1EEEN4cuda3std3__410__not_fn_tI10isMinusOneEES5_iNS2_19streaming_context_tIlLb1EEELS6_1EEEvT0_T1_T2_T3_T4_T5_T6_T7_iT8_NS1_7vsmem_tEE19static_temp_storage+32];
	add.s32 	%r1460, %r1458, %r48;
	setp.eq.s32 	%p547, %r5, 9;
	selp.b32 	%r1461, %r1460, %r1459, %p547;
	add.s32 	%r1462, %r1460, %r49;
	setp.eq.s32 	%p548, %r5, 10;
	selp.b32 	%r1463, %r1462, %r1461, %p548;
	add.s32 	%r1464, %r1462, %r50;
	setp.eq.s32 	%p549, %r5, 11;
	selp.b32 	%r1465, %r1464, %r1463, %p549;
	add.s32 	%r52, %r1464, %r51;
	setp.lt.u32 	%p550, %r1554, 32;
	selp.b32 	%r1466, 0, %r1465, %p550;
	setp.eq.s32 	%p551, %r1368, 0;
	sub.s32 	%r1467, %r1393, %r1373;
	selp.b32 	%r1468, 0, %r1467, %p551;
	add.s32 	%r53, %r1466, %r1468;
	setp.ne.s32 	%p552, %r6, -1;
	selp.u32 	%r1469, 1, 0, %p552;
	add.s32 	%r54, %r53, %r1469;
	add.s32 	%r55, %r23, %r53;
	add.s32 	%r56, %r24, %r53;
	add.s32 	%r57, %r25, %r53;
	add.s32 	%r58, %r26, %r53;
	add.s32 	%r59, %r27, %r53;
	add.s32 	%r60, %r28, %r53;
	add.s32 	%r61, %r29, %r53;
	add.s32 	%r62, %r30, %r53;
	add.s32 	%r63, %r31, %r53;
	add.s32 	%r64, %r32, %r53;
	add.s32 	%r65, %r33, %r53;
	add.s32 	%r66, %r34, %r53;
	add.s32 	%r67, %r35, %r53;
	add.s32 	%r68, %r36, %r53;
	add.s32 	%r69, %r37, %r53;
	setp.ne.s32 	%p553, %r1554, 0;
	@%p553 bra 	$L__BB8_6;
	add.s64 	%rd616, %rd2, 256;
	mov.b32 	%r1470, 101;
	// begin inline asm
	st.relaxed.gpu.v2.u32 [%rd616], {%r1470, %r52};
	// end inline asm
$L__BB8_6:
	setp.gt.s32 	%p554, %r52, 384;
	@%p554 bra 	$L__BB8_75;
	setp.ne.s32 	%p555, %r6, -1;
	mov.u64 	%rd617, %rd219;
	ld.param.u8 	%rs1, [%rd617];
	ld.param.u64 	%rd618, [%rd617+24];
	cvta.to.global.u64 	%rd5, %rd618;
	@%p555 bra 	$L__BB8_8;
	bra.uni 	$L__BB8_11;
$L__BB8_8:
	setp.ne.s16 	%p556, %rs1, 0;
	mov.b64 	%rd736, 0;
	@%p556 bra 	$L__BB8_10;
	ld.global.u64 	%rd736, [%rd5];
$L__BB8_10:
	cvt.s64.s32 	%rd620, %r53;
	add.s64 	%rd621, %rd736, %rd620;
	shl.b64 	%rd622, %rd621, 2;
	add.s64 	%rd623, %rd4, %rd622;
	st.global.u32 	[%rd623], %r6;
$L__BB8_11:
	setp.eq.s32 	%p557, %r7, -1;
	@%p557 bra 	$L__BB8_15;
	setp.ne.s16 	%p558, %rs1, 0;
	mov.b64 	%rd737, 0;
	@%p558 bra 	$L__BB8_14;
	ld.global.u64 	%rd737, [%rd5];
$L__BB8_14:
	cvt.s64.s32 	%rd625, %r54;
	add.s64 	%rd626, %rd737, %rd625;
	shl.b64 	%rd627, %rd626, 2;
	add.s64 	%rd628, %rd4, %rd627;
	st.global.u32 	[%rd628], %r7;
$L__BB8_15:
	setp.eq.s32 	%p559, %r8, -1;
	@%p559 bra 	$L__BB8_19;
	setp.ne.s16 	%p560, %rs1, 0;
	mov.b64 	%rd738, 0;
	@%p560 bra 	$L__BB8_18;
	ld.global.u64 	%rd738, [%rd5];
$L__BB8_18:
	cvt.s64.s32 	%rd630, %r55;
	add.s64 	%rd631, %rd738, %rd630;
	shl.b64 	%rd632, %rd631, 2;
	add.s64 	%rd633, %rd4, %rd632;
	st.global.u32 	[%rd633], %r8;
$L__BB8_19:
	setp.eq.s32 	%p561, %r9, -1;
	@%p561 bra 	$L__BB8_23;
	setp.ne.s16 	%p562, %rs1, 0;
	mov.b64 	%rd739, 0;
	@%p562 bra 	$L__BB8_22;
	ld.global.u64 	%rd739, [%rd5];
$L__BB8_22:
	cvt.s64.s32 	%rd635, %r56;
	add.s64 	%rd636, %rd739, %rd635;
	shl.b64 	%rd637, %rd636, 2;
	add.s64 	%rd638, %rd4, %rd637;
	st.global.u32 	[%rd638], %r9;
$L__BB8_23:
	setp.eq.s32 	%p563, %r10, -1;
	@%p563 bra 	$L__BB8_27;
	setp.ne.s16 	%p564, %rs1, 0;
	mov.b64 	%rd740, 0;
	@%p564 bra 	$L__BB8_26;
	ld.global.u64 	%rd740, [%rd5];
$L__BB8_26:
	cvt.s64.s32 	%rd640, %r57;
	add.s64 	%rd641, %rd740, %rd640;
	shl.b64 	%rd642, %rd641, 2;
	add.s64 	%rd643, %rd4, %rd642;
	st.global.u32 	[%rd643], %r10;
$L__BB8_27:
	setp.eq.s32 	%p565, %r11, -1;
	@%p565 bra 	$L__BB8_31;
	setp.ne.s16 	%p566, %rs1, 0;
	mov.b64 	%rd741, 0;
	@%p566 bra 	$L__BB8_30;
	ld.global.u64 	%rd741, [%rd5];
$L__BB8_30:
	cvt.s64.s32 	%rd645, %r58;
	add.s64 	%rd646, %rd741, %rd645;
	shl.b64 	%rd647, %rd646, 2;
	add.s64 	%rd648, %rd4, %rd647;
	st.global.u32 	[%rd648], %r11;
$L__BB8_31:
	setp.eq.s32 	%p567, %r12, -1;
	@%p567 bra 	$L__BB8_35;
	setp.ne.s16 	%p568, %rs1, 0;
	mov.b64 	%rd742, 0;
	@%p568 bra 	$L__BB8_34;
	ld.global.u64 	%rd742, [%rd5];
$L__BB8_34:
	cvt.s64.s32 	%rd650, %r59;
	add.s64 	%rd651, %rd742, %rd650;
	shl.b64 	%rd652, %rd651, 2;
	add.s64 	%rd653, %rd4, %rd652;
	st.global.u32 	[%rd653], %r12;
$L__BB8_35:
	setp.eq.s32 	%p569, %r13, -1;
	@%p569 bra 	$L__BB8_39;
	setp.ne.s16 	%p570, %rs1, 0;
	mov.b64 	%rd743, 0;
	@%p570 bra 	$L__BB8_38;
	ld.global.u64 	%rd743, [%rd5];
$L__BB8_38:
	cvt.s64.s32 	%rd655, %r60;
	add.s64 	%rd656, %rd743, %rd655;
	shl.b64 	%rd657, %rd656, 2;
	add.s64 	%rd658, %rd4, %rd657;
	st.global.u32 	[%rd658], %r13;
$L__BB8_39:
	setp.eq.s32 	%p571, %r14, -1;
	@%p571 bra 	$L__BB8_43;
	setp.ne.s16 	%p572, %rs1, 0;
	mov.b64 	%rd744, 0;
	@%p572 bra 	$L__BB8_42;
	ld.global.u64 	%rd744, [%rd5];
$L__BB8_42:
	cvt.s64.s32 	%rd660, %r61;
	add.s64 	%rd661, %rd744, %rd660;
	shl.b64 	%rd662, %rd661, 2;
	add.s64 	%rd663, %rd4, %rd662;
	st.global.u32 	[%rd663], %r14;
$L__BB8_43:
	setp.eq.s32 	%p573, %r15, -1;
	@%p573 bra 	$L__BB8_47;
	setp.ne.s16 	%p574, %rs1, 0;
	mov.b64 	%rd745, 0;
	@%p574 bra 	$L__BB8_46;
	ld.global.u64 	%rd745, [%rd5];
$L__BB8_46:
	cvt.s64.s32 	%rd665, %r62;
	add.s64 	%rd666, %rd745, %rd665;
	shl.b64 	%rd667, %rd666, 2;
	add.s64 	%rd668, %rd4, %rd667;
	st.global.u32 	[%rd668], %r15;
$L__BB8_47:
	setp.eq.s32 	%p575, %r16, -1;
	@%p575 bra 	$L__BB8_51;
	setp.ne.s16 	%p576, %rs1, 0;
	mov.b64 	%rd746, 0;
	@%p576 bra 	$L__BB8_50;
	ld.global.u64 	%rd746, [%rd5];
$L__BB8_50:
	cvt.s64.s32 	%rd670, %r63;
	add.s64 	%rd671, %rd746, %rd670;
	shl.b64 	%rd672, %rd671, 2;
	add.s64 	%rd673, %rd4, %rd672;
	st.global.u32 	[%rd673], %r16;
$L__BB8_51:
	setp.eq.s32 	%p577, %r17, -1;
	@%p577 bra 	$L__BB8_55;
	setp.ne.s16 	%p578, %rs1, 0;
	mov.b64 	%rd747, 0;
	@%p578 bra 	$L__BB8_54;
	ld.global.u64 	%rd747, [%rd5];
$L__BB8_54:
	cvt.s64.s32 	%rd675, %r64;
	add.s64 	%rd676, %rd747, %rd675;
	shl.b64 	%rd677, %rd676, 2;
	add.s64 	%rd678, %rd4, %rd677;
	st.global.u32 	[%rd678], %r17;
$L__BB8_55:
	setp.eq.s32 	%p579, %r18, -1;
	@%p579 bra 	$L__BB8_59;
	setp.ne.s16 	%p580, %rs1, 0;
	mov.b64 	%rd748, 0;
	@%p580 bra 	$L__BB8_58;
	ld.global.u64 	%rd748, [%rd5];
$L__BB8_58:
	cvt.s64.s32 	%rd680, %r65;
	add.s64 	%rd681, %rd748, %rd680;
	shl.b64 	%rd682, %rd681, 2;
	add.s64 	%rd683, %rd4, %rd682;
	st.global.u32 	[%rd683], %r18;
$L__BB8_59:
	setp.eq.s32 	%p581, %r19, -1;
	@%p581 bra 	$L__BB8_63;
	setp.ne.s16 	%p582, %rs1, 0;
	mov.b64 	%rd749, 0;
	@%p582 bra 	$L__BB8_62;
	ld.global.u64 	%rd749, [%rd5];
$L__BB8_62:
	cvt.s64.s32 	%rd685, %r66;
	add.s64 	%rd686, %rd749, %rd685;
	shl.b64 	%rd687, %rd686, 2;
	add.s64 	%rd688, %rd4, %rd687;
	st.global.u32 	[%rd688], %r19;
$L__BB8_63:
	setp.eq.s32 	%p583, %r20, -1;
	@%p583 bra 	$L__BB8_67;
	setp.ne.s16 	%p584, %rs1, 0;
	mov.b64 	%rd750, 0;
	@%p584 bra 	$L__BB8_66;
	ld.global.u64 	%rd750, [%rd5];
$L__BB8_66:
	cvt.s64.s32 	%rd690, %r67;
	add.s64 	%rd691, %rd750, %rd690;
	shl.b64 	%rd692, %rd691, 2;
	add.s64 	%rd693, %rd4, %rd692;
	st.global.u32 	[%rd693], %r20;
$L__BB8_67:
	setp.eq.s32 	%p585, %r21, -1;
	@%p585 bra 	$L__BB8_71;
	setp.ne.s16 	%p586, %rs1, 0;
	mov.b64 	%rd751, 0;
	@%p586 bra 	$L__BB8_70;
	ld.global.u64 	%rd751, [%rd5];
$L__BB8_70:
	cvt.s64.s32 	%rd695, %r68;
	add.s64 	%rd696, %rd751, %rd695;
	shl.b64 	%rd697, %rd696, 2;
	add.s64 	%rd698, %rd4, %rd697;
	st.global.u32 	[%rd698], %r21;
$L__BB8_71:
	setp.eq.s32 	%p587, %r22, -1;
	@%p587 bra 	$L__BB8_619;
	setp.ne.s16 	%p588, %rs1, 0;
	mov.b64 	%rd752, 0;
	@%p588 bra 	$L__BB8_74;
	ld.global.u64 	%rd752, [%rd5];
$L__BB8_74:
	cvt.s64.s32 	%rd700, %r69;
	add.s64 	%rd701, %rd752, %rd700;
	shl.b64 	%rd702, %rd701, 2;
	add.s64 	%rd703, %rd4, %rd702;
	st.global.u32 	[%rd703], %r22;
	bra.uni 	$L__BB8_619;
$L__BB8_75:
	setp.eq.s32 	%p589, %r6, -1;
	bar.sync 	0;
	@%p589 bra 	$L__BB8_77;
	shl.b32 	%r1472, %r53, 2;
	mov.u32 	%r1473, _ZZN3cub18CUB_300001_SM_10006detail6select23DeviceSelectSweepKernelINS2_10policy_hubIiNS0_8NullTypeEiLb0ELNS0_10SelectImplE1EE10Policy1000EN6thrust24THRUST_300001_SM_1000_NS6detail15normal_iteratorINSA_10device_ptrIiEEEEPS5_SF_PlNS0_13ScanTileStateIiLb1EEEN4cuda3std3__410__not_fn_tI10isMinusOneEES5_iNS2_19streaming_context_tIlLb1EEELS6_1EEEvT0_T1_T2_T3_T4_T5_T6_T7_iT8_NS1_7vsmem_tEE19static_temp_storage;
	add.s32 	%r1474, %r1473, %r1472;
	st.shared.u32 	[%r1474], %r6;
$L__BB8_77:
	setp.eq.s32 	%p590, %r7, -1;
	@%p590 bra 	$L__BB8_79;
	shl.b32 	%r1475, %r54, 2;
	mov.u32 	%r1476, _ZZN3cub18CUB_300001_SM_10006detail6select23DeviceSelectSweepKernelINS2_10policy_hubIiNS0_8NullTypeEiLb0ELNS0_10SelectImplE1EE10Policy1000EN6thrust24THRUST_300001_SM_1000_NS6detail15normal_iteratorINSA_10device_ptrIiEEEEPS5_SF_PlNS0_13ScanTileStateIiLb1EEEN4cuda3std3__410__not_fn_tI10isMinusOneEES5_iNS2_19streaming_context_tIlLb1EEELS6_1EEEvT0_T1_T2_T3_T4_T5_T6_T7_iT8_NS1_7vsmem_tEE19static_temp_storage;
	add.s32 	%r1477, %r1476, %r1475;
	st.shared.u32 	[%r1477], %r7;
$L__BB8_79:
	setp.eq.s32 	%p591, %r8, -1;
	@%p591 bra 	$L__BB8_81;
	shl.b32 	%r1478, %r55, 2;
	mov.u32 	%r1479, _ZZN3cub18CUB_300001_SM_10006detail6select23DeviceSelectSweepKernelINS2_10policy_hubIiNS0_8NullTypeEiLb0ELNS0_10SelectImplE1EE10Policy1000EN6thrust24THRUST_300001_SM_1000_NS6detail15normal_iteratorINSA_10device_ptrIiEEEEPS5_SF_PlNS0_13ScanTileStateIiLb1EEEN4cuda3std3__410__not_fn_tI10isMinusOneEES5_iNS2_19streaming_context_tIlLb1EEELS6_1EEEvT0_T1_T2_T3_T4_T5_T6_T7_iT8_NS1_7vsmem_tEE19static_temp_storage;
	add.s32 	%r1480, %r1479, %r1478;
	st.shared.u32 	[%r1480], %r8;
$L__BB8_81:
	setp.eq.s32 	%p592, %r9, -1;
	@%p592 bra 	$L__BB8_83;
	shl.b32 	%r1481, %r56, 2;
	mov.u32 	%r1482, _ZZN3cub18CUB_300001_SM_10006detail6select23DeviceSelectSweepKernelINS2_10policy_hubIiNS0_8NullTypeEiLb0ELNS0_10SelectImplE1EE10Policy1000EN6thrust24THRUST_300001_SM_1000_NS6detail15normal_iteratorINSA_10device_ptrIiEEEEPS5_SF_PlNS0_13ScanTileStateIiLb1EEEN4cuda3std3__410__not_fn_tI10isMinusOneEES5_iNS2_19streaming_context_tIlLb1EEELS6_1EEEvT0_T1_T2_T3_T4_T5_T6_T7_iT8_NS1_7vsmem_tEE19static_temp_storage;
	add.s32 	%r1483, %r1482, %r1481;
	st.shared.u32 	[%r1483], %r9;
$L__BB8_83:
	setp.eq.s32 	%p593, %r10, -1;
	@%p593 bra 	$L__BB8_85;
	shl.b32 	%r1484, %r57, 2;
	mov.u32 	%r1485, _ZZN3cub18CUB_300001_SM_10006detail6select23DeviceSelectSweepKernelINS2_10policy_hubIiNS0_8NullTypeEiLb0ELNS0_10SelectImplE1EE10Policy1000EN6thrust24THRUST_300001_SM_1000_NS6detail15normal_iteratorINSA_10device_ptrIiEEEEPS5_SF_PlNS0_13ScanTileStateIiLb1EEEN4cuda3std3__410__not_fn_tI10isMinusOneEES5_iNS2_19streaming_context_tIlLb1EEELS6_1EEEvT0_T1_T2_T3_T4_T5_T6_T7_iT8_NS1_7vsmem_tEE19static_temp_storage;
	add.s32 	%r1486, %r1485, %r1484;
	st.shared.u32 	[%r1486], %r10;
$L__BB8_85:
	setp.eq.s32 	%p594, %r11, -1;
	@%p594 bra 	$L__BB8_87;
	shl.b32 	%r1487, %r58, 2;
	mov.u32 	%r1488, _ZZN3cub18CUB_300001_SM_10006detail6select23DeviceSelectSweepKernelINS2_10policy_hubIiNS0_8NullTypeEiLb0ELNS0_10SelectImplE1EE10Policy1000EN6thrust24THRUST_300001_SM_1000_NS6detail15normal_iteratorINSA_10device_ptrIiEEEEPS5_SF_PlNS0_13ScanTileStateIiLb1EEEN4cuda3std3__410__not_fn_tI10isMinusOneEES5_iNS2_19streaming_context_tIlLb1EEELS6_1EEEvT0_T1_T2_T3_T4_T5_T6_T7_iT8_NS1_7vsmem_tEE19static_temp_storage;
	add.s32 	%r1489, %r1488, %r1487;
	st.shared.u32 	[%r1489], %r11;
$L__BB8_87:
	setp.eq.s32 	%p595, %r12, -1;
	@%p595 bra 	$L__BB8_89;
	shl.b32 	%r1490, %r59, 2;
	mov.u32 	%r1491, _ZZN3cub18CUB_300001_SM_10006detail6select23DeviceSelectSweepKernelINS2_10policy_hubIiNS0_8NullTypeEiLb0ELNS0_10SelectImplE1EE10Policy1000EN6thrust24THRUST_300001_SM_1000_NS6detail15normal_iteratorINSA_10device_ptrIiEEEEPS5_SF_PlNS0_13ScanTileStateIiLb1EEEN4cuda3std3__410__not_fn_tI10isMinusOneEES5_iNS2_19streaming_context_tIlLb1EEELS6_1EEEvT0_T1_T2_T3_T4_T5_T6_T7_iT8_NS1_7vsmem_tEE19static_temp_storage;
	add.s32 	%r1492, %r1491, %r1490;
	st.shared.u32 	[%r1492], %r12;
$L__BB8_89:
	setp.eq.s32 	%p596, %r13, -1;
	@%p596 bra 	$L__BB8_91;
	shl.b32 	%r1493, %r60, 2;
	mov.u32 	%r1494, _ZZN3cub18CUB_300001_SM_10006detail6select23DeviceSelectSweepKernelINS2_10policy_hubIiNS0_8NullTypeEiLb0ELNS0_10SelectImplE1EE10Policy1000EN6thrust24THRUST_300001_SM_1000_NS6detail15normal_iteratorINSA_10device_ptrIiEEEEPS5_SF_PlNS0_13ScanTileStateIiLb1EEEN4cuda3std3__410__not_fn_tI10isMinusOneEES5_iNS2_19streaming_context_tIlLb1EEELS6_1EEEvT0_T1_T2_T3_T4_T5_T6_T7_iT8_NS1_7vsmem_tEE19static_temp_storage;
	add.s32 	%r1495, %r1494, %r1493;
	st.shared.u32 	[%r1495], %r13;
$L__BB8_91:
	setp.eq.s32 	%p597, %r14, -1;
	@%p597 bra 	$L__BB8_93;
	shl.b32 	%r1496, %r61, 2;
	mov.u32 	%r1497, _ZZN3cub18CUB_300001_SM_10006detail6select23DeviceSelectSweepKernelINS2_10policy_hubIiNS0_8NullTypeEiLb0ELNS0_10SelectImplE1EE10Policy1000EN6thrust24THRUST_300001_SM_1000_NS6detail15normal_iteratorINSA_10device_ptrIiEEEEPS5_SF_PlNS0_13ScanTileStateIiLb1EEEN4cuda3std3__410__not_fn_tI10isMinusOneEES5_iNS2_19streaming_context_tIlLb1EEELS6_1EEEvT0_T1_T2_T3_T4_T5_T6_T7_iT8_NS1_7vsmem_tEE19static_temp_storage;
	add.s32 	%r1498, %r1497, %r1496;
	st.shared.u32 	[%r1498], %r14;
$L__BB8_93:
	setp.eq.s32 	%p598, %r15, -1;
	@%p598 bra 	$L__BB8_95;
	shl.b32 	%r1499, %r62, 2;
	mov.u32 	%r1500, _ZZN3cub18CUB_300001_SM_10006detail6select23DeviceSelectSweepKernelINS2_10policy_hubIiNS0_8NullTypeEiLb0ELNS0_10SelectImplE1EE10Policy1000EN6thrust24THRUST_300001_SM_1000_NS6detail15normal_iteratorINSA_10device_ptrIiEEEEPS5_SF_PlNS0_13ScanTileStateIiLb1EEEN4cuda3std3__410__not_fn_tI10isMinusOneEES5_iNS2_19streaming_context_tIlLb1EEELS6_1EEEvT0_T1_T2_T3_T4_T5_T6_T7_iT8_NS1_7vsmem_tEE19static_temp_storage;
	add.s32 	%r1501, %r1500, %r1499;
	st.shared.u32 	[%r1501], %r15;
$L__BB8_95:
	setp.eq.s32 	%p599, %r16, -1;
	@%p599 bra 	$L__BB8_97;
	shl.b32 	%r1502, %r63, 2;
	mov.u32 	%r1503, _ZZN3cub18CUB_300001_SM_10006detail6select23DeviceSelectSweepKernelINS2_10policy_hubIiNS0_8NullTypeEiLb0ELNS0_10SelectImplE1EE10Policy1000EN6thrust24THRUST_300001_SM_1000_NS6detail15normal_iteratorINSA_10device_ptrIiEEEEPS5_SF_PlNS0_13ScanTileStateIiLb1EEEN4cuda3std3__410__not_fn_tI10isMinusOneEES5_iNS2_19streaming_context_tIlLb1EEELS6_1EEEvT0_T1_T2_T3_T4_T5_T6_T7_iT8_NS1_7vsmem_tEE19static_temp_storage;
	add.s32 	%r1504, %r1503, %r1502;
	st.shared.u32 	[%r1504], %r16;
$L__BB8_97:
	setp.eq.s32 	%p600, %r17, -1;
	@%p600 bra 	$L__BB8_99;
	shl.b32 	%r1505, %r64, 2;
	mov.u32 	%r1506, _ZZN3cub18CUB_300001_SM_10006detail6select23DeviceSelectSweepKernelINS2_10policy_hubIiNS0_8NullTypeEiLb0ELNS0_10SelectImplE1EE10Policy1000EN6thrust24THRUST_300001_SM_1000_NS6detail15normal_iteratorINSA_10device_ptrIiEEEEPS5_SF_PlNS0_13ScanTileStateIiLb1EEEN4cuda3std3__410__not_fn_tI10isMinusOneEES5_iNS2_19streaming_context_tIlLb1EEELS6_1EEEvT0_T1_T2_T3_T4_T5_T6_T7_iT8_NS1_7vsmem_tEE19static_temp_storage;
	add.s32 	%r1507, %r1506, %r1505;
	st.shared.u32 	[%r1507], %r17;
$L__BB8_99:
	setp.eq.s32 	%p601, %r18, -1;
	@%p601 bra 	$L__BB8_101;
	shl.b32 	%r1508, %r65, 2;
	mov.u32 	%r1509, _ZZN3cub18CUB_300001_SM_10006detail6select23DeviceSelectSweepKernelINS2_10policy_hubIiNS0_8NullTypeEiLb0ELNS0_10SelectImplE1EE10Policy1000EN6thrust24THRUST_300001_SM_1000_NS6detail15normal_iteratorINSA_10device_ptrIiEEEEPS5_SF_PlNS0_13ScanTileStateIiLb1EEEN4cuda3std3__410__not_fn_tI10isMinusOneEES5_iNS2_19streaming_context_tIlLb1EEELS6_1EEEvT0_T1_T2_T3_T4_T5_T6_T7_iT8_NS1_7vsmem_tEE19static_temp_storage;
	add.s32 	%r1510, %r1509, %r1508;
	st.shared.u32 	[%r1510], %r18;
$L__BB8_101:
	setp.eq.s32 	%p602, %r19, -1;
	@%p602 bra 	$L__BB8_103;
	shl.b32 	%r1511, %r66, 2;
	mov.u32 	%r1512, _ZZN3cub18CUB_300001_SM_10006detail6select23DeviceSelectSweepKernelINS2_10policy_hubIiNS0_8NullTypeEiLb0ELNS0_10SelectImplE1EE10Policy1000EN6thrust24THRUST_300001_SM_1000_NS6detail15normal_iteratorINSA_10device_ptrIiEEEEPS5_SF_PlNS0_13ScanTileStateIiLb1EEEN4cuda3std3__410__not_fn_tI10isMinusOneEES5_iNS2_19streaming_context_tIlLb1EEELS6_1EEEvT0_T1_T2_T3_T4_T5_T6_T7_iT8_NS1_7vsmem_tEE19static_temp_storage;
	add.s32 	%r1513, %r1512, %r1511;
	st.shared.u32 	[%r1513], %r19;
$L__BB8_103:
	setp.eq.s32 	%p603, %r20, -1;
	@%p603 bra 	$L__BB8_105;
	shl.b32 	%r1514, %r67, 2;
	mov.u32 	%r1515, _ZZN3cub18CUB_300001_SM_10006detail6select23DeviceSelectSweepKernelINS2_10policy_hubIiNS0_8NullTypeEiLb0ELNS0_10SelectImplE1EE10Policy1000EN6thrust24THRUST_300001_SM_1000_NS6detail15normal_iteratorINSA_10device_ptrIiEEEEPS5_SF_PlNS0_13ScanTileStateIiLb1EEEN4cuda3std3__410__not_fn_tI10isMinusOneEES5_iNS2_19streaming_context_tIlLb1EEELS6_1EEEvT0_T1_T2_T3_T4_T5_T6_T7_iT8_NS1_7vsmem_tEE19static_temp_storage;
	add.s32 	%r1516, %r1515, %r1514;
	st.shared.u32 	[%r1516], %r20;
$L__BB8_105:
	setp.eq.s32 	%p604, %r21, -1;
	@%p604 bra 	$L__BB8_107;
	shl.b32 	%r1517, %r68, 2;
	mov.u32 	%r1518, _ZZN3cub18CUB_300001_SM_10006detail6select23DeviceSelectSweepKernelINS2_10policy_hubIiNS0_8NullTypeEiLb0ELNS0_10SelectImplE1EE10Policy1000EN6thrust24THRUST_300001_SM_1000_NS6detail15normal_iteratorINSA_10device_ptrIiEEEEPS5_SF_PlNS0_13ScanTileStateIiLb1EEEN4cuda3std3__410__not_fn_tI10isMinusOneEES5_iNS2_19streaming_context_tIlLb1EEELS6_1EEEvT0_T1_T2_T3_T4_T5_T6_T7_iT8_NS1_7vsmem_tEE19static_temp_storage;
	add.s32 	%r1519, %r1518, %r1517;
	st.shared.u32 	[%r1519], %r21;
$L__BB8_107:
	setp.eq.s32 	%p605, %r22, -1;
	@%p605 bra 	$L__BB8_109;
	shl.b32 	%r1520, %r69, 2;
	mov.u32 	%r1521, _ZZN3cub18CUB_300001_SM_10006detail6select23DeviceSelectSweepKernelINS2_10policy_hubIiNS0_8NullTypeEiLb0ELNS0_10SelectImplE1EE10Policy1000EN6thrust24THRUST_300001_SM_1000_NS6detail15normal_iteratorINSA_10device_ptrIiEEEEPS5_SF_PlNS0_13ScanTileStateIiLb1EEEN4cuda3std3__410__not_fn_tI10isMinusOneEES5_iNS2_19streaming_context_tIlLb1EEELS6_1EEEvT0_T1_T2_T3_T4_T5_T6_T7_iT8_NS1_7vsmem_tEE19static_temp_storage;
	add.s32 	%r1522, %r1521, %r1520;
	st.shared.u32 	[%r1522], %r22;
$L__BB8_109:
	bar.sync 	0;
	setp.ge.u32 	%p606, %r1554, %r52;
	@%p606 bra 	$L__BB8_619;
	mov.u64 	%rd704, %rd219;
	ld.param.u8 	%rs2, [%rd704];
	ld.param.u64 	%rd705, [%rd704+24];
	cvta.to.global.u64 	%rd6, %rd705;
	add.s32 	%r1523, %r41, %r42;
	add.s32 	%r1524, %r1523, %r43;
	add.s32 	%r1525, %r1524, %r44;
	add.s32 	%r1526, %r1525, %r45;
	add.s32 	%r1527, %r1526, %r46;
	add.s32 	%r1528, %r1527, %r47;
	add.s32 	%r1529, %r1528, %r48;
	add.s32 	%r1530, %r1529, %r49;
	add.s32 	%r1531, %r1530, %r50;
	add.s32 	%r1532, %r1531, %r51;
	add.s32 	%r1533, %r1532, %r40;
	not.b32 	%r1534, %r1554;
	add.s32 	%r70, %r1533, %r1534;
	mul.hi.u32 	%r1535, %r70, -1431655765;
	shr.u32 	%r1536, %r1535, 8;
	add.s32 	%r71, %r1536, 1;
	and.b32  	%r1537, %r1536, 3;
	setp.eq.s32 	%p607, %r1537, 3;
	@%p607 bra 	$L__BB8_115;
	cvt.u64.u32 	%rd729, %r1554;
	shl.b32 	%r1538, %r1554, 2;
	mov.u32 	%r1539, _ZZN3cub18CUB_300001_SM_10006detail6select23DeviceSelectSweepKernelINS2_10policy_hubIiNS0_8NullTypeEiLb0ELNS0_10SelectImplE1EE10Policy1000EN6thrust24THRUST_300001_SM_1000_NS6detail15normal_iteratorINSA_10device_ptrIiEEEEPS5_SF_PlNS0_13ScanTileStateIiLb1EEEN4cuda3std3__410__not_fn_tI10isMinusOneEES5_iNS2_19streaming_context_tIlLb1EEELS6_1EEEvT0_T1_T2_T3_T4_T5_T6_T7_iT8_NS1_7vsmem_tEE19static_temp_storage;
	add.s32 	%r1553, %r1539, %r1538;
	and.b32  	%r1540, %r71, 3;
	neg.s32 	%r1552, %r1540;
$L__BB8_112:
	.pragma "nounroll";
	setp.ne.s16 	%p608, %rs2, 0;
	mov.b64 	%rd730, 0;
	@%p608 bra 	$L__BB8_114;
	ld.global.u64 	%rd730, [%rd6];
$L__BB8_114:
	add.s64 	%rd707, %rd730, %rd729;
	shl.b64 	%rd708, %rd707, 2;
	add.s64 	%rd709, %rd4, %rd708;
	ld.shared.u32 	%r1541, [%r1553];
	st.global.u32 	[%rd709], %r1541;
	add.s64 	%rd729, %rd729, 384;
	cvt.u32.u64 	%r1554, %rd729;
	add.s32 	%r1553, %r1553, 1536;
	add.s32 	%r1552, %r1552, 1;
	setp.ne.s32 	%p609, %r1552, 0;
	@%p609 bra 	$L__BB8_112;
$L__BB8_115:
	setp.lt.u32 	%p610, %r70, 1152;
	@%p610 bra 	$L__BB8_619;
	mul.wide.u32 	%rd711, %r1554, 4;
	add.s64 	%rd12, %rd4, %rd711;
	shl.b32 	%r1542, %r1554, 2;
	mov.u32 	%r1543, _ZZN3cub18CUB_300001_SM_10006detail6select23DeviceSelectSweepKernelINS2_10policy_hubIiNS0_8NullTypeEiLb0ELNS0_10SelectImplE1EE10Policy1000EN6thrust24THRUST_300001_SM_1000_NS6detail15normal_iteratorINSA_10device_ptrIiEEEEPS5_SF_PlNS0_13ScanTileStateIiLb1EEEN4cuda3std3__410__not_fn_tI10isMinusOneEES5_iNS2_19streaming_context_tIlLb1EEELS6_1EEEvT0_T1_T2_T3_T4_T5_T6_T7_iT8_NS1_7vsmem_tEE19static_temp_storage;
	add.s32 	%r1544, %r1542, %r1543;
	add.s32 	%r1555, %r1544, 3072;
	mov.b64 	%rd731, 0;
$L__BB8_117:
	setp.ne.s16 	%p611, %rs2, 0;
	mov.b64 	%rd732, 0;
	@%p611 bra 	$L__BB8_119;
	ld.global.u64 	%rd732, [%rd6];
$L__BB8_119:
	setp.ne.s16 	%p612, %rs2, 0;
	shl.b64 	%rd714, %rd732, 2;
	add.s64 	%rd715, %rd731, %rd714;
	add.s64 	%rd716, %rd12, %rd715;
	ld.shared.u32 	%r1545, [%r1555+-3072];
	st.global.u32 	[%rd716], %r1545;
	mov.b64 	%rd733, 0;
	@%p612 bra 	$L__BB8_121;
	ld.global.u64 	%rd733, [%rd6];
$L__BB8_121:
	setp.ne.s16 	%p613, %rs2, 0;
	shl.b64 	%rd718, %rd733, 2;
	add.s64 	%rd719, %rd731, %rd718;
	add.s64 	%rd720, %rd12, %rd719;
	ld.shared.u32 	%r1546, [%r1555+-1536];
	st.global.u32 	[%rd720+1536], %r1546;
	mov.b64 	%rd734, 0;
	@%p613 bra 	$L__BB8_123;
	ld.global.u64 	%rd734, [%rd6];
$L__BB8_123:
	setp.ne.s16 	%p614, %rs2, 0;
	shl.b64 	%rd722, %rd734, 2;
	add.s64 	%rd723, %rd731, %rd722;
	add.s64 	%rd724, %rd12, %rd723;
	ld.shared.u32 	%r1547, [%r1555];
	st.global.u32 	[%rd724+3072], %r1547;
	mov.b64 	%rd735, 0;
	@%p614 bra 	$L__BB8_125;
	ld.global.u64 	%rd735, [%rd6];
$L__BB8_125:
	shl.b64 	%rd725, %rd735, 2;
	add.s64 	%rd726, %rd731, %rd725;
	add.s64 	%rd727, %rd12, %rd726;
	ld.shared.u32 	%r1548, [%r1555+1536];
	st.global.u32 	[%rd727+4608], %r1548;
	add.s32 	%r1554, %r1554, 1536;
	add.s64 	%rd731, %rd731, 6144;
	add.s32 	%r1555, %r1555, 6144;
	setp.lt.s32 	%p615, %r1554, %r52;
	@%p615 bra 	$L__BB8_117;
	bra.uni 	$L__BB8_619;
$L__BB8_126:
	ld.param.u8 	%rs58, [%rd1];
	setp.eq.s16 	%p393, %rs58, 0;
	ld.param.u64 	%rd479, [%rd1+16];
	selp.b64 	%rd480, %rd479, 0, %p393;
	cvt.s64.s32 	%rd481, %r2;
	add.s64 	%rd482, %rd480, %rd481;
	mov.u32 	%r1568, %tid.x;
	and.b32  	%r1088, %r1568, 31;
	and.b32  	%r1089, %r1568, 992;
	mul.lo.s32 	%r1090, %r1089, 17;
	or.b32  	%r1091, %r1090, %r1088;
	cvt.u64.u32 	%rd483, %r1091;
	add.s64 	%rd484, %rd482, %rd483;
	shl.b64 	%rd485, %rd484, 2;
	add.s64 	%rd486, %rd3, %rd485;
	ld.global.u32 	%r1092, [%rd486];
	ld.global.u32 	%r1093, [%rd486+128];
	ld.global.u32 	%r1094, [%rd486+256];
	ld.global.u32 	%r1095, [%rd486+384];
	ld.global.u32 	%r1096, [%rd486+512];
	ld.global.u32 	%r1097, [%rd486+640];
	ld.global.u32 	%r1098, [%rd486+768];
	ld.global.u32 	%r1099, [%rd486+896];
	ld.global.u32 	%r1100, [%rd486+1024];
	ld.global.u32 	%r1101, [%rd486+1152];
	ld.global.u32 	%r1102, [%rd486+1280];
	ld.global.u32 	%r1103, [%rd486+1408];
	ld.global.u32 	%r1104, [%rd486+1536];
	ld.global.u32 	%r1105, [%rd486+1664];
	ld.global.u32 	%r1106, [%rd486+1792];
	ld.global.u32 	%r1107, [%rd486+1920];
	ld.global.u32 	%r1108, [%rd486+2048];
	// begin inline asm
	mov.u32 %r1057, %laneid;
	// end inline asm
	shr.u32 	%r87, %r1568, 5;
	mad.lo.s32 	%r1109, %r87, 544, %r1057;
	shl.b32 	%r1110, %r1109, 2;
	mov.u32 	%r1111, _ZZN3cub18CUB_300001_SM_10006detail6select23DeviceSelectSweepKernelINS2_10policy_hubIiNS0_8NullTypeEiLb0ELNS0_10SelectImplE1EE10Policy1000EN6thrust24THRUST_300001_SM_1000_NS6detail15normal_iteratorINSA_10device_ptrIiEEEEPS5_SF_PlNS0_13ScanTileStateIiLb1EEEN4cuda3std3__410__not_fn_tI10isMinusOneEES5_iNS2_19streaming_context_tIlLb1EEELS6_1EEEvT0_T1_T2_T3_T4_T5_T6_T7_iT8_NS1_7vsmem_tEE19static_temp_storage;
	add.s32 	%r1112, %r1111, %r1110;
	st.shared.u32 	[%r1112], %r1092;
	st.shared.u32 	[%r1112+128], %r1093;
	st.shared.u32 	[%r1112+256], %r1094;
	st.shared.u32 	[%r1112+384], %r1095;
	st.shared.u32 	[%r1112+512], %r1096;
	st.shared.u32 	[%r1112+640], %r1097;
	st.shared.u32 	[%r1112+768], %r1098;
	st.shared.u32 	[%r1112+896], %r1099;
	st.shared.u32 	[%r1112+1024], %r1100;
	st.shared.u32 	[%r1112+1152], %r1101;
	st.shared.u32 	[%r1112+1280], %r1102;
	st.shared.u32 	[%r1112+1408], %r1103;
	st.shared.u32 	[%r1112+1536], %r1104;
	st.shared.u32 	[%r1112+1664], %r1105;
	st.shared.u32 	[%r1112+1792], %r1106;
	st.shared.u32 	[%r1112+1920], %r1107;
	st.shared.u32 	[%r1112+2048], %r1108;
	bar.warp.sync 	-1;
	shl.b32 	%r1113, %r1057, 6;
	add.s32 	%r1114, %r1112, %r1113;
	ld.shared.u32 	%r88, [%r1114];
	ld.shared.u32 	%r89, [%r1114+4];
	ld.shared.u32 	%r90, [%r1114+8];
	ld.shared.u32 	%r91, [%r1114+12];
	ld.shared.u32 	%r92, [%r1114+16];
	ld.shared.u32 	%r93, [%r1114+20];
	ld.shared.u32 	%r94, [%r1114+24];
	ld.shared.u32 	%r95, [%r1114+28];
	ld.shared.u32 	%r96, [%r1114+32];
	ld.shared.u32 	%r97, [%r1114+36];
	ld.shared.u32 	%r98, [%r1114+40];
	ld.shared.u32 	%r99, [%r1114+44];
	ld.shared.u32 	%r100, [%r1114+48];
	ld.shared.u32 	%r101, [%r1114+52];
	ld.shared.u32 	%r102, [%r1114+56];
	ld.shared.u32 	%r103, [%r1114+60];
	ld.shared.u32 	%r104, [%r1114+64];
	setp.ne.s32 	%p394, %r88, -1;
	selp.u32 	%r1115, 1, 0, %p394;
	setp.ne.s32 	%p395, %r89, -1;
	selp.u32 	%r1116, 1, 0, %p395;
	setp.ne.s32 	%p396, %r90, -1;
	selp.u32 	%r1117, 1, 0, %p396;
	setp.ne.s32 	%p397, %r91, -1;
	selp.u32 	%r1118, 1, 0, %p397;
	setp.ne.s32 	%p398, %r92, -1;
	selp.u32 	%r1119, 1, 0, %p398;
	setp.ne.s32 	%p399, %r93, -1;
	selp.u32 	%r1120, 1, 0, %p399;
	setp.ne.s32 	%p400, %r94, -1;
	selp.u32 	%r1121, 1, 0, %p400;
	setp.ne.s32 	%p401, %r95, -1;
	selp.u32 	%r1122, 1, 0, %p401;
	setp.ne.s32 	%p402, %r96, -1;
	selp.u32 	%r1123, 1, 0, %p402;
	setp.ne.s32 	%p403, %r97, -1;
	selp.u32 	%r1124, 1, 0, %p403;
	setp.ne.s32 	%p404, %r98, -1;
	selp.u32 	%r1125, 1, 0, %p404;
	setp.ne.s32 	%p405, %r99, -1;
	selp.u32 	%r1126, 1, 0, %p405;
	setp.ne.s32 	%p406, %r100, -1;
	selp.u32 	%r1127, 1, 0, %p406;
	setp.ne.s32 	%p407, %r101, -1;
	selp.u32 	%r1128, 1, 0, %p407;
	setp.ne.s32 	%p408, %r102, -1;
	selp.u32 	%r1129, 1, 0, %p408;
	setp.ne.s32 	%p409, %r103, -1;
	selp.u32 	%r1130, 1, 0, %p409;
	setp.ne.s32 	%p410, %r104, -1;
	selp.u32 	%r1131, 1, 0, %p410;
	bar.sync 	0;
	add.s32 	%r105, %r1116, %r1115;
	add.s32 	%r106, %r105, %r1117;
	add.s32 	%r107, %r106, %r1118;
	add.s32 	%r108, %r107, %r1119;
	add.s32 	%r109, %r108, %r1120;
	add.s32 	%r110, %r109, %r1121;
	add.s32 	%r1132, %r110, %r1122;
	add.s32 	%r111, %r1132, %r1123;
	add.s32 	%r112, %r111, %r1124;
	add.s32 	%r113, %r112, %r1125;
	add.s32 	%r114, %r113, %r1126;
	add.s32 	%r115, %r114, %r1127;
	add.s32 	%r116, %r115, %r1128;
	add.s32 	%r1133, %r116, %r1129;
	add.s32 	%r1134, %r1133, %r1130;
	add.s32 	%r1062, %r1134, %r1131;
	mov.b32 	%r1060, 1;
	mov.b32 	%r1085, 0;
	mov.b32 	%r1087, -1;
	// begin inline asm
	{  .reg .s32 r0;  .reg .pred p;  shfl.sync.up.b32 r0|p, %r1062, %r1060, %r1085, %r1087;  @p add.s32 r0, r0, %r1062;  mov.s32 %r1058, r0;}
	// end inline asm
	mov.b32 	%r1066, 2;
	// begin inline asm
	{  .reg .s32 r0;  .reg .pred p;  shfl.sync.up.b32 r0|p, %r1058, %r1066, %r1085, %r1087;  @p add.s32 r0, r0, %r1058;  mov.s32 %r1064, r0;}
	// end inline asm
	mov.b32 	%r1072, 4;
	// begin inline asm
	{  .reg .s32 r0;  .reg .pred p;  shfl.sync.up.b32 r0|p, %r1064, %r1072, %r1085, %r1087;  @p add.s32 r0, r0, %r1064;  mov.s32 %r1070, r0;}
	// end inline asm
	mov.b32 	%r1078, 8;
	// begin inline asm
	{  .reg .s32 r0;  .reg .pred p;  shfl.sync.up.b32 r0|p, %r1070, %r1078, %r1085, %r1087;  @p add.s32 r0, r0, %r1070;  mov.s32 %r1076, r0;}
	// end inline asm
	mov.b32 	%r1084, 16;
	// begin inline asm
	{  .reg .s32 r0;  .reg .pred p;  shfl.sync.up.b32 r0|p, %r1076, %r1084, %r1085, %r1087;  @p add.s32 r0, r0, %r1076;  mov.s32 %r1082, r0;}
	// end inline asm
	setp.ne.s32 	%p411, %r1057, 31;
	@%p411 bra 	$L__BB8_128;
	shl.b32 	%r1135, %r87, 2;
	add.s32 	%r1137, %r1111, %r1135;
	st.shared.u32 	[%r1137], %r1082;
$L__BB8_128:
	sub.s32 	%r1138, %r1082, %r1062;
	bar.sync 	0;
	ld.shared.v4.u32 	{%r1139, %r1140, %r1141, %r1142}, [_ZZN3cub18CUB_300001_SM_10006detail6select23DeviceSelectSweepKernelINS2_10policy_hubIiNS0_8NullTypeEiLb0ELNS0_10SelectImplE1EE10Policy1000EN6thrust24THRUST_300001_SM_1000_NS6detail15normal_iteratorINSA_10device_ptrIiEEEEPS5_SF_PlNS0_13ScanTileStateIiLb1EEEN4cuda3std3__410__not_fn_tI10isMinusOneEES5_iNS2_19streaming_context_tIlLb1EEELS6_1EEEvT0_T1_T2_T3_T4_T5_T6_T7_iT8_NS1_7vsmem_tEE19static_temp_storage];
	add.s32 	%r1143, %r1140, %r1139;
	setp.eq.s32 	%p412, %r87, 2;
	selp.b32 	%r1144, %r1143, %r1139, %p412;
	add.s32 	%r1145, %r1143, %r1141;
	setp.eq.s32 	%p413, %r87, 3;
	selp.b32 	%r1146, %r1145, %r1144, %p413;
	add.s32 	%r1147, %r1145, %r1142;
	setp.eq.s32 	%p414, %r87, 4;
	selp.b32 	%r1148, %r1147, %r1146, %p414;
	ld.shared.v4.u32 	{%r1149, %r1150, %r1151, %r1152}, [_ZZN3cub18CUB_300001_SM_10006detail6select23DeviceSelectSweepKernelINS2_10policy_hubIiNS0_8NullTypeEiLb0ELNS0_10SelectImplE1EE10Policy1000EN6thrust24THRUST_300001_SM_1000_NS6detail15normal_iteratorINSA_10device_ptrIiEEEEPS5_SF_PlNS0_13ScanTileStateIiLb1EEEN4cuda3std3__410__not_fn_tI10isMinusOneEES5_iNS2_19streaming_context_tIlLb1EEELS6_1EEEvT0_T1_T2_T3_T4_T5_T6_T7_iT8_NS1_7vsmem_tEE19static_temp_storage+16];
	add.s32 	%r1153, %r1147, %r1149;
	setp.eq.s32 	%p415, %r87, 5;
	selp.b32 	%r1154, %r1153, %r1148, %p415;
	add.s32 	%r1155, %r1153, %r1150;
	setp.eq.s32 	%p416, %r87, 6;
	selp.b32 	%r1156, %r1155, %r1154, %p416;
	add.s32 	%r1157, %r1155, %r1151;
	setp.eq.s32 	%p417, %r87, 7;
	selp.b32 	%r1158, %r1157, %r1156, %p417;
	add.s32 	%r1159, %r1157, %r1152;
	setp.eq.s32 	%p418, %r87, 8;
	selp.b32 	%r1160, %r1159, %r1158, %p418;
	ld.shared.v4.u32 	{%r1161, %r1162, %r1163, %r1164}, [_ZZN3cub18CUB_300001_SM_10006detail6select23DeviceSelectSweepKernelINS2_10policy_hubIiNS0_8NullTypeEiLb0ELNS0_10SelectImplE1EE10Policy1000EN6thrust24THRUST_300001_SM_1000_NS6detail15normal_iteratorINSA_10device_ptrIiEEEEPS5_SF_PlNS0_13ScanTileStateIiLb1EEEN4cuda3std3__410__not_fn_tI10isMinusOneEES5_iNS2_19streaming_context_tIlLb1EEELS6_1EEEvT0_T1_T2_T3_T4_T5_T6_T7_iT8_NS1_7vsmem_tEE19static_temp_storage+32];
	add.s32 	%r1165, %r1159, %r1161;
	setp.eq.s32 	%p419, %r87, 9;
	selp.b32 	%r1166, %r1165, %r1160, %p419;
	add.s32 	%r1167, %r1165, %r1162;
	setp.eq.s32 	%p420, %r87, 10;
	selp.b32 	%r1168, %r1167, %r1166, %p420;
	add.s32 	%r1169, %r1167, %r1163;
	setp.eq.s32 	%p421, %r87, 11;
	selp.b32 	%r1170, %r1169, %r1168, %p421;
	add.s32 	%r119, %r1169, %r1164;
	setp.gt.u32 	%p422, %r1568, 31;
	setp.lt.u32 	%p423, %r1568, 32;
	setp.eq.s32 	%p424, %r1057, 0;
	selp.b32 	%r1171, 0, %r1138, %p424;
	add.s32 	%r1564, %r1170, %r1171;
	selp.b32 	%r121, %r1138, %r1564, %p423;
	@%p422 bra 	$L__BB8_153;
	setp.ne.s32 	%p425, %r1568, 0;
	mul.wide.s32 	%rd487, %r1, 8;
	add.s64 	%rd57, %rd2, %rd487;
	@%p425 bra 	$L__BB8_131;
	st.shared.u32 	[_ZZN3cub18CUB_300001_SM_10006detail6select23DeviceSelectSweepKernelINS2_10policy_hubIiNS0_8NullTypeEiLb0ELNS0_10SelectImplE1EE10Policy1000EN6thrust24THRUST_300001_SM_1000_NS6detail15normal_iteratorINSA_10device_ptrIiEEEEPS5_SF_PlNS0_13ScanTileStateIiLb1EEEN4cuda3std3__410__not_fn_tI10isMinusOneEES5_iNS2_19streaming_context_tIlLb1EEELS6_1EEEvT0_T1_T2_T3_T4_T5_T6_T7_iT8_NS1_7vsmem_tEE19static_temp_storage+76], %r119;
	add.s64 	%rd488, %rd57, 256;
	mov.b32 	%r1172, 100;
	// begin inline asm
	st.relaxed.gpu.v2.u32 [%rd488], {%r1172, %r119};
	// end inline asm
$L__BB8_131:
	not.b32 	%r1174, %r1568;
	add.s32 	%r1561, %r1, %r1174;
	mov.u32 	%r123, %nctaid.x;
	setp.gt.u32 	%p426, %r123, 499;
	@%p426 bra 	$L__BB8_133;
	membar.cta;
	bra.uni 	$L__BB8_134;
$L__BB8_133:
	mov.b32 	%r1175, 1150;
	// begin inline asm
	nanosleep.u32 %r1175;
	// end inline asm
$L__BB8_134:
	mul.wide.s32 	%rd490, %r1561, 8;
	add.s64 	%rd491, %rd2, %rd490;
	add.s64 	%rd489, %rd491, 256;
	// begin inline asm
	ld.relaxed.gpu.v2.u32 {%r1562, %r1558}, [%rd489];
	// end inline asm
$L__BB8_135:
	setp.eq.s32 	%p427, %r1562, 99;
	mov.b32 	%r1178, -1;
	vote.sync.any.pred 	%p428, %p427, %r1178;
	not.pred 	%p429, %p428;
	@%p429 bra 	$L__BB8_140;
	setp.gt.u32 	%p520, %r123, 499;
	@%p520 bra 	$L__BB8_138;
	membar.cta;
	bra.uni 	$L__BB8_139;
$L__BB8_138:
	mov.b32 	%r1365, 76;
	// begin inline asm
	nanosleep.u32 %r1365;
	// end inline asm
$L__BB8_139:
	// begin inline asm
	ld.relaxed.gpu.v2.u32 {%r1562, %r1558}, [%rd489];
	// end inline asm
	bra.uni 	$L__BB8_135;
$L__BB8_140:
	setp.eq.s32 	%p430, %r1562, 101;
	mov.b32 	%r1205, -1;
	vote.sync.ballot.b32 	%r1206, %p430, %r1205;
	// begin inline asm
	mov.u32 %r1180, %lanemask_ge;
	// end inline asm
	and.b32  	%r1207, %r1206, %r1180;
	or.b32  	%r1208, %r1207, -2147483648;
	add.s32 	%r1209, %r1208, -1;
	not.b32 	%r1210, %r1208;
	and.b32  	%r1211, %r1210, %r1209;
	popc.b32 	%r1184, %r1211;
	mov.b32 	%r1183, 1;
	// begin inline asm
	shfl.sync.down.b32 %r1181, %r1558, %r1183, %r1184, %r1205;
	// end inline asm
	setp.lt.s32 	%p432, %r1057, %r1184;
	selp.b32 	%r1212, %r1181, 0, %p432;
	add.s32 	%r1187, %r1212, %r1558;
	mov.b32 	%r1188, 2;
	// begin inline asm
	shfl.sync.down.b32 %r1186, %r1187, %r1188, %r1184, %r1205;
	// end inline asm
	add.s32 	%r1213, %r1057, 2;
	setp.gt.s32 	%p433, %r1213, %r1184;
	selp.b32 	%r1214, 0, %r1186, %p433;
	add.s32 	%r1192, %r1187, %r1214;
	mov.b32 	%r1193, 4;
	// begin inline asm
	shfl.sync.down.b32 %r1191, %r1192, %r1193, %r1184, %r1205;
	// end inline asm
	add.s32 	%r1215, %r1057, 4;
	setp.gt.s32 	%p434, %r1215, %r1184;
	selp.b32 	%r1216, 0, %r1191, %p434;
	add.s32 	%r1197, %r1192, %r1216;
	mov.b32 	%r1198, 8;
	// begin inline asm
	shfl.sync.down.b32 %r1196, %r1197, %r1198, %r1184, %r1205;
	// end inline asm
	add.s32 	%r1217, %r1057, 8;
	setp.gt.s32 	%p435, %r1217, %r1184;
	selp.b32 	%r1218, 0, %r1196, %p435;
	add.s32 	%r1202, %r1197, %r1218;
	mov.b32 	%r1203, 16;
	// begin inline asm
	shfl.sync.down.b32 %r1201, %r1202, %r1203, %r1184, %r1205;
	// end inline asm
	add.s32 	%r1219, %r1057, 16;
	setp.gt.s32 	%p436, %r1219, %r1184;
	selp.b32 	%r1220, 0, %r1201, %p436;
	add.s32 	%r1559, %r1202, %r1220;
	add.s64 	%rd59, %rd2, 256;
$L__BB8_141:
	setp.ne.s32 	%p437, %r1562, 101;
	mov.b32 	%r1221, -1;
	vote.sync.all.pred 	%p438, %p437, %r1221;
	not.pred 	%p439, %p438;
	@%p439 bra 	$L__BB8_149;
	mul.wide.s32 	%rd602, %r1561, 8;
	add.s64 	%rd603, %rd59, %rd602;
	add.s64 	%rd601, %rd603, -256;
	// begin inline asm
	ld.relaxed.gpu.v2.u32 {%r1562, %r1563}, [%rd601];
	// end inline asm
$L__BB8_143:
	setp.eq.s32 	%p509, %r1562, 99;
	mov.b32 	%r1319, -1;
	vote.sync.any.pred 	%p510, %p509, %r1319;
	not.pred 	%p511, %p510;
	@%p511 bra 	$L__BB8_148;
	setp.gt.u32 	%p519, %r123, 499;
	@%p519 bra 	$L__BB8_146;
	membar.cta;
	bra.uni 	$L__BB8_147;
$L__BB8_146:
	mov.b32 	%r1362, 76;
	// begin inline asm
	nanosleep.u32 %r1362;
	// end inline asm
$L__BB8_147:
	// begin inline asm
	ld.relaxed.gpu.v2.u32 {%r1562, %r1563}, [%rd601];
	// end inline asm
	bra.uni 	$L__BB8_143;
$L__BB8_148:
	setp.eq.s32 	%p512, %r1562, 101;
	mov.b32 	%r1345, -1;
	vote.sync.ballot.b32 	%r1346, %p512, %r1345;
	and.b32  	%r1347, %r1346, %r1180;
	or.b32  	%r1348, %r1347, -2147483648;
	add.s32 	%r1349, %r1348, -1;
	not.b32 	%r1350, %r1348;
	and.b32  	%r1351, %r1350, %r1349;
	popc.b32 	%r1324, %r1351;
	mov.b32 	%r1323, 1;
	// begin inline asm
	shfl.sync.down.b32 %r1321, %r1563, %r1323, %r1324, %r1345;
	// end inline asm
	setp.lt.s32 	%p514, %r1057, %r1324;
	selp.b32 	%r1352, %r1321, 0, %p514;
	add.s32 	%r1327, %r1352, %r1563;
	mov.b32 	%r1328, 2;
	// begin inline asm
	shfl.sync.down.b32 %r1326, %r1327, %r1328, %r1324, %r1345;
	// end inline asm
	setp.gt.s32 	%p515, %r1213, %r1324;
	selp.b32 	%r1354, 0, %r1326, %p515;
	add.s32 	%r1332, %r1327, %r1354;
	mov.b32 	%r1333, 4;
	// begin inline asm
	shfl.sync.down.b32 %r1331, %r1332, %r1333, %r1324, %r1345;
	// end inline asm
	setp.gt.s32 	%p516, %r1215, %r1324;
	selp.b32 	%r1356, 0, %r1331, %p516;
	add.s32 	%r1337, %r1332, %r1356;
	mov.b32 	%r1338, 8;
	// begin inline asm
	shfl.sync.down.b32 %r1336, %r1337, %r1338, %r1324, %r1345;
	// end inline asm
	setp.gt.s32 	%p517, %r1217, %r1324;
	selp.b32 	%r1358, 0, %r1336, %p517;
	add.s32 	%r1342, %r1337, %r1358;
	mov.b32 	%r1343, 16;
	// begin inline asm
	shfl.sync.down.b32 %r1341, %r1342, %r1343, %r1324, %r1345;
	// end inline asm
	setp.gt.s32 	%p518, %r1219, %r1324;
	selp.b32 	%r1360, 0, %r1341, %p518;
	add.s32 	%r1361, %r1360, %r1559;
	add.s32 	%r1559, %r1361, %r1342;
	add.s32 	%r1561, %r1561, -32;
	bra.uni 	$L__BB8_141;
$L__BB8_149:
	setp.ne.s32 	%p440, %r1568, 0;
	@%p440 bra 	$L__BB8_151;
	add.s32 	%r1224, %r1559, %r119;
	add.s64 	%rd492, %rd57, 256;
	mov.b32 	%r1223, 101;
	// begin inline asm
	st.relaxed.gpu.v2.u32 [%rd492], {%r1223, %r1224};
	// end inline asm
	st.shared.u32 	[_ZZN3cub18CUB_300001_SM_10006detail6select23DeviceSelectSweepKernelINS2_10policy_hubIiNS0_8NullTypeEiLb0ELNS0_10SelectImplE1EE10Policy1000EN6thrust24THRUST_300001_SM_1000_NS6detail15normal_iteratorINSA_10device_ptrIiEEEEPS5_SF_PlNS0_13ScanTileStateIiLb1EEEN4cuda3std3__410__not_fn_tI10isMinusOneEES5_iNS2_19streaming_context_tIlLb1EEELS6_1EEEvT0_T1_T2_T3_T4_T5_T6_T7_iT8_NS1_7vsmem_tEE19static_temp_storage+68], %r1559;
	st.shared.u32 	[_ZZN3cub18CUB_300001_SM_10006detail6select23DeviceSelectSweepKernelINS2_10policy_hubIiNS0_8NullTypeEiLb0ELNS0_10SelectImplE1EE10Policy1000EN6thrust24THRUST_300001_SM_1000_NS6detail15normal_iteratorINSA_10device_ptrIiEEEEPS5_SF_PlNS0_13ScanTileStateIiLb1EEEN4cuda3std3__410__not_fn_tI10isMinusOneEES5_iNS2_19streaming_context_tIlLb1EEELS6_1EEEvT0_T1_T2_T3_T4_T5_T6_T7_iT8_NS1_7vsmem_tEE19static_temp_storage+72], %r1224;
$L__BB8_151:
	setp.ne.s32 	%p441, %r1057, 0;
	mov.u32 	%r1564, %r121;
	@%p441 bra 	$L__BB8_153;
	st.shared.u32 	[_ZZN3cub18CUB_300001_SM_10006detail6select23DeviceSelectSweepKernelINS2_10policy_hubIiNS0_8NullTypeEiLb0ELNS0_10SelectImplE1EE10Policy1000EN6thrust24THRUST_300001_SM_1000_NS6detail15normal_iteratorINSA_10device_ptrIiEEEEPS5_SF_PlNS0_13ScanTileStateIiLb1EEEN4cuda3std3__410__not_fn_tI10isMinusOneEES5_iNS2_19streaming_context_tIlLb1EEELS6_1EEEvT0_T1_T2_T3_T4_T5_T6_T7_iT8_NS1_7vsmem_tEE19static_temp_storage+60], %r1559;
	mov.u32 	%r1564, %r1559;
$L__BB8_153:
	mov.u64 	%rd60, %rd219;
	bar.sync 	0;
	setp.eq.s32 	%p442, %r1568, 0;
	ld.shared.u32 	%r1225, [_ZZN3cub18CUB_300001_SM_10006detail6select23DeviceSelectSweepKernelINS2_10policy_hubIiNS0_8NullTypeEiLb0ELNS0_10SelectImplE1EE10Policy1000EN6thrust24THRUST_300001_SM_1000_NS6detail15normal_iteratorINSA_10device_ptrIiEEEEPS5_SF_PlNS0_13ScanTileStateIiLb1EEEN4cuda3std3__410__not_fn_tI10isMinusOneEES5_iNS2_19streaming_context_tIlLb1EEELS6_1EEEvT0_T1_T2_T3_T4_T5_T6_T7_iT8_NS1_7vsmem_tEE19static_temp_storage+60];
	.pragma "used_bytes_mask 61680";
	ld.shared.v4.u32 	{%r1226, %r148, %r1227, %r149}, [_ZZN3cub18CUB_300001_SM_10006detail6select23DeviceSelectSweepKernelINS2_10policy_hubIiNS0_8NullTypeEiLb0ELNS0_10SelectImplE1EE10Policy1000EN6thrust24THRUST_300001_SM_1000_NS6detail15normal_iteratorINSA_10device_ptrIiEEEEPS5_SF_PlNS0_13ScanTileStateIiLb1EEEN4cuda3std3__410__not_fn_tI10isMinusOneEES5_iNS2_19streaming_context_tIlLb1EEELS6_1EEEvT0_T1_T2_T3_T4_T5_T6_T7_iT8_NS1_7vsmem_tEE19static_temp_storage+64];
	selp.b32 	%r1228, 0, %r1225, %p442;
	add.s32 	%r150, %r1228, %r1564;
	setp.ne.s32 	%p443, %r88, -1;
	selp.u32 	%r1229, 1, 0, %p443;
	add.s32 	%r151, %r150, %r1229;
	add.s32 	%r152, %r105, %r150;
	add.s32 	%r153, %r106, %r150;
	add.s32 	%r154, %r107, %r150;
	add.s32 	%r155, %r108, %r150;
	add.s32 	%r156, %r109, %r150;
	add.s32 	%r157, %r110, %r150;
	setp.ne.s32 	%p444, %r95, -1;
	selp.u32 	%r1230, 1, 0, %p444;
	add.s32 	%r158, %r157, %r1230;
	add.s32 	%r159, %r111, %r150;
	add.s32 	%r160, %r112, %r150;
	add.s32 	%r161, %r113, %r150;
	add.s32 	%r162, %r114, %r150;
	add.s32 	%r163, %r115, %r150;
	add.s32 	%r164, %r116, %r150;
	setp.ne.s32 	%p445, %r102, -1;
	selp.u32 	%r1231, 1, 0, %p445;
	add.s32 	%r165, %r164, %r1231;
	setp.ne.s32 	%p446, %r103, -1;
	selp.u32 	%r1232, 1, 0, %p446;
	add.s32 	%r166, %r165, %r1232;
	setp.gt.s32 	%p447, %r149, 384;
	@%p447 bra 	$L__BB8_222;
	setp.ne.s32 	%p448, %r88, -1;
	ld.param.u8 	%rs3, [%rd60];
	ld.param.u64 	%rd493, [%rd60+24];
	cvta.to.global.u64 	%rd61, %rd493;
	@%p448 bra 	$L__BB8_155;
	bra.uni 	$L__BB8_158;
$L__BB8_155:
	setp.ne.s16 	%p449, %rs3, 0;
	mov.b64 	%rd758, 0;
	@%p449 bra 	$L__BB8_157;
	ld.global.u64 	%rd758, [%rd61];
$L__BB8_157:
	cvt.s64.s32 	%rd495, %r150;
	add.s64 	%rd496, %rd758, %rd495;
	shl.b64 	%rd497, %rd496, 2;
	add.s64 	%rd498, %rd4, %rd497;
	st.global.u32 	[%rd498], %r88;
$L__BB8_158:
	setp.eq.s32 	%p450, %r89, -1;
	@%p450 bra 	$L__BB8_162;
	setp.ne.s16 	%p451, %rs3, 0;
	mov.b64 	%rd759, 0;
	@%p451 bra 	$L__BB8_161;
	ld.global.u64 	%rd759, [%rd61];
$L__BB8_161:
	cvt.s64.s32 	%rd500, %r151;
	add.s64 	%rd501, %rd759, %rd500;
	shl.b64 	%rd502, %rd501, 2;
	add.s64 	%rd503, %rd4, %rd502;
	st.global.u32 	[%rd503], %r89;
$L__BB8_162:
	setp.eq.s32 	%p452, %r90, -1;
	@%p452 bra 	$L__BB8_166;
	setp.ne.s16 	%p453, %rs3, 0;
	mov.b64 	%rd760, 0;
	@%p453 bra 	$L__BB8_165;
	ld.global.u64 	%rd760, [%rd61];
$L__BB8_165:
	cvt.s64.s32 	%rd505, %r152;
	add.s64 	%rd506, %rd760, %rd505;
	shl.b64 	%rd507, %rd506, 2;
	add.s64 	%rd508, %rd4, %rd507;
	st.global.u32 	[%rd508], %r90;
$L__BB8_166:
	setp.eq.s32 	%p454, %r91, -1;
	@%p454 bra 	$L__BB8_170;
	setp.ne.s16 	%p455, %rs3, 0;
	mov.b64 	%rd761, 0;
	@%p455 bra 	$L__BB8_169;
	ld.global.u64 	%rd761, [%rd61];
$L__BB8_169:
	cvt.s64.s32 	%rd510, %r153;
	add.s64 	%rd511, %rd761, %rd510;
	shl.b64 	%rd512, %rd511, 2;
	add.s64 	%rd513, %rd4, %rd512;
	st.global.u32 	[%rd513], %r91;
$L__BB8_170:
	setp.eq.s32 	%p456, %r92, -1;
	@%p456 bra 	$L__BB8_174;
	setp.ne.s16 	%p457, %rs3, 0;
	mov.b64 	%rd762, 0;
	@%p457 bra 	$L__BB8_173;
	ld.global.u64 	%rd762, [%rd61];
$L__BB8_173:
	cvt.s64.s32 	%rd515, %r154;
	add.s64 	%rd516, %rd762, %rd515;
	shl.b64 	%rd517, %rd516, 2;
	add.s64 	%rd518, %rd4, %rd517;
	st.global.u32 	[%rd518], %r92;
$L__BB8_174:
	setp.eq.s32 	%p458, %r93, -1;
	@%p458 bra 	$L__BB8_178;
	setp.ne.s16 	%p459, %rs3, 0;
	mov.b64 	%rd763, 0;
	@%p459 bra 	$L__BB8_177;
	ld.global.u64 	%rd763, [%rd61];
$L__BB8_177:
	cvt.s64.s32 	%rd520, %r155;
	add.s64 	%rd521, %rd763, %rd520;
	shl.b64 	%rd522, %rd521, 2;
	add.s64 	%rd523, %rd4, %rd522;
	st.global.u32 	[%rd523], %r93;
$L__BB8_178:
	setp.eq.s32 	%p460, %r94, -1;
	@%p460 bra 	$L__BB8_182;
	setp.ne.s16 	%p461, %rs3, 0;
	mov.b64 	%rd764, 0;
	@%p461 bra 	$L__BB8_181;
	ld.global.u64 	%rd764, [%rd61];
$L__BB8_181:
	cvt.s64.s32 	%rd525, %r156;
	add.s64 	%rd526, %rd764, %rd525;
	shl.b64 	%rd527, %rd526, 2;
	add.s64 	%rd528, %rd4, %rd527;
	st.global.u32 	[%rd528], %r94;
$L__BB8_182:
	setp.eq.s32 	%p462, %r95, -1;
	@%p462 bra 	$L__BB8_186;
	setp.ne.s16 	%p463, %rs3, 0;
	mov.b64 	%rd765, 0;
	@%p463 bra 	$L__BB8_185;
	ld.global.u64 	%rd765, [%rd61];
$L__BB8_185:
	cvt.s64.s32 	%rd530, %r157;
	add.s64 	%rd531, %rd765, %rd530;
	shl.b64 	%rd532, %rd531, 2;
	add.s64 	%rd533, %rd4, %rd532;
	st.global.u32 	[%rd533], %r95;
$L__BB8_186:
	setp.eq.s32 	%p464, %r96, -1;
	@%p464 bra 	$L__BB8_190;
	setp.ne.s16 	%p465, %rs3, 0;
	mov.b64 	%rd766, 0;
	@%p465 bra 	$L__BB8_189;
	ld.global.u64 	%rd766, [%rd61];
$L__BB8_189:
	cvt.s64.s32 	%rd535, %r158;
	add.s64 	%rd536, %rd766, %rd535;
	shl.b64 	%rd537, %rd536, 2;
	add.s64 	%rd538, %rd4, %rd537;
	st.global.u32 	[%rd538], %r96;
$L__BB8_190:
	setp.eq.s32 	%p466, %r97, -1;
	@%p466 bra 	$L__BB8_194;
	setp.ne.s16 	%p467, %rs3, 0;
	mov.b64 	%rd767, 0;
	@%p467 bra 	$L__BB8_193;
	ld.global.u64 	%rd767, [%rd61];
$L__BB8_193:
	cvt.s64.s32 	%rd540, %r159;
	add.s64 	%rd541, %rd767, %rd540;
	shl.b64 	%rd542, %rd541, 2;
	add.s64 	%rd543, %rd4, %rd542;
	st.global.u32 	[%rd543], %r97;
$L__BB8_194:
	setp.eq.s32 	%p468, %r98, -1;
	@%p468 bra 	$L__BB8_198;
	setp.ne.s16 	%p469, %rs3, 0;
	mov.b64 	%rd768, 0;
	@%p469 bra 	$L__BB8_197;
	ld.global.u64 	%rd768, [%rd61];
$L__BB8_197:
	cvt.s64.s32 	%rd545, %r160;
	add.s64 	%rd546, %rd768, %rd545;
	shl.b64 	%rd547, %rd546, 2;
	add.s64 	%rd548, %rd4, %rd547;
	st.global.u32 	[%rd548], %r98;
$L__BB8_198:
	setp.eq.s32 	%p470, %r99, -1;
	@%p470 bra 	$L__BB8_202;
	setp.ne.s16 	%p471, %rs3, 0;
	mov.b64 	%rd769, 0;
	@%p471 bra 	$L__BB8_201;
	ld.global.u64 	%rd769, [%rd61];
$L__BB8_201:
	cvt.s64.s32 	%rd550, %r161;
	add.s64 	%rd551, %rd769, %rd550;
	shl.b64 	%rd552, %rd551, 2;
	add.s64 	%rd553, %rd4, %rd552;
	st.global.u32 	[%rd553], %r99;
$L__BB8_202:
	setp.eq.s32 	%p472, %r100, -1;
	@%p472 bra 	$L__BB8_206;
	setp.ne.s16 	%p473, %rs3, 0;
	mov.b64 	%rd770, 0;
	@%p473 bra 	$L__BB8_205;
	ld.global.u64 	%rd770, [%rd61];
$L__BB8_205:
	cvt.s64.s32 	%rd555, %r162;
	add.s64 	%rd556, %rd770, %rd555;
	shl.b64 	%rd557, %rd556, 2;
	add.s64 	%rd558, %rd4, %rd557;
	st.global.u32 	[%rd558], %r100;
$L__BB8_206:
	setp.eq.s32 	%p474, %r101, -1;
	@%p474 bra 	$L__BB8_210;
	setp.ne.s16 	%p475, %rs3, 0;
	mov.b64 	%rd771, 0;
	@%p475 bra 	$L__BB8_209;
	ld.global.u64 	%rd771, [%rd61];
$L__BB8_209:
	cvt.s64.s32 	%rd560, %r163;
	add.s64 	%rd561, %rd771, %rd560;
	shl.b64 	%rd562, %rd561, 2;
	add.s64 	%rd563, %rd4, %rd562;
	st.global.u32 	[%rd563], %r101;
$L__BB8_210:
	setp.eq.s32 	%p476, %r102, -1;
	@%p476 bra 	$L__BB8_214;
	setp.ne.s16 	%p477, %rs3, 0;
	mov.b64 	%rd772, 0;
	@%p477 bra 	$L__BB8_213;
	ld.global.u64 	%rd772, [%rd61];
$L__BB8_213:
	cvt.s64.s32 	%rd565, %r164;
	add.s64 	%rd566, %rd772, %rd565;
	shl.b64 	%rd567, %rd566, 2;
	add.s64 	%rd568, %rd4, %rd567;
	st.global.u32 	[%rd568], %r102;
$L__BB8_214:
	setp.eq.s32 	%p478, %r103, -1;
	@%p478 bra 	$L__BB8_218;
	setp.ne.s16 	%p479, %rs3, 0;
	mov.b64 	%rd773, 0;
	@%p479 bra 	$L__BB8_217;
	ld.global.u64 	%rd773, [%rd61];
$L__BB8_217:
	cvt.s64.s32 	%rd570, %r165;
	add.s64 	%rd571, %rd773, %rd570;
	shl.b64 	%rd572, %rd571, 2;
	add.s64 	%rd573, %rd4, %rd572;
	st.global.u32 	[%rd573], %r103;
$L__BB8_218:
	setp.eq.s32 	%p480, %r104, -1;
	@%p480 bra 	$L__BB8_619;
	setp.ne.s16 	%p481, %rs3, 0;
	mov.b64 	%rd774, 0;
	@%p481 bra 	$L__BB8_221;
	ld.global.u64 	%rd774, [%rd61];
$L__BB8_221:
	cvt.s64.s32 	%rd575, %r166;
	add.s64 	%rd576, %rd774, %rd575;
	shl.b64 	%rd577, %rd576, 2;
	add.s64 	%rd578, %rd4, %rd577;
	st.global.u32 	[%rd578], %r104;
	bra.uni 	$L__BB8_619;
$L__BB8_222:
	setp.eq.s32 	%p482, %r88, -1;
	bar.sync 	0;
	@%p482 bra 	$L__BB8_224;
	sub.s32 	%r1233, %r150, %r148;
	shl.b32 	%r1234, %r1233, 2;
	add.s32 	%r1236, %r1111, %r1234;
	st.shared.u32 	[%r1236], %r88;
$L__BB8_224:
	setp.eq.s32 	%p483, %r89, -1;
	@%p483 bra 	$L__BB8_226;
	sub.s32 	%r1237, %r151, %r148;
	shl.b32 	%r1238, %r1237, 2;
	add.s32 	%r1240, %r1111, %r1238;
	st.shared.u32 	[%r1240], %r89;
$L__BB8_226:
	setp.eq.s32 	%p484, %r90, -1;
	@%p484 bra 	$L__BB8_228;
	sub.s32 	%r1241, %r152, %r148;
	shl.b32 	%r1242, %r1241, 2;
	add.s32 	%r1244, %r1111, %r1242;
	st.shared.u32 	[%r1244], %r90;
$L__BB8_228:
	setp.eq.s32 	%p485, %r91, -1;
	@%p485 bra 	$L__BB8_230;
	sub.s32 	%r1245, %r153, %r148;
	shl.b32 	%r1246, %r1245, 2;
	add.s32 	%r1248, %r1111, %r1246;
	st.shared.u32 	[%r1248], %r91;
$L__BB8_230:
	setp.eq.s32 	%p486, %r92, -1;
	@%p486 bra 	$L__BB8_232;
	sub.s32 	%r1249, %r154, %r148;
	shl.b32 	%r1250, %r1249, 2;
	add.s32 	%r1252, %r1111, %r1250;
	st.shared.u32 	[%r1252], %r92;
$L__BB8_232:
	setp.eq.s32 	%p487, %r93, -1;
	@%p487 bra 	$L__BB8_234;
	sub.s32 	%r1253, %r155, %r148;
	shl.b32 	%r1254, %r1253, 2;
	add.s32 	%r1256, %r1111, %r1254;
	st.shared.u32 	[%r1256], %r93;
$L__BB8_234:
	setp.eq.s32 	%p488, %r94, -1;
	@%p488 bra 	$L__BB8_236;
	sub.s32 	%r1257, %r156, %r148;
	shl.b32 	%r1258, %r1257, 2;
	add.s32 	%r1260, %r1111, %r1258;
	st.shared.u32 	[%r1260], %r94;
$L__BB8_236:
	setp.eq.s32 	%p489, %r95, -1;
	@%p489 bra 	$L__BB8_238;
	sub.s32 	%r1261, %r157, %r148;
	shl.b32 	%r1262, %r1261, 2;
	add.s32 	%r1264, %r1111, %r1262;
	st.shared.u32 	[%r1264], %r95;
$L__BB8_238:
	setp.eq.s32 	%p490, %r96, -1;
	@%p490 bra 	$L__BB8_240;
	sub.s32 	%r1265, %r158, %r148;
	shl.b32 	%r1266, %r1265, 2;
	add.s32 	%r1268, %r1111, %r1266;
	st.shared.u32 	[%r1268], %r96;
$L__BB8_240:
	setp.eq.s32 	%p491, %r97, -1;
	@%p491 bra 	$L__BB8_242;
	sub.s32 	%r1269, %r159, %r148;
	shl.b32 	%r1270, %r1269, 2;
	add.s32 	%r1272, %r1111, %r1270;
	st.shared.u32 	[%r1272], %r97;
$L__BB8_242:
	setp.eq.s32 	%p492, %r98, -1;
	@%p492 bra 	$L__BB8_244;
	sub.s32 	%r1273, %r160, %r148;
	shl.b32 	%r1274, %r1273, 2;
	add.s32 	%r1276, %r1111, %r1274;
	st.shared.u32 	[%r1276], %r98;
$L__BB8_244:
	setp.eq.s32 	%p493, %r99, -1;
	@%p493 bra 	$L__BB8_246;
	sub.s32 	%r1277, %r161, %r148;
	shl.b32 	%r1278, %r1277, 2;
	add.s32 	%r1280, %r1111, %r1278;
	st.shared.u32 	[%r1280], %r99;
$L__BB8_246:
	setp.eq.s32 	%p494, %r100, -1;
	@%p494 bra 	$L__BB8_248;
	sub.s32 	%r1281, %r162, %r148;
	shl.b32 	%r1282, %r1281, 2;
	add.s32 	%r1284, %r1111, %r1282;
	st.shared.u32 	[%r1284], %r100;
$L__BB8_248:
	setp.eq.s32 	%p495, %r101, -1;
	@%p495 bra 	$L__BB8_250;
	sub.s32 	%r1285, %r163, %r148;
	shl.b32 	%r1286, %r1285, 2;
	add.s32 	%r1288, %r1111, %r1286;
	st.shared.u32 	[%r1288], %r101;
$L__BB8_250:
	setp.eq.s32 	%p496, %r102, -1;
	@%p496 bra 	$L__BB8_252;
	sub.s32 	%r1289, %r164, %r148;
	shl.b32 	%r1290, %r1289, 2;
	add.s32 	%r1292, %r1111, %r1290;
	st.shared.u32 	[%r1292], %r102;
$L__BB8_252:
	setp.eq.s32 	%p497, %r103, -1;
	@%p497 bra 	$L__BB8_254;
	sub.s32 	%r1293, %r165, %r148;
	shl.b32 	%r1294, %r1293, 2;
	add.s32 	%r1296, %r1111, %r1294;
	st.shared.u32 	[%r1296], %r103;
$L__BB8_254:
	setp.eq.s32 	%p498, %r104, -1;
	@%p498 bra 	$L__BB8_256;
	sub.s32 	%r1297, %r166, %r148;
	shl.b32 	%r1298, %r1297, 2;
	add.s32 	%r1300, %r1111, %r1298;
	st.shared.u32 	[%r1300], %r104;
$L__BB8_256:
	bar.sync 	0;
	setp.ge.s32 	%p499, %r1568, %r149;
	@%p499 bra 	$L__BB8_619;
	ld.param.u8 	%rs4, [%rd60];
	ld.param.u64 	%rd579, [%rd60+24];
	cvta.to.global.u64 	%rd62, %rd579;
	not.b32 	%r1301, %r1568;
	add.s32 	%r167, %r149, %r1301;
	mul.hi.u32 	%r1302, %r167, -1431655765;
	shr.u32 	%r1303, %r1302, 8;
	add.s32 	%r168, %r1303, 1;
	and.b32  	%r1304, %r1303, 3;
	setp.eq.s32 	%p500, %r1304, 3;
	@%p500 bra 	$L__BB8_262;
	and.b32  	%r1305, %r168, 3;
	add.s32 	%r1567, %r148, %r1568;
	shl.b32 	%r1306, %r1568, 2;
	add.s32 	%r1566, %r1111, %r1306;
	neg.s32 	%r1565, %r1305;
	mad.lo.s32 	%r1568, %r1305, 384, %r1568;
$L__BB8_259:
	.pragma "nounroll";
	setp.ne.s16 	%p501, %rs4, 0;
	mov.b64 	%rd753, 0;
	@%p501 bra 	$L__BB8_261;
	ld.global.u64 	%rd753, [%rd62];
$L__BB8_261:
	cvt.s64.s32 	%rd581, %r1567;
	add.s64 	%rd582, %rd753, %rd581;
	shl.b64 	%rd583, %rd582, 2;
	add.s64 	%rd584, %rd4, %rd583;
	ld.shared.u32 	%r1308, [%r1566];
	st.global.u32 	[%rd584], %r1308;
	add.s32 	%r1567, %r1567, 384;
	add.s32 	%r1566, %r1566, 1536;
	add.s32 	%r1565, %r1565, 1;
	setp.ne.s32 	%p502, %r1565, 0;
	@%p502 bra 	$L__BB8_259;
$L__BB8_262:
	setp.lt.u32 	%p503, %r167, 1152;
	@%p503 bra 	$L__BB8_619;
	add.s32 	%r1570, %r148, %r1568;
	shl.b32 	%r1309, %r1568, 2;
	add.s32 	%r1311, %r1309, %r1111;
	add.s32 	%r1569, %r1311, 3072;
$L__BB8_264:
	setp.ne.s16 	%p504, %rs4, 0;
	cvt.s64.s32 	%rd65, %r1570;
	mov.b64 	%rd754, 0;
	@%p504 bra 	$L__BB8_266;
	ld.global.u64 	%rd754, [%rd62];
$L__BB8_266:
	setp.ne.s16 	%p505, %rs4, 0;
	add.s64 	%rd587, %rd754, %rd65;
	shl.b64 	%rd588, %rd587, 2;
	add.s64 	%rd589, %rd4, %rd588;
	ld.shared.u32 	%r1312, [%r1569+-3072];
	st.global.u32 	[%rd589], %r1312;
	mov.b64 	%rd755, 0;
	@%p505 bra 	$L__BB8_268;
	ld.global.u64 	%rd755, [%rd62];
$L__BB8_268:
	setp.ne.s16 	%p506, %rs4, 0;
	add.s64 	%rd591, %rd755, %rd65;
	shl.b64 	%rd592, %rd591, 2;
	add.s64 	%rd593, %rd4, %rd592;
	ld.shared.u32 	%r1313, [%r1569+-1536];
	st.global.u32 	[%rd593+1536], %r1313;
	mov.b64 	%rd756, 0;
	@%p506 bra 	$L__BB8_270;
	ld.global.u64 	%rd756, [%rd62];
$L__BB8_270:
	setp.ne.s16 	%p507, %rs4, 0;
	add.s64 	%rd595, %rd756, %rd65;
	shl.b64 	%rd596, %rd595, 2;
	add.s64 	%rd597, %rd4, %rd596;
	ld.shared.u32 	%r1314, [%r1569];
	st.global.u32 	[%rd597+3072], %r1314;
	mov.b64 	%rd757, 0;
	@%p507 bra 	$L__BB8_272;
	ld.global.u64 	%rd757, [%rd62];
$L__BB8_272:
	cvt.u32.u64 	%r1315, %rd65;
	add.s64 	%rd598, %rd757, %rd65;
	shl.b64 	%rd599, %rd598, 2;
	add.s64 	%rd600, %rd4, %rd599;
	ld.shared.u32 	%r1316, [%r1569+1536];
	st.global.u32 	[%rd600+4608], %r1316;
	add.s32 	%r1568, %r1568, 1536;
	add.s32 	%r1570, %r1315, 1536;
	add.s32 	%r1569, %r1569, 6144;
	setp.lt.s32 	%p508, %r1568, %r149;
	@%p508 bra 	$L__BB8_264;
	bra.uni 	$L__BB8_619;
$L__BB8_273:
	ld.param.u32 	%r1549, [_ZN3cub18CUB_300001_SM_10006detail6select23DeviceSelectSweepKernelINS2_10policy_hubIiNS0_8NullTypeEiLb0ELNS0_10SelectImplE1EE10Policy1000EN6thrust24THRUST_300001_SM_1000_NS6detail15normal_iteratorINSA_10device_ptrIiEEEEPS5_SF_PlNS0_13ScanTileStateIiLb1EEEN4cuda3std3__410__not_fn_tI10isMinusOneEES5_iNS2_19streaming_context_tIlLb1EEELS6_1EEEvT0_T1_T2_T3_T4_T5_T6_T7_iT8_NS1_7vsmem_tE_param_7];
	sub.s32 	%r188, %r1549, %r2;
	setp.ne.s32 	%p36, %r1, 0;
	@%p36 bra 	$L__BB8_430;
	ld.param.u8 	%rs32, [%rd1];
	setp.eq.s16 	%p228, %rs32, 0;
	ld.param.u64 	%rd348, [%rd1+16];
	selp.b64 	%rd349, %rd348, 0, %p228;
	cvt.u64.u32 	%rd350, %r2;
	add.s64 	%rd351, %rd349, %rd350;
	mov.u32 	%r1591, %tid.x;
	and.b32  	%r816, %r1591, 31;
	and.b32  	%r817, %r1591, 992;
	mul.lo.s32 	%r818, %r817, 17;
	or.b32  	%r190, %r818, %r816;
	setp.ge.s32 	%p229, %r190, %r188;
	cvt.u64.u32 	%rd352, %r190;
	add.s64 	%rd353, %rd351, %rd352;
	shl.b64 	%rd354, %rd353, 2;
	add.s64 	%rd108, %rd3, %rd354;
	@%p229 bra 	$L__BB8_276;
	ld.global.u32 	%r1572, [%rd108];
$L__BB8_276:
	add.s32 	%r820, %r190, 32;
	setp.ge.s32 	%p230, %r820, %r188;
	@%p230 bra 	$L__BB8_278;
	ld.global.u32 	%r1573, [%rd108+128];
$L__BB8_278:
	add.s32 	%r822, %r190, 64;
	setp.ge.s32 	%p231, %r822, %r188;
	@%p231 bra 	$L__BB8_280;
	ld.global.u32 	%r1574, [%rd108+256];
$L__BB8_280:
	add.s32 	%r824, %r190, 96;
	setp.ge.s32 	%p232, %r824, %r188;
	@%p232 bra 	$L__BB8_282;
	ld.global.u32 	%r1575, [%rd108+384];
$L__BB8_282:
	add.s32 	%r826, %r190, 128;
	setp.ge.s32 	%p233, %r826, %r188;
	@%p233 bra 	$L__BB8_284;
	ld.global.u32 	%r1576, [%rd108+512];
$L__BB8_284:
	add.s32 	%r828, %r190, 160;
	setp.ge.s32 	%p234, %r828, %r188;
	@%p234 bra 	$L__BB8_286;
	ld.global.u32 	%r1577, [%rd108+640];
$L__BB8_286:
	add.s32 	%r830, %r190, 192;
	setp.ge.s32 	%p235, %r830, %r188;
	@%p235 bra 	$L__BB8_288;
	ld.global.u32 	%r1578, [%rd108+768];
$L__BB8_288:
	add.s32 	%r832, %r190, 224;
	setp.ge.s32 	%p236, %r832, %r188;
	@%p236 bra 	$L__BB8_290;
	ld.global.u32 	%r1579, [%rd108+896];
$L__BB8_290:
	add.s32 	%r834, %r190, 256;
	setp.ge.s32 	%p237, %r834, %r188;
	@%p237 bra 	$L__BB8_292;
	ld.global.u32 	%r1580, [%rd108+1024];
$L__BB8_292:
	add.s32 	%r836, %r190, 288;
	setp.ge.s32 	%p238, %r836, %r188;
	@%p238 bra 	$L__BB8_294;
	ld.global.u32 	%r1581, [%rd108+1152];
$L__BB8_294:
	add.s32 	%r838, %r190, 320;
	setp.ge.s32 	%p239, %r838, %r188;
	@%p239 bra 	$L__BB8_296;
	ld.global.u32 	%r1582, [%rd108+1280];
$L__BB8_296:
	add.s32 	%r840, %r190, 352;
	setp.ge.s32 	%p240, %r840, %r188;
	@%p240 bra 	$L__BB8_298;
	ld.global.u32 	%r1583, [%rd108+1408];
$L__BB8_298:
	add.s32 	%r842, %r190, 384;
	setp.ge.s32 	%p241, %r842, %r188;
	@%p241 bra 	$L__BB8_300;
	ld.global.u32 	%r1584, [%rd108+1536];
$L__BB8_300:
	add.s32 	%r844, %r190, 416;
	setp.ge.s32 	%p242, %r844, %r188;
	@%p242 bra 	$L__BB8_302;
	ld.global.u32 	%r1585, [%rd108+1664];
$L__BB8_302:
	add.s32 	%r846, %r190, 448;
	setp.ge.s32 	%p243, %r846, %r188;
	@%p243 bra 	$L__BB8_304;
	ld.global.u32 	%r1586, [%rd108+1792];
$L__BB8_304:
	add.s32 	%r848, %r190, 480;
	setp.ge.s32 	%p244, %r848, %r188;
	@%p244 bra 	$L__BB8_306;
	ld.global.u32 	%r1587, [%rd108+1920];
$L__BB8_306:
	add.s32 	%r850, %r190, 512;
	setp.ge.s32 	%p245, %r850, %r188;
	@%p245 bra 	$L__BB8_308;
	ld.global.u32 	%r1588, [%rd108+2048];
$L__BB8_308:
	// begin inline asm
	mov.u32 %r851, %laneid;
	// end inline asm
	shr.u32 	%r226, %r1591, 5;
	mad.lo.s32 	%r882, %r226, 544, %r851;
	shl.b32 	%r883, %r882, 2;
	mov.u32 	%r884, _ZZN3cub18CUB_300001_SM_10006detail6select23DeviceSelectSweepKernelINS2_10policy_hubIiNS0_8NullTypeEiLb0ELNS0_10SelectImplE1EE10Policy1000EN6thrust24THRUST_300001_SM_1000_NS6detail15normal_iteratorINSA_10device_ptrIiEEEEPS5_SF_PlNS0_13ScanTileStateIiLb1EEEN4cuda3std3__410__not_fn_tI10isMinusOneEES5_iNS2_19streaming_context_tIlLb1EEELS6_1EEEvT0_T1_T2_T3_T4_T5_T6_T7_iT8_NS1_7vsmem_tEE19static_temp_storage;
	add.s32 	%r885, %r884, %r883;
	st.shared.u32 	[%r885], %r1572;
	st.shared.u32 	[%r885+128], %r1573;
	st.shared.u32 	[%r885+256], %r1574;
	st.shared.u32 	[%r885+384], %r1575;
	st.shared.u32 	[%r885+512], %r1576;
	st.shared.u32 	[%r885+640], %r1577;
	st.shared.u32 	[%r885+768], %r1578;
	st.shared.u32 	[%r885+896], %r1579;
	st.shared.u32 	[%r885+1024], %r1580;
	st.shared.u32 	[%r885+1152], %r1581;
	st.shared.u32 	[%r885+1280], %r1582;
	st.shared.u32 	[%r885+1408], %r1583;
	st.shared.u32 	[%r885+1536], %r1584;
	st.shared.u32 	[%r885+1664], %r1585;
	st.shared.u32 	[%r885+1792], %r1586;
	st.shared.u32 	[%r885+1920], %r1587;
	st.shared.u32 	[%r885+2048], %r1588;
	bar.warp.sync 	-1;
	shl.b32 	%r886, %r851, 6;
	add.s32 	%r887, %r885, %r886;
	ld.shared.u32 	%r888, [%r887];
	ld.shared.u32 	%r889, [%r887+4];
	ld.shared.u32 	%r890, [%r887+8];
	ld.shared.u32 	%r891, [%r887+12];
	ld.shared.u32 	%r892, [%r887+16];
	ld.shared.u32 	%r893, [%r887+20];
	ld.shared.u32 	%r894, [%r887+24];
	ld.shared.u32 	%r895, [%r887+28];
	ld.shared.u32 	%r896, [%r887+32];
	ld.shared.u32 	%r897, [%r887+36];
	ld.shared.u32 	%r898, [%r887+40];
	ld.shared.u32 	%r899, [%r887+44];
	ld.shared.u32 	%r900, [%r887+48];
	ld.shared.u32 	%r901, [%r887+52];
	ld.shared.u32 	%r902, [%r887+56];
	ld.shared.u32 	%r903, [%r887+60];
	ld.shared.u32 	%r904, [%r887+64];
	mul.lo.s32 	%r905, %r1591, 17;
	setp.ge.s32 	%p246, %r905, %r188;
	setp.ne.s32 	%p247, %r888, -1;
	or.pred  	%p1, %p246, %p247;
	selp.u32 	%r906, 1, 0, %p1;
	add.s32 	%r907, %r905, 1;
	setp.ge.s32 	%p248, %r907, %r188;
	setp.ne.s32 	%p249, %r889, -1;
	or.pred  	%p2, %p248, %p249;
	selp.u32 	%r908, 1, 0, %p2;
	add.s32 	%r909, %r905, 2;
	setp.ge.s32 	%p250, %r909, %r188;
	setp.ne.s32 	%p251, %r890, -1;
	or.pred  	%p3, %p250, %p251;
	selp.u32 	%r910, 1, 0, %p3;
	add.s32 	%r911, %r905, 3;
	setp.ge.s32 	%p252, %r911, %r188;
	setp.ne.s32 	%p253, %r891, -1;
	or.pred  	%p4, %p252, %p253;
	selp.u32 	%r912, 1, 0, %p4;
	add.s32 	%r913, %r905, 4;
	setp.ge.s32 	%p254, %r913, %r188;
	setp.ne.s32 	%p255, %r892, -1;
	or.pred  	%p5, %p254, %p255;
	selp.u32 	%r914, 1, 0, %p5;
	add.s32 	%r915, %r905, 5;
	setp.ge.s32 	%p256, %r915, %r188;
	setp.ne.s32 	%p257, %r893, -1;
	or.pred  	%p6, %p256, %p257;
	selp.u32 	%r916, 1, 0, %p6;
	add.s32 	%r917, %r905, 6;
	setp.ge.s32 	%p258, %r917, %r188;
	setp.ne.s32 	%p259, %r894, -1;
	or.pred  	%p7, %p258, %p259;
	selp.u32 	%r918, 1, 0, %p7;
	add.s32 	%r919, %r905, 7;
	setp.ge.s32 	%p260, %r919, %r188;
	setp.ne.s32 	%p261, %r895, -1;
	or.pred  	%p8, %p260, %p261;
	selp.u32 	%r920, 1, 0, %p8;
	add.s32 	%r921, %r905, 8;
	setp.ge.s32 	%p262, %r921, %r188;
	setp.ne.s32 	%p263, %r896, -1;
	or.pred  	%p9, %p262, %p263;
	selp.u32 	%r922, 1, 0, %p9;
	add.s32 	%r923, %r905, 9;
	setp.ge.s32 	%p264, %r923, %r188;
	setp.ne.s32 	%p265, %r897, -1;
	or.pred  	%p10, %p264, %p265;
	selp.u32 	%r924, 1, 0, %p10;
	add.s32 	%r925, %r905, 10;
	setp.ge.s32 	%p266, %r925, %r188;
	setp.ne.s32 	%p267, %r898, -1;
	or.pred  	%p11, %p266, %p267;
	selp.u32 	%r926, 1, 0, %p11;
	add.s32 	%r927, %r905, 11;
	setp.ge.s32 	%p268, %r927, %r188;
	setp.ne.s32 	%p269, %r899, -1;
	or.pred  	%p12, %p268, %p269;
	selp.u32 	%r928, 1, 0, %p12;
	add.s32 	%r929, %r905, 12;
	setp.ge.s32 	%p270, %r929, %r188;
	setp.ne.s32 	%p271, %r900, -1;
	or.pred  	%p13, %p270, %p271;
	selp.u32 	%r930, 1, 0, %p13;
	add.s32 	%r931, %r905, 13;
	setp.ge.s32 	%p272, %r931, %r188;
	setp.ne.s32 	%p273, %r901, -1;
	or.pred  	%p14, %p272, %p273;
	selp.u32 	%r932, 1, 0, %p14;
	add.s32 	%r933, %r905, 14;
	setp.ge.s32 	%p274, %r933, %r188;
	setp.ne.s32 	%p275, %r902, -1;
	or.pred  	%p15, %p274, %p275;
	selp.u32 	%r934, 1, 0, %p15;
	add.s32 	%r935, %r905, 15;
	setp.ge.s32 	%p276, %r935, %r188;
	setp.ne.s32 	%p277, %r903, -1;
	or.pred  	%p16, %p276, %p277;
	selp.u32 	%r936, 1, 0, %p16;
	add.s32 	%r937, %r905, 16;
	setp.ge.s32 	%p278, %r937, %r188;
	setp.ne.s32 	%p279, %r904, -1;
	or.pred  	%p17, %p278, %p279;
	selp.u32 	%r938, 1, 0, %p17;
	bar.sync 	0;
	add.s32 	%r244, %r908, %r906;
	add.s32 	%r245, %r244, %r910;
	add.s32 	%r246, %r245, %r912;
	add.s32 	%r247, %r246, %r914;
	add.s32 	%r248, %r247, %r916;
	add.s32 	%r939, %r248, %r918;
	add.s32 	%r249, %r939, %r920;
	add.s32 	%r940, %r249, %r922;
	add.s32 	%r250, %r940, %r924;
	add.s32 	%r941, %r250, %r926;
	add.s32 	%r942, %r941, %r928;
	add.s32 	%r251, %r942, %r930;
	add.s32 	%r252, %r251, %r932;
	add.s32 	%r943, %r252, %r934;
	add.s32 	%r253, %r943, %r936;
	add.s32 	%r856, %r253, %r938;
	mov.b32 	%r854, 1;
	mov.b32 	%r879, 0;
	mov.b32 	%r881, -1;
	// begin inline asm
	{  .reg .s32 r0;  .reg .pred p;  shfl.sync.up.b32 r0|p, %r856, %r854, %r879, %r881;  @p add.s32 r0, r0, %r856;  mov.s32 %r852, r0;}
	// end inline asm
	mov.b32 	%r860, 2;
	// begin inline asm
	{  .reg .s32 r0;  .reg .pred p;  shfl.sync.up.b32 r0|p, %r852, %r860, %r879, %r881;  @p add.s32 r0, r0, %r852;  mov.s32 %r858, r0;}
	// end inline asm
	mov.b32 	%r866, 4;
	// begin inline asm
	{  .reg .s32 r0;  .reg .pred p;  shfl.sync.up.b32 r0|p, %r858, %r866, %r879, %r881;  @p add.s32 r0, r0, %r858;  mov.s32 %r864, r0;}
	// end inline asm
	mov.b32 	%r872, 8;
	// begin inline asm
	{  .reg .s32 r0;  .reg .pred p;  shfl.sync.up.b32 r0|p, %r864, %r872, %r879, %r881;  @p add.s32 r0, r0, %r864;  mov.s32 %r870, r0;}
	// end inline asm
	mov.b32 	%r878, 16;
	// begin inline asm
	{  .reg .s32 r0;  .reg .pred p;  shfl.sync.up.b32 r0|p, %r870, %r878, %r879, %r881;  @p add.s32 r0, r0, %r870;  mov.s32 %r876, r0;}
	// end inline asm
	setp.ne.s32 	%p280, %r851, 31;
	@%p280 bra 	$L__BB8_310;
	shl.b32 	%r944, %r226, 2;
	mov.u32 	%r945, _ZZN3cub18CUB_300001_SM_10006detail6select23DeviceSelectSweepKernelINS2_10policy_hubIiNS0_8NullTypeEiLb0ELNS0_10SelectImplE1EE10Policy1000EN6thrust24THRUST_300001_SM_1000_NS6detail15normal_iteratorINSA_10device_ptrIiEEEEPS5_SF_PlNS0_13ScanTileStateIiLb1EEEN4cuda3std3__410__not_fn_tI10isMinusOneEES5_iNS2_19streaming_context_tIlLb1EEELS6_1EEEvT0_T1_T2_T3_T4_T5_T6_T7_iT8_NS1_7vsmem_tEE19static_temp_storage;
	add.s32 	%r946, %r945, %r944;
	st.shared.u32 	[%r946], %r876;
$L__BB8_310:
	bar.sync 	0;
	ld.shared.v4.u32 	{%r256, %r257, %r258, %r259}, [_ZZN3cub18CUB_300001_SM_10006detail6select23DeviceSelectSweepKernelINS2_10policy_hubIiNS0_8NullTypeEiLb0ELNS0_10SelectImplE1EE10Policy1000EN6thrust24THRUST_300001_SM_1000_NS6detail15normal_iteratorINSA_10device_ptrIiEEEEPS5_SF_PlNS0_13ScanTileStateIiLb1EEEN4cuda3std3__410__not_fn_tI10isMinusOneEES5_iNS2_19streaming_context_tIlLb1EEELS6_1EEEvT0_T1_T2_T3_T4_T5_T6_T7_iT8_NS1_7vsmem_tEE19static_temp_storage];
	add.s32 	%r947, %r257, %r256;
	setp.eq.s32 	%p281, %r226, 2;
	selp.b32 	%r948, %r947, %r256, %p281;
	add.s32 	%r949, %r947, %r258;
	setp.eq.s32 	%p282, %r226, 3;
	selp.b32 	%r950, %r949, %r948, %p282;
	add.s32 	%r951, %r949, %r259;
	setp.eq.s32 	%p283, %r226, 4;
	selp.b32 	%r952, %r951, %r950, %p283;
	ld.shared.v4.u32 	{%r260, %r261, %r262, %r263}, [_ZZN3cub18CUB_300001_SM_10006detail6select23DeviceSelectSweepKernelINS2_10policy_hubIiNS0_8NullTypeEiLb0ELNS0_10SelectImplE1EE10Policy1000EN6thrust24THRUST_300001_SM_1000_NS6detail15normal_iteratorINSA_10device_ptrIiEEEEPS5_SF_PlNS0_13ScanTileStateIiLb1EEEN4cuda3std3__410__not_fn_tI10isMinusOneEES5_iNS2_19streaming_context_tIlLb1EEELS6_1EEEvT0_T1_T2_T3_T4_T5_T6_T7_iT8_NS1_7vsmem_tEE19static_temp_storage+16];
	add.s32 	%r953, %r951, %r260;
	setp.eq.s32 	%p284, %r226, 5;
	selp.b32 	%r954, %r953, %r952, %p284;
	add.s32 	%r955, %r953, %r261;
	setp.eq.s32 	%p285, %r226, 6;
	selp.b32 	%r956, %r955, %r954, %p285;
	add.s32 	%r957, %r955, %r262;
	setp.eq.s32 	%p286, %r226, 7;
	selp.b32 	%r958, %r957, %r956, %p286;
	add.s32 	%r959, %r957, %r263;
	setp.eq.s32 	%p287, %r226, 8;
	selp.b32 	%r960, %r959, %r958, %p287;
	ld.shared.v4.u32 	{%r264, %r265, %r266, %r267}, [_ZZN3cub18CUB_300001_SM_10006detail6select23DeviceSelectSweepKernelINS2_10policy_hubIiNS0_8NullTypeEiLb0ELNS0_10SelectImplE1EE10Policy1000EN6thrust24THRUST_300001_SM_1000_NS6detail15normal_iteratorINSA_10device_ptrIiEEEEPS5_SF_PlNS0_13ScanTileStateIiLb1EEEN4cuda3std3__410__not_fn_tI10isMinusOneEES5_iNS2_19streaming_context_tIlLb1EEELS6_1EEEvT0_T1_T2_T3_T4_T5_T6_T7_iT8_NS1_7vsmem_tEE19static_temp_storage+32];
	add.s32 	%r961, %r959, %r264;
	setp.eq.s32 	%p288, %r226, 9;
	selp.b32 	%r962, %r961, %r960, %p288;
	add.s32 	%r963, %r961, %r265;
	setp.eq.s32 	%p289, %r226, 10;
	selp.b32 	%r964, %r963, %r962, %p289;
	add.s32 	%r965, %r963, %r266;
	setp.eq.s32 	%p290, %r226, 11;
	selp.b32 	%r966, %r965, %r964, %p290;
	setp.lt.u32 	%p291, %r1591, 32;
	selp.b32 	%r967, 0, %r966, %p291;
	setp.eq.s32 	%p292, %r851, 0;
	sub.s32 	%r968, %r876, %r856;
	selp.b32 	%r969, 0, %r968, %p292;
	add.s32 	%r268, %r967, %r969;
	selp.u32 	%r970, 1, 0, %p1;
	add.s32 	%r269, %r268, %r970;
	add.s32 	%r270, %r244, %r268;
	add.s32 	%r271, %r245, %r268;
	add.s32 	%r272, %r246, %r268;
	add.s32 	%r273, %r247, %r268;
	add.s32 	%r274, %r248, %r268;
	selp.u32 	%r971, 1, 0, %p7;
	add.s32 	%r275, %r274, %r971;
	add.s32 	%r276, %r249, %r268;
	selp.u32 	%r972, 1, 0, %p9;
	add.s32 	%r277, %r276, %r972;
	add.s32 	%r278, %r250, %r268;
	selp.u32 	%r973, 1, 0, %p11;
	add.s32 	%r279, %r278, %r973;
	selp.u32 	%r974, 1, 0, %p12;
	add.s32 	%r280, %r279, %r974;
	add.s32 	%r281, %r251, %r268;
	add.s32 	%r282, %r252, %r268;
	selp.u32 	%r975, 1, 0, %p15;
	add.s32 	%r283, %r282, %r975;
	add.s32 	%r284, %r253, %r268;
	add.s32 	%r976, %r188, %r267;
	add.s32 	%r977, %r976, %r965;
	add.s32 	%r1626, %r977, -6528;
	setp.gt.s32 	%p293, %r1626, 384;
	@%p293 bra 	$L__BB8_379;
	mov.u64 	%rd355, %rd219;
	ld.param.u8 	%rs5, [%rd355];
	ld.param.u64 	%rd356, [%rd355+24];
	cvta.to.global.u64 	%rd109, %rd356;
	setp.lt.s32 	%p294, %r268, %r1626;
	and.pred  	%p295, %p1, %p294;
	@%p295 bra 	$L__BB8_312;
	bra.uni 	$L__BB8_315;
$L__BB8_312:
	setp.ne.s16 	%p296, %rs5, 0;
	mov.b64 	%rd782, 0;
	@%p296 bra 	$L__BB8_314;
	ld.global.u64 	%rd782, [%rd109];
$L__BB8_314:
	cvt.s64.s32 	%rd358, %r268;
	add.s64 	%rd359, %rd782, %rd358;
	shl.b64 	%rd360, %rd359, 2;
	add.s64 	%rd361, %rd4, %rd360;
	st.global.u32 	[%rd361], %r888;
$L__BB8_315:
	setp.ge.s32 	%p297, %r269, %r1626;
	not.pred 	%p298, %p2;
	or.pred  	%p299, %p298, %p297;
	@%p299 bra 	$L__BB8_319;
	setp.ne.s16 	%p300, %rs5, 0;
	mov.b64 	%rd783, 0;
	@%p300 bra 	$L__BB8_318;
	ld.global.u64 	%rd783, [%rd109];
$L__BB8_318:
	cvt.s64.s32 	%rd363, %r269;
	add.s64 	%rd364, %rd783, %rd363;
	shl.b64 	%rd365, %rd364, 2;
	add.s64 	%rd366, %rd4, %rd365;
	st.global.u32 	[%rd366], %r889;
$L__BB8_319:
	setp.ge.s32 	%p301, %r270, %r1626;
	not.pred 	%p302, %p3;
	or.pred  	%p303, %p302, %p301;
	@%p303 bra 	$L__BB8_323;
	setp.ne.s16 	%p304, %rs5, 0;
	mov.b64 	%rd784, 0;
	@%p304 bra 	$L__BB8_322;
	ld.global.u64 	%rd784, [%rd109];
$L__BB8_322:
	cvt.s64.s32 	%rd368, %r270;
	add.s64 	%rd369, %rd784, %rd368;
	shl.b64 	%rd370, %rd369, 2;
	add.s64 	%rd371, %rd4, %rd370;
	st.global.u32 	[%rd371], %r890;
$L__BB8_323:
	setp.ge.s32 	%p305, %r271, %r1626;
	not.pred 	%p306, %p4;
	or.pred  	%p307, %p306, %p305;
	@%p307 bra 	$L__BB8_327;
	setp.ne.s16 	%p308, %rs5, 0;
	mov.b64 	%rd785, 0;
	@%p308 bra 	$L__BB8_326;
	ld.global.u64 	%rd785, [%rd109];
$L__BB8_326:
	cvt.s64.s32 	%rd373, %r271;
	add.s64 	%rd374, %rd785, %rd373;
	shl.b64 	%rd375, %rd374, 2;
	add.s64 	%rd376, %rd4, %rd375;
	st.global.u32 	[%rd376], %r891;
$L__BB8_327:
	setp.ge.s32 	%p309, %r272, %r1626;
	not.pred 	%p310, %p5;
	or.pred  	%p311, %p310, %p309;
	@%p311 bra 	$L__BB8_331;
	setp.ne.s16 	%p312, %rs5, 0;
	mov.b64 	%rd786, 0;
	@%p312 bra 	$L__BB8_330;
	ld.global.u64 	%rd786, [%rd109];
$L__BB8_330:
	cvt.s64.s32 	%rd378, %r272;
	add.s64 	%rd379, %rd786, %rd378;
	shl.b64 	%rd380, %rd379, 2;
	add.s64 	%rd381, %rd4, %rd380;
	st.global.u32 	[%rd381], %r892;
$L__BB8_331:
	setp.ge.s32 	%p313, %r273, %r1626;
	not.pred 	%p314, %p6;
	or.pred  	%p315, %p314, %p313;
	@%p315 bra 	$L__BB8_335;
	setp.ne.s16 	%p316, %rs5, 0;
	mov.b64 	%rd787, 0;
	@%p316 bra 	$L__BB8_334;
	ld.global.u64 	%rd787, [%rd109];
$L__BB8_334:
	cvt.s64.s32 	%rd383, %r273;
	add.s64 	%rd384, %rd787, %rd383;
	shl.b64 	%rd385, %rd384, 2;
	add.s64 	%rd386, %rd4, %rd385;
	st.global.u32 	[%rd386], %r893;
$L__BB8_335:
	setp.ge.s32 	%p317, %r274, %r1626;
	not.pred 	%p318, %p7;
	or.pred  	%p319, %p318, %p317;
	@%p319 bra 	$L__BB8_339;
	setp.ne.s16 	%p320, %rs5, 0;
	mov.b64 	%rd788, 0;
	@%p320 bra 	$L__BB8_338;
	ld.global.u64 	%rd788, [%rd109];
$L__BB8_338:
	cvt.s64.s32 	%rd388, %r274;
	add.s64 	%rd389, %rd788, %rd388;
	shl.b64 	%rd390, %rd389, 2;
	add.s64 	%rd391, %rd4, %rd390;
	st.global.u32 	[%rd391], %r894;
$L__BB8_339:
	setp.ge.s32 	%p321, %r275, %r1626;
	not.pred 	%p322, %p8;
	or.pred  	%p323, %p322, %p321;
	@%p323 bra 	$L__BB8_343;
	setp.ne.s16 	%p324, %rs5, 0;
	mov.b64 	%rd789, 0;
	@%p324 bra 	$L__BB8_342;
	ld.global.u64 	%rd789, [%rd109];
$L__BB8_342:
	cvt.s64.s32 	%rd393, %r275;
	add.s64 	%rd394, %rd789, %rd393;
	shl.b64 	%rd395, %rd394, 2;
	add.s64 	%rd396, %rd4, %rd395;
	st.global.u32 	[%rd396], %r895;
$L__BB8_343:
	setp.ge.s32 	%p325, %r276, %r1626;
	not.pred 	%p326, %p9;
	or.pred  	%p327, %p326, %p325;
	@%p327 bra 	$L__BB8_347;
	setp.ne.s16 	%p328, %rs5, 0;
	mov.b64 	%rd790, 0;
	@%p328 bra 	$L__BB8_346;
	ld.global.u64 	%rd790, [%rd109];
$L__BB8_346:
	cvt.s64.s32 	%rd398, %r276;
	add.s64 	%rd399, %rd790, %rd398;
	shl.b64 	%rd400, %rd399, 2;
	add.s64 	%rd401, %rd4, %rd400;
	st.global.u32 	[%rd401], %r896;
$L__BB8_347:
	setp.ge.s32 	%p329, %r277, %r1626;
	not.pred 	%p330, %p10;
	or.pred  	%p331, %p330, %p329;
	@%p331 bra 	$L__BB8_351;
	setp.ne.s16 	%p332, %rs5, 0;
	mov.b64 	%rd791, 0;
	@%p332 bra 	$L__BB8_350;
	ld.global.u64 	%rd791, [%rd109];
$L__BB8_350:
	cvt.s64.s32 	%rd403, %r277;
	add.s64 	%rd404, %rd791, %rd403;
	shl.b64 	%rd405, %rd404, 2;
	add.s64 	%rd406, %rd4, %rd405;
	st.global.u32 	[%rd406], %r897;
$L__BB8_351:
	setp.ge.s32 	%p333, %r278, %r1626;
	not.pred 	%p334, %p11;
	or.pred  	%p335, %p334, %p333;
	@%p335 bra 	$L__BB8_355;
	setp.ne.s16 	%p336, %rs5, 0;
	mov.b64 	%rd792, 0;
	@%p336 bra 	$L__BB8_354;
	ld.global.u64 	%rd792, [%rd109];
$L__BB8_354:
	cvt.s64.s32 	%rd408, %r278;
	add.s64 	%rd409, %rd792, %rd408;
	shl.b64 	%rd410, %rd409, 2;
	add.s64 	%rd411, %rd4, %rd410;
	st.global.u32 	[%rd411], %r898;
$L__BB8_355:
	setp.ge.s32 	%p337, %r279, %r1626;
	not.pred 	%p338, %p12;
	or.pred  	%p339, %p338, %p337;
	@%p339 bra 	$L__BB8_359;
	setp.ne.s16 	%p340, %rs5, 0;
	mov.b64 	%rd793, 0;
	@%p340 bra 	$L__BB8_358;
	ld.global.u64 	%rd793, [%rd109];
$L__BB8_358:
	cvt.s64.s32 	%rd413, %r279;
	add.s64 	%rd414, %rd793, %rd413;
	shl.b64 	%rd415, %rd414, 2;
	add.s64 	%rd416, %rd4, %rd415;
	st.global.u32 	[%rd416], %r899;
$L__BB8_359:
	setp.ge.s32 	%p341, %r280, %r1626;
	not.pred 	%p342, %p13;
	or.pred  	%p343, %p342, %p341;
	@%p343 bra 	$L__BB8_363;
	setp.ne.s16 	%p344, %rs5, 0;
	mov.b64 	%rd794, 0;
	@%p344 bra 	$L__BB8_362;
	ld.global.u64 	%rd794, [%rd109];
$L__BB8_362:
	cvt.s64.s32 	%rd418, %r280;
	add.s64 	%rd419, %rd794, %rd418;
	shl.b64 	%rd420, %rd419, 2;
	add.s64 	%rd421, %rd4, %rd420;
	st.global.u32 	[%rd421], %r900;
$L__BB8_363:
	setp.ge.s32 	%p345, %r281, %r1626;
	not.pred 	%p346, %p14;
	or.pred  	%p347, %p346, %p345;
	@%p347 bra 	$L__BB8_367;
	setp.ne.s16 	%p348, %rs5, 0;
	mov.b64 	%rd795, 0;
	@%p348 bra 	$L__BB8_366;
	ld.global.u64 	%rd795, [%rd109];
$L__BB8_366:
	cvt.s64.s32 	%rd423, %r281;
	add.s64 	%rd424, %rd795, %rd423;
	shl.b64 	%rd425, %rd424, 2;
	add.s64 	%rd426, %rd4, %rd425;
	st.global.u32 	[%rd426], %r901;
$L__BB8_367:
	setp.ge.s32 	%p349, %r282, %r1626;
	not.pred 	%p350, %p15;
	or.pred  	%p351, %p350, %p349;
	@%p351 bra 	$L__BB8_371;
	setp.ne.s16 	%p352, %rs5, 0;
	mov.b64 	%rd796, 0;
	@%p352 bra 	$L__BB8_370;
	ld.global.u64 	%rd796, [%rd109];
$L__BB8_370:
	cvt.s64.s32 	%rd428, %r282;
	add.s64 	%rd429, %rd796, %rd428;
	shl.b64 	%rd430, %rd429, 2;
	add.s64 	%rd431, %rd4, %rd430;
	st.global.u32 	[%rd431], %r902;
$L__BB8_371:
	setp.ge.s32 	%p353, %r283, %r1626;
	not.pred 	%p354, %p16;
	or.pred  	%p355, %p354, %p353;
	@%p355 bra 	$L__BB8_375;
	setp.ne.s16 	%p356, %rs5, 0;
	mov.b64 	%rd797, 0;
	@%p356 bra 	$L__BB8_374;
	ld.global.u64 	%rd797, [%rd109];
$L__BB8_374:
	cvt.s64.s32 	%rd433, %r283;
	add.s64 	%rd434, %rd797, %rd433;
	shl.b64 	%rd435, %rd434, 2;
	add.s64 	%rd436, %rd4, %rd435;
	st.global.u32 	[%rd436], %r903;
$L__BB8_375:
	setp.ge.s32 	%p357, %r284, %r1626;
	not.pred 	%p358, %p17;
	or.pred  	%p359, %p358, %p357;
	@%p359 bra 	$L__BB8_611;
	setp.ne.s16 	%p360, %rs5, 0;
	mov.b64 	%rd798, 0;
	@%p360 bra 	$L__BB8_378;
	ld.global.u64 	%rd798, [%rd109];
$L__BB8_378:
	cvt.s64.s32 	%rd438, %r284;
	add.s64 	%rd439, %rd798, %rd438;
	shl.b64 	%rd440, %rd439, 2;
	add.s64 	%rd441, %rd4, %rd440;
	st.global.u32 	[%rd441], %r904;
	bra.uni 	$L__BB8_611;
$L__BB8_379:
	bar.sync 	0;
	not.pred 	%p361, %p1;
	@%p361 bra 	$L__BB8_381;
	shl.b32 	%r978, %r268, 2;
	mov.u32 	%r979, _ZZN3cub18CUB_300001_SM_10006detail6select23DeviceSelectSweepKernelINS2_10policy_hubIiNS0_8NullTypeEiLb0ELNS0_10SelectImplE1EE10Policy1000EN6thrust24THRUST_300001_SM_1000_NS6detail15normal_iteratorINSA_10device_ptrIiEEEEPS5_SF_PlNS0_13ScanTileStateIiLb1EEEN4cuda3std3__410__not_fn_tI10isMinusOneEES5_iNS2_19streaming_context_tIlLb1EEELS6_1EEEvT0_T1_T2_T3_T4_T5_T6_T7_iT8_NS1_7vsmem_tEE19static_temp_storage;
	add.s32 	%r980, %r979, %r978;
	st.shared.u32 	[%r980], %r888;
$L__BB8_381:
	not.pred 	%p362, %p2;
	@%p362 bra 	$L__BB8_383;
	shl.b32 	%r981, %r269, 2;
	mov.u32 	%r982, _ZZN3cub18CUB_300001_SM_10006detail6select23DeviceSelectSweepKernelINS2_10policy_hubIiNS0_8NullTypeEiLb0ELNS0_10SelectImplE1EE10Policy1000EN6thrust24THRUST_300001_SM_1000_NS6detail15normal_iteratorINSA_10device_ptrIiEEEEPS5_SF_PlNS0_13ScanTileStateIiLb1EEEN4cuda3std3__410__not_fn_tI10isMinusOneEES5_iNS2_19streaming_context_tIlLb1EEELS6_1EEEvT0_T1_T2_T3_T4_T5_T6_T7_iT8_NS1_7vsmem_tEE19static_temp_storage;
	add.s32 	%r983, %r982, %r981;
	st.shared.u32 	[%r983], %r889;
$L__BB8_383:
	not.pred 	%p363, %p3;
	@%p363 bra 	$L__BB8_385;
	shl.b32 	%r984, %r270, 2;
	mov.u32 	%r985, _ZZN3cub18CUB_300001_SM_10006detail6select23DeviceSelectSweepKernelINS2_10policy_hubIiNS0_8NullTypeEiLb0ELNS0_10SelectImplE1EE10Policy1000EN6thrust24THRUST_300001_SM_1000_NS6detail15normal_iteratorINSA_10device_ptrIiEEEEPS5_SF_PlNS0_13ScanTileStateIiLb1EEEN4cuda3std3__410__not_fn_tI10isMinusOneEES5_iNS2_19streaming_context_tIlLb1EEELS6_1EEEvT0_T1_T2_T3_T4_T5_T6_T7_iT8_NS1_7vsmem_tEE19static_temp_storage;
	add.s32 	%r986, %r985, %r984;
	st.shared.u32 	[%r986], %r890;
$L__BB8_385:
	not.pred 	%p364, %p4;
	@%p364 bra 	$L__BB8_387;
	shl.b32 	%r987, %r271, 2;
	mov.u32 	%r988, _ZZN3cub18CUB_300001_SM_10006detail6select23DeviceSelectSweepKernelINS2_10policy_hubIiNS0_8NullTypeEiLb0ELNS0_10SelectImplE1EE10Policy1000EN6thrust24THRUST_300001_SM_1000_NS6detail15normal_iteratorINSA_10device_ptrIiEEEEPS5_SF_PlNS0_13ScanTileStateIiLb1EEEN4cuda3std3__410__not_fn_tI10isMinusOneEES5_iNS2_19streaming_context_tIlLb1EEELS6_1EEEvT0_T1_T2_T3_T4_T5_T6_T7_iT8_NS1_7vsmem_tEE19static_temp_storage;
	add.s32 	%r989, %r988, %r987;
	st.shared.u32 	[%r989], %r891;
$L__BB8_387:
	not.pred 	%p365, %p5;
	@%p365 bra 	$L__BB8_389;
	shl.b32 	%r990, %r272, 2;
	mov.u32 	%r991, _ZZN3cub18CUB_300001_SM_10006detail6select23DeviceSelectSweepKernelINS2_10policy_hubIiNS0_8NullTypeEiLb0ELNS0_10SelectImplE1EE10Policy1000EN6thrust24THRUST_300001_SM_1000_NS6detail15normal_iteratorINSA_10device_ptrIiEEEEPS5_SF_PlNS0_13ScanTileStateIiLb1EEEN4cuda3std3__410__not_fn_tI10isMinusOneEES5_iNS2_19streaming_context_tIlLb1EEELS6_1EEEvT0_T1_T2_T3_T4_T5_T6_T7_iT8_NS1_7vsmem_tEE19static_temp_storage;
	add.s32 	%r992, %r991, %r990;
	st.shared.u32 	[%r992], %r892;
$L__BB8_389:
	not.pred 	%p366, %p6;
	@%p366 bra 	$L__BB8_391;
	shl.b32 	%r993, %r273, 2;
	mov.u32 	%r994, _ZZN3cub18CUB_300001_SM_10006detail6select23DeviceSelectSweepKernelINS2_10policy_hubIiNS0_8NullTypeEiLb0ELNS0_10SelectImplE1EE10Policy1000EN6thrust24THRUST_300001_SM_1000_NS6detail15normal_iteratorINSA_10device_ptrIiEEEEPS5_SF_PlNS0_13ScanTileStateIiLb1EEEN4cuda3std3__410__not_fn_tI10isMinusOneEES5_iNS2_19streaming_context_tIlLb1EEELS6_1EEEvT0_T1_T2_T3_T4_T5_T6_T7_iT8_NS1_7vsmem_tEE19static_temp_storage;
	add.s32 	%r995, %r994, %r993;
	st.shared.u32 	[%r995], %r893;
$L__BB8_391:
	not.pred 	%p367, %p7;
	@%p367 bra 	$L__BB8_393;
	shl.b32 	%r996, %r274, 2;
	mov.u32 	%r997, _ZZN3cub18CUB_300001_SM_10006detail6select23DeviceSelectSweepKernelINS2_10policy_hubIiNS0_8NullTypeEiLb0ELNS0_10SelectImplE1EE10Policy1000EN6thrust24THRUST_300001_SM_1000_NS6detail15normal_iteratorINSA_10device_ptrIiEEEEPS5_SF_PlNS0_13ScanTileStateIiLb1EEEN4cuda3std3__410__not_fn_tI10isMinusOneEES5_iNS2_19streaming_context_tIlLb1EEELS6_1EEEvT0_T1_T2_T3_T4_T5_T6_T7_iT8_NS1_7vsmem_tEE19static_temp_storage;
	add.s32 	%r998, %r997, %r996;
	st.shared.u32 	[%r998], %r894;
$L__BB8_393:
	not.pred 	%p368, %p8;
	@%p368 bra 	$L__BB8_395;
	shl.b32 	%r999, %r275, 2;
	mov.u32 	%r1000, _ZZN3cub18CUB_300001_SM_10006detail6select23DeviceSelectSweepKernelINS2_10policy_hubIiNS0_8NullTypeEiLb0ELNS0_10SelectImplE1EE10Policy1000EN6thrust24THRUST_300001_SM_1000_NS6detail15normal_iteratorINSA_10device_ptrIiEEEEPS5_SF_PlNS0_13ScanTileStateIiLb1EEEN4cuda3std3__410__not_fn_tI10isMinusOneEES5_iNS2_19streaming_context_tIlLb1EEELS6_1EEEvT0_T1_T2_T3_T4_T5_T6_T7_iT8_NS1_7vsmem_tEE19static_temp_storage;
	add.s32 	%r1001, %r1000, %r999;
	st.shared.u32 	[%r1001], %r895;
$L__BB8_395:
	not.pred 	%p369, %p9;
	@%p369 bra 	$L__BB8_397;
	shl.b32 	%r1002, %r276, 2;
	mov.u32 	%r1003, _ZZN3cub18CUB_300001_SM_10006detail6select23DeviceSelectSweepKernelINS2_10policy_hubIiNS0_8NullTypeEiLb0ELNS0_10SelectImplE1EE10Policy1000EN6thrust24THRUST_300001_SM_1000_NS6detail15normal_iteratorINSA_10device_ptrIiEEEEPS5_SF_PlNS0_13ScanTileStateIiLb1EEEN4cuda3std3__410__not_fn_tI10isMinusOneEES5_iNS2_19streaming_context_tIlLb1EEELS6_1EEEvT0_T1_T2_T3_T4_T5_T6_T7_iT8_NS1_7vsmem_tEE19static_temp_storage;
	add.s32 	%r1004, %r1003, %r1002;
	st.shared.u32 	[%r1004], %r896;
$L__BB8_397:
	not.pred 	%p370, %p10;
	@%p370 bra 	$L__BB8_399;
	shl.b32 	%r1005, %r277, 2;
	mov.u32 	%r1006, _ZZN3cub18CUB_300001_SM_10006detail6select23DeviceSelectSweepKernelINS2_10policy_hubIiNS0_8NullTypeEiLb0ELNS0_10SelectImplE1EE10Policy1000EN6thrust24THRUST_300001_SM_1000_NS6detail15normal_iteratorINSA_10device_ptrIiEEEEPS5_SF_PlNS0_13ScanTileStateIiLb1EEEN4cuda3std3__410__not_fn_tI10isMinusOneEES5_iNS2_19streaming_context_tIlLb1EEELS6_1EEEvT0_T1_T2_T3_T4_T5_T6_T7_iT8_NS1_7vsmem_tEE19static_temp_storage;
	add.s32 	%r1007, %r1006, %r1005;
	st.shared.u32 	[%r1007], %r897;
$L__BB8_399:
	not.pred 	%p371, %p11;
	@%p371 bra 	$L__BB8_401;
	shl.b32 	%r1008, %r278, 2;
	mov.u32 	%r1009, _ZZN3cub18CUB_300001_SM_10006detail6select23DeviceSelectSweepKernelINS2_10policy_hubIiNS0_8NullTypeEiLb0ELNS0_10SelectImplE1EE10Policy1000EN6thrust24THRUST_300001_SM_1000_NS6detail15normal_iteratorINSA_10device_ptrIiEEEEPS5_SF_PlNS0_13ScanTileStateIiLb1EEEN4cuda3std3__410__not_fn_tI10isMinusOneEES5_iNS2_19streaming_context_tIlLb1EEELS6_1EEEvT0_T1_T2_T3_T4_T5_T6_T7_iT8_NS1_7vsmem_tEE19static_temp_storage;
	add.s32 	%r1010, %r1009, %r1008;
	st.shared.u32 	[%r1010], %r898;
$L__BB8_401:
	not.pred 	%p372, %p12;
	@%p372 bra 	$L__BB8_403;
	shl.b32 	%r1011, %r279, 2;
	mov.u32 	%r1012, _ZZN3cub18CUB_300001_SM_10006detail6select23DeviceSelectSweepKernelINS2_10policy_hubIiNS0_8NullTypeEiLb0ELNS0_10SelectImplE1EE10Policy1000EN6thrust24THRUST_300001_SM_1000_NS6detail15normal_iteratorINSA_10device_ptrIiEEEEPS5_SF_PlNS0_13ScanTileStateIiLb1EEEN4cuda3std3__410__not_fn_tI10isMinusOneEES5_iNS2_19streaming_context_tIlLb1EEELS6_1EEEvT0_T1_T2_T3_T4_T5_T6_T7_iT8_NS1_7vsmem_tEE19static_temp_storage;
	add.s32 	%r1013, %r1012, %r1011;
	st.shared.u32 	[%r1013], %r899;
$L__BB8_403:
	not.pred 	%p373, %p13;
	@%p373 bra 	$L__BB8_405;
	shl.b32 	%r1014, %r280, 2;
	mov.u32 	%r1015, _ZZN3cub18CUB_300001_SM_10006detail6select23DeviceSelectSweepKernelINS2_10policy_hubIiNS0_8NullTypeEiLb0ELNS0_10SelectImplE1EE10Policy1000EN6thrust24THRUST_300001_SM_1000_NS6detail15normal_iteratorINSA_10device_ptrIiEEEEPS5_SF_PlNS0_13ScanTileStateIiLb1EEEN4cuda3std3__410__not_fn_tI10isMinusOneEES5_iNS2_19streaming_context_tIlLb1EEELS6_1EEEvT0_T1_T2_T3_T4_T5_T6_T7_iT8_NS1_7vsmem_tEE19static_temp_storage;
	add.s32 	%r1016, %r1015, %r1014;
	st.shared.u32 	[%r1016], %r900;
$L__BB8_405:
	not.pred 	%p374, %p14;
	@%p374 bra 	$L__BB8_407;
	shl.b32 	%r1017, %r281, 2;
	mov.u32 	%r1018, _ZZN3cub18CUB_300001_SM_10006detail6select23DeviceSelectSweepKernelINS2_10policy_hubIiNS0_8NullTypeEiLb0ELNS0_10SelectImplE1EE10Policy1000EN6thrust24THRUST_300001_SM_1000_NS6detail15normal_iteratorINSA_10device_ptrIiEEEEPS5_SF_PlNS0_13ScanTileStateIiLb1EEEN4cuda3std3__410__not_fn_tI10isMinusOneEES5_iNS2_19streaming_context_tIlLb1EEELS6_1EEEvT0_T1_T2_T3_T4_T5_T6_T7_iT8_NS1_7vsmem_tEE19static_temp_storage;
	add.s32 	%r1019, %r1018, %r1017;
	st.shared.u32 	[%r1019], %r901;
$L__BB8_407:
	not.pred 	%p375, %p15;
	@%p375 bra 	$L__BB8_409;
	shl.b32 	%r1020, %r282, 2;
	mov.u32 	%r1021, _ZZN3cub18CUB_300001_SM_10006detail6select23DeviceSelectSweepKernelINS2_10policy_hubIiNS0_8NullTypeEiLb0ELNS0_10SelectImplE1EE10Policy1000EN6thrust24THRUST_300001_SM_1000_NS6detail15normal_iteratorINSA_10device_ptrIiEEEEPS5_SF_PlNS0_13ScanTileStateIiLb1EEEN4cuda3std3__410__not_fn_tI10isMinusOneEES5_iNS2_19streaming_context_tIlLb1EEELS6_1EEEvT0_T1_T2_T3_T4_T5_T6_T7_iT8_NS1_7vsmem_tEE19static_temp_storage;
	add.s32 	%r1022, %r1021, %r1020;
	st.shared.u32 	[%r1022], %r902;
$L__BB8_409:
	not.pred 	%p376, %p16;
	@%p376 bra 	$L__BB8_411;
	shl.b32 	%r1023, %r283, 2;
	mov.u32 	%r1024, _ZZN3cub18CUB_300001_SM_10006detail6select23DeviceSelectSweepKernelINS2_10policy_hubIiNS0_8NullTypeEiLb0ELNS0_10SelectImplE1EE10Policy1000EN6thrust24THRUST_300001_SM_1000_NS6detail15normal_iteratorINSA_10device_ptrIiEEEEPS5_SF_PlNS0_13ScanTileStateIiLb1EEEN4cuda3std3__410__not_fn_tI10isMinusOneEES5_iNS2_19streaming_context_tIlLb1EEELS6_1EEEvT0_T1_T2_T3_T4_T5_T6_T7_iT8_NS1_7vsmem_tEE19static_temp_storage;
	add.s32 	%r1025, %r1024, %r1023;
	st.shared.u32 	[%r1025], %r903;
$L__BB8_411:
	not.pred 	%p377, %p17;
	@%p377 bra 	$L__BB8_413;
	shl.b32 	%r1026, %r284, 2;
	mov.u32 	%r1027, _ZZN3cub18CUB_300001_SM_10006detail6select23DeviceSelectSweepKernelINS2_10policy_hubIiNS0_8NullTypeEiLb0ELNS0_10SelectImplE1EE10Policy1000EN6thrust24THRUST_300001_SM_1000_NS6detail15normal_iteratorINSA_10device_ptrIiEEEEPS5_SF_PlNS0_13ScanTileStateIiLb1EEEN4cuda3std3__410__not_fn_tI10isMinusOneEES5_iNS2_19streaming_context_tIlLb1EEELS6_1EEEvT0_T1_T2_T3_T4_T5_T6_T7_iT8_NS1_7vsmem_tEE19static_temp_storage;
	add.s32 	%r1028, %r1027, %r1026;
	st.shared.u32 	[%r1028], %r904;
$L__BB8_413:
	bar.sync 	0;
	setp.ge.u32 	%p378, %r1591, %r1626;
	@%p378 bra 	$L__BB8_611;
	ld.param.u32 	%r1551, [_ZN3cub18CUB_300001_SM_10006detail6select23DeviceSelectSweepKernelINS2_10policy_hubIiNS0_8NullTypeEiLb0ELNS0_10SelectImplE1EE10Policy1000EN6thrust24THRUST_300001_SM_1000_NS6detail15normal_iteratorINSA_10device_ptrIiEEEEPS5_SF_PlNS0_13ScanTileStateIiLb1EEEN4cuda3std3__410__not_fn_tI10isMinusOneEES5_iNS2_19streaming_context_tIlLb1EEELS6_1EEEvT0_T1_T2_T3_T4_T5_T6_T7_iT8_NS1_7vsmem_tE_param_7];
	mov.u64 	%rd442, %rd219;
	ld.param.u8 	%rs6, [%rd442];
	ld.param.u64 	%rd443, [%rd442+24];
	cvta.to.global.u64 	%rd110, %rd443;
	add.s32 	%r1029, %r257, %r258;
	add.s32 	%r1030, %r1029, %r259;
	add.s32 	%r1031, %r1030, %r260;
	add.s32 	%r1032, %r1031, %r261;
	add.s32 	%r1033, %r1032, %r262;
	add.s32 	%r1034, %r1033, %r263;
	add.s32 	%r1035, %r1034, %r264;
	add.s32 	%r1036, %r1035, %r265;
	add.s32 	%r1037, %r1036, %r266;
	add.s32 	%r1038, %r1037, %r267;
	add.s32 	%r1039, %r1038, %r256;
	add.s32 	%r1040, %r1039, %r1551;
	sub.s32 	%r1041, %r1040, %r1591;
	add.s32 	%r286, %r1041, -6529;
	mul.hi.u32 	%r1042, %r286, -1431655765;
	shr.u32 	%r1043, %r1042, 8;
	add.s32 	%r287, %r1043, 1;
	and.b32  	%r1044, %r1043, 3;
	setp.eq.s32 	%p379, %r1044, 3;
	@%p379 bra 	$L__BB8_419;
	cvt.u64.u32 	%rd775, %r1591;
	shl.b32 	%r1045, %r1591, 2;
	mov.u32 	%r1046, _ZZN3cub18CUB_300001_SM_10006detail6select23DeviceSelectSweepKernelINS2_10policy_hubIiNS0_8NullTypeEiLb0ELNS0_10SelectImplE1EE10Policy1000EN6thrust24THRUST_300001_SM_1000_NS6detail15normal_iteratorINSA_10device_ptrIiEEEEPS5_SF_PlNS0_13ScanTileStateIiLb1EEEN4cuda3std3__410__not_fn_tI10isMinusOneEES5_iNS2_19streaming_context_tIlLb1EEELS6_1EEEvT0_T1_T2_T3_T4_T5_T6_T7_iT8_NS1_7vsmem_tEE19static_temp_storage;
	add.s32 	%r1590, %r1046, %r1045;
	and.b32  	%r1047, %r287, 3;
	neg.s32 	%r1589, %r1047;
$L__BB8_416:
	.pragma "nounroll";
	setp.ne.s16 	%p380, %rs6, 0;
	mov.b64 	%rd776, 0;
	@%p380 bra 	$L__BB8_418;
	ld.global.u64 	%rd776, [%rd110];
$L__BB8_418:
	add.s64 	%rd445, %rd776, %rd775;
	shl.b64 	%rd446, %rd445, 2;
	add.s64 	%rd447, %rd4, %rd446;
	ld.shared.u32 	%r1048, [%r1590];
	st.global.u32 	[%rd447], %r1048;
	add.s64 	%rd775, %rd775, 384;
	cvt.u32.u64 	%r1591, %rd775;
	add.s32 	%r1590, %r1590, 1536;
	add.s32 	%r1589, %r1589, 1;
	setp.ne.s32 	%p381, %r1589, 0;
	@%p381 bra 	$L__BB8_416;
$L__BB8_419:
	setp.lt.u32 	%p382, %r286, 1152;
	@%p382 bra 	$L__BB8_611;
	mul.wide.u32 	%rd449, %r1591, 4;
	add.s64 	%rd116, %rd4, %rd449;
	shl.b32 	%r1049, %r1591, 2;
	mov.u32 	%r1050, _ZZN3cub18CUB_300001_SM_10006detail6select23DeviceSelectSweepKernelINS2_10policy_hubIiNS0_8NullTypeEiLb0ELNS0_10SelectImplE1EE10Policy1000EN6thrust24THRUST_300001_SM_1000_NS6detail15normal_iteratorINSA_10device_ptrIiEEEEPS5_SF_PlNS0_13ScanTileStateIiLb1EEEN4cuda3std3__410__not_fn_tI10isMinusOneEES5_iNS2_19streaming_context_tIlLb1EEELS6_1EEEvT0_T1_T2_T3_T4_T5_T6_T7_iT8_NS1_7vsmem_tEE19static_temp_storage;
	add.s32 	%r1051, %r1049, %r1050;
	add.s32 	%r1592, %r1051, 3072;
	mov.b64 	%rd777, 0;
$L__BB8_421:
	setp.ne.s16 	%p383, %rs6, 0;
	mov.b64 	%rd778, 0;
	@%p383 bra 	$L__BB8_423;
	ld.global.u64 	%rd778, [%rd110];
$L__BB8_423:
	setp.ne.s16 	%p384, %rs6, 0;
	shl.b64 	%rd452, %rd778, 2;
	add.s64 	%rd453, %rd777, %rd452;
	add.s64 	%rd454, %rd116, %rd453;
	ld.shared.u32 	%r1052, [%r1592+-3072];
	st.global.u32 	[%rd454], %r1052;
	mov.b64 	%rd779, 0;
	@%p384 bra 	$L__BB8_425;
	ld.global.u64 	%rd779, [%rd110];
$L__BB8_425:
	setp.ne.s16 	%p385, %rs6, 0;
	shl.b64 	%rd456, %rd779, 2;
	add.s64 	%rd457, %rd777, %rd456;
	add.s64 	%rd458, %rd116, %rd457;
	ld.shared.u32 	%r1053, [%r1592+-1536];
	st.global.u32 	[%rd458+1536], %r1053;
	mov.b64 	%rd780, 0;
	@%p385 bra 	$L__BB8_427;
	ld.global.u64 	%rd780, [%rd110];
$L__BB8_427:
	setp.ne.s16 	%p386, %rs6, 0;
	shl.b64 	%rd460, %rd780, 2;
	add.s64 	%rd461, %rd777, %rd460;
	add.s64 	%rd462, %rd116, %rd461;
	ld.shared.u32 	%r1054, [%r1592];
	st.global.u32 	[%rd462+3072], %r1054;
	mov.b64 	%rd781, 0;
	@%p386 bra 	$L__BB8_429;
	ld.global.u64 	%rd781, [%rd110];
$L__BB8_429:
	shl.b64 	%rd463, %rd781, 2;
	add.s64 	%rd464, %rd777, %rd463;
	add.s64 	%rd465, %rd116, %rd464;
	ld.shared.u32 	%r1055, [%r1592+1536];
	st.global.u32 	[%rd465+4608], %r1055;
	add.s32 	%r1591, %r1591, 1536;
	add.s64 	%rd777, %rd777, 6144;
	add.s32 	%r1592, %r1592, 6144;
	setp.lt.s32 	%p387, %r1591, %r1626;
	@%p387 bra 	$L__BB8_421;
	bra.uni 	$L__BB8_611;
$L__BB8_430:
	ld.param.u8 	%rs9, [%rd1];
	setp.eq.s16 	%p37, %rs9, 0;
	ld.param.u64 	%rd222, [%rd1+16];
	selp.b64 	%rd223, %rd222, 0, %p37;
	cvt.s64.s32 	%rd224, %r2;
	add.s64 	%rd225, %rd223, %rd224;
	mov.u32 	%r1622, %tid.x;
	and.b32  	%r446, %r1622, 31;
	and.b32  	%r447, %r1622, 992;
	mul.lo.s32 	%r448, %r447, 17;
	or.b32  	%r302, %r448, %r446;
	setp.ge.s32 	%p38, %r302, %r188;
	cvt.u64.u32 	%rd226, %r302;
	add.s64 	%rd227, %rd225, %rd226;
	shl.b64 	%rd228, %rd227, 2;
	add.s64 	%rd161, %rd3, %rd228;
	@%p38 bra 	$L__BB8_432;
	ld.global.u32 	%r1594, [%rd161];
$L__BB8_432:
	add.s32 	%r450, %r302, 32;
	setp.ge.s32 	%p39, %r450, %r188;
	@%p39 bra 	$L__BB8_434;
	ld.global.u32 	%r1595, [%rd161+128];
$L__BB8_434:
	add.s32 	%r452, %r302, 64;
	setp.ge.s32 	%p40, %r452, %r188;
	@%p40 bra 	$L__BB8_436;
	ld.global.u32 	%r1596, [%rd161+256];
$L__BB8_436:
	add.s32 	%r454, %r302, 96;
	setp.ge.s32 	%p41, %r454, %r188;
	@%p41 bra 	$L__BB8_438;
	ld.global.u32 	%r1597, [%rd161+384];
$L__BB8_438:
	add.s32 	%r456, %r302, 128;
	setp.ge.s32 	%p42, %r456, %r188;
	@%p42 bra 	$L__BB8_440;
	ld.global.u32 	%r1598, [%rd161+512];
$L__BB8_440:
	add.s32 	%r458, %r302, 160;
	setp.ge.s32 	%p43, %r458, %r188;
	@%p43 bra 	$L__BB8_442;
	ld.global.u32 	%r1599, [%rd161+640];
$L__BB8_442:
	add.s32 	%r460, %r302, 192;
	setp.ge.s32 	%p44, %r460, %r188;
	@%p44 bra 	$L__BB8_444;
	ld.global.u32 	%r1600, [%rd161+768];
$L__BB8_444:
	add.s32 	%r462, %r302, 224;
	setp.ge.s32 	%p45, %r462, %r188;
	@%p45 bra 	$L__BB8_446;
	ld.global.u32 	%r1601, [%rd161+896];
$L__BB8_446:
	add.s32 	%r464, %r302, 256;
	setp.ge.s32 	%p46, %r464, %r188;
	@%p46 bra 	$L__BB8_448;
	ld.global.u32 	%r1602, [%rd161+1024];
$L__BB8_448:
	add.s32 	%r466, %r302, 288;
	setp.ge.s32 	%p47, %r466, %r188;
	@%p47 bra 	$L__BB8_450;
	ld.global.u32 	%r1603, [%rd161+1152];
$L__BB8_450:
	add.s32 	%r468, %r302, 320;
	setp.ge.s32 	%p48, %r468, %r188;
	@%p48 bra 	$L__BB8_452;
	ld.global.u32 	%r1604, [%rd161+1280];
$L__BB8_452:
	add.s32 	%r470, %r302, 352;
	setp.ge.s32 	%p49, %r470, %r188;
	@%p49 bra 	$L__BB8_454;
	ld.global.u32 	%r1605, [%rd161+1408];
$L__BB8_454:
	add.s32 	%r472, %r302, 384;
	setp.ge.s32 	%p50, %r472, %r188;
	@%p50 bra 	$L__BB8_456;
	ld.global.u32 	%r1606, [%rd161+1536];
$L__BB8_456:
	add.s32 	%r474, %r302, 416;
	setp.ge.s32 	%p51, %r474, %r188;
	@%p51 bra 	$L__BB8_458;
	ld.global.u32 	%r1607, [%rd161+1664];
$L__BB8_458:
	add.s32 	%r476, %r302, 448;
	setp.ge.s32 	%p52, %r476, %r188;
	@%p52 bra 	$L__BB8_460;
	ld.global.u32 	%r1608, [%rd161+1792];
$L__BB8_460:
	add.s32 	%r478, %r302, 480;
	setp.ge.s32 	%p53, %r478, %r188;
	@%p53 bra 	$L__BB8_462;
	ld.global.u32 	%r1609, [%rd161+1920];
$L__BB8_462:
	add.s32 	%r480, %r302, 512;
	setp.ge.s32 	%p54, %r480, %r188;
	@%p54 bra 	$L__BB8_464;
	ld.global.u32 	%r1610, [%rd161+2048];
$L__BB8_464:
	// begin inline asm
	mov.u32 %r481, %laneid;
	// end inline asm
	shr.u32 	%r338, %r1622, 5;
	mad.lo.s32 	%r512, %r338, 544, %r481;
	shl.b32 	%r513, %r512, 2;
	mov.u32 	%r514, _ZZN3cub18CUB_300001_SM_10006detail6select23DeviceSelectSweepKernelINS2_10policy_hubIiNS0_8NullTypeEiLb0ELNS0_10SelectImplE1EE10Policy1000EN6thrust24THRUST_300001_SM_1000_NS6detail15normal_iteratorINSA_10device_ptrIiEEEEPS5_SF_PlNS0_13ScanTileStateIiLb1EEEN4cuda3std3__410__not_fn_tI10isMinusOneEES5_iNS2_19streaming_context_tIlLb1EEELS6_1EEEvT0_T1_T2_T3_T4_T5_T6_T7_iT8_NS1_7vsmem_tEE19static_temp_storage;
	add.s32 	%r515, %r514, %r513;
	st.shared.u32 	[%r515], %r1594;
	st.shared.u32 	[%r515+128], %r1595;
	st.shared.u32 	[%r515+256], %r1596;
	st.shared.u32 	[%r515+384], %r1597;
	st.shared.u32 	[%r515+512], %r1598;
	st.shared.u32 	[%r515+640], %r1599;
	st.shared.u32 	[%r515+768], %r1600;
	st.shared.u32 	[%r515+896], %r1601;
	st.shared.u32 	[%r515+1024], %r1602;
	st.shared.u32 	[%r515+1152], %r1603;
	st.shared.u32 	[%r515+1280], %r1604;
	st.shared.u32 	[%r515+1408], %r1605;
	st.shared.u32 	[%r515+1536], %r1606;
	st.shared.u32 	[%r515+1664], %r1607;
	st.shared.u32 	[%r515+1792], %r1608;
	st.shared.u32 	[%r515+1920], %r1609;
	st.shared.u32 	[%r515+2048], %r1610;
	bar.warp.sync 	-1;
	shl.b32 	%r516, %r481, 6;
	add.s32 	%r517, %r515, %r516;
	ld.shared.u32 	%r518, [%r517];
	ld.shared.u32 	%r519, [%r517+4];
	ld.shared.u32 	%r520, [%r517+8];
	ld.shared.u32 	%r521, [%r517+12];
	ld.shared.u32 	%r522, [%r517+16];
	ld.shared.u32 	%r523, [%r517+20];
	ld.shared.u32 	%r524, [%r517+24];
	ld.shared.u32 	%r525, [%r517+28];
	ld.shared.u32 	%r526, [%r517+32];
	ld.shared.u32 	%r527, [%r517+36];
	ld.shared.u32 	%r528, [%r517+40];
	ld.shared.u32 	%r529, [%r517+44];
	ld.shared.u32 	%r530, [%r517+48];
	ld.shared.u32 	%r531, [%r517+52];
	ld.shared.u32 	%r532, [%r517+56];
	ld.shared.u32 	%r533, [%r517+60];
	ld.shared.u32 	%r534, [%r517+64];
	mul.lo.s32 	%r535, %r1622, 17;
	setp.ge.s32 	%p55, %r535, %r188;
	setp.ne.s32 	%p56, %r518, -1;
	or.pred  	%p18, %p55, %p56;
	selp.u32 	%r536, 1, 0, %p18;
	add.s32 	%r537, %r535, 1;
	setp.ge.s32 	%p57, %r537, %r188;
	setp.ne.s32 	%p58, %r519, -1;
	or.pred  	%p19, %p57, %p58;
	selp.u32 	%r538, 1, 0, %p19;
	add.s32 	%r539, %r535, 2;
	setp.ge.s32 	%p59, %r539, %r188;
	setp.ne.s32 	%p60, %r520, -1;
	or.pred  	%p20, %p59, %p60;
	selp.u32 	%r540, 1, 0, %p20;
	add.s32 	%r541, %r535, 3;
	setp.ge.s32 	%p61, %r541, %r188;
	setp.ne.s32 	%p62, %r521, -1;
	or.pred  	%p21, %p61, %p62;
	selp.u32 	%r542, 1, 0, %p21;
	add.s32 	%r543, %r535, 4;
	setp.ge.s32 	%p63, %r543, %r188;
	setp.ne.s32 	%p64, %r522, -1;
	or.pred  	%p22, %p63, %p64;
	selp.u32 	%r544, 1, 0, %p22;
	add.s32 	%r545, %r535, 5;
	setp.ge.s32 	%p65, %r545, %r188;
	setp.ne.s32 	%p66, %r523, -1;
	or.pred  	%p23, %p65, %p66;
	selp.u32 	%r546, 1, 0, %p23;
	add.s32 	%r547, %r535, 6;
	setp.ge.s32 	%p67, %r547, %r188;
	setp.ne.s32 	%p68, %r524, -1;
	or.pred  	%p24, %p67, %p68;
	selp.u32 	%r548, 1, 0, %p24;
	add.s32 	%r549, %r535, 7;
	setp.ge.s32 	%p69, %r549, %r188;
	setp.ne.s32 	%p70, %r525, -1;
	or.pred  	%p25, %p69, %p70;
	selp.u32 	%r550, 1, 0, %p25;
	add.s32 	%r551, %r535, 8;
	setp.ge.s32 	%p71, %r551, %r188;
	setp.ne.s32 	%p72, %r526, -1;
	or.pred  	%p26, %p71, %p72;
	selp.u32 	%r552, 1, 0, %p26;
	add.s32 	%r553, %r535, 9;
	setp.ge.s32 	%p73, %r553, %r188;
	setp.ne.s32 	%p74, %r527, -1;
	or.pred  	%p27, %p73, %p74;
	selp.u32 	%r554, 1, 0, %p27;
	add.s32 	%r555, %r535, 10;
	setp.ge.s32 	%p75, %r555, %r188;
	setp.ne.s32 	%p76, %r528, -1;
	or.pred  	%p28, %p75, %p76;
	selp.u32 	%r556, 1, 0, %p28;
	add.s32 	%r557, %r535, 11;
	setp.ge.s32 	%p77, %r557, %r188;
	setp.ne.s32 	%p78, %r529, -1;
	or.pred  	%p29, %p77, %p78;
	selp.u32 	%r558, 1, 0, %p29;
	add.s32 	%r559, %r535, 12;
	setp.ge.s32 	%p79, %r559, %r188;
	setp.ne.s32 	%p80, %r530, -1;
	or.pred  	%p30, %p79, %p80;
	selp.u32 	%r560, 1, 0, %p30;
	add.s32 	%r561, %r535, 13;
	setp.ge.s32 	%p81, %r561, %r188;
	setp.ne.s32 	%p82, %r531, -1;
	or.pred  	%p31, %p81, %p82;
	selp.u32 	%r562, 1, 0, %p31;
	add.s32 	%r563, %r535, 14;
	setp.ge.s32 	%p83, %r563, %r188;
	setp.ne.s32 	%p84, %r532, -1;
	or.pred  	%p32, %p83, %p84;
	selp.u32 	%r564, 1, 0, %p32;
	add.s32 	%r565, %r535, 15;
	setp.ge.s32 	%p85, %r565, %r188;
	setp.ne.s32 	%p86, %r533, -1;
	or.pred  	%p33, %p85, %p86;
	selp.u32 	%r566, 1, 0, %p33;
	add.s32 	%r567, %r535, 16;
	setp.ge.s32 	%p87, %r567, %r188;
	setp.ne.s32 	%p88, %r534, -1;
	or.pred  	%p34, %p87, %p88;
	selp.u32 	%r568, 1, 0, %p34;
	bar.sync 	0;
	add.s32 	%r569, %r538, %r536;
	add.s32 	%r570, %r569, %r540;
	add.s32 	%r356, %r570, %r542;
	add.s32 	%r571, %r356, %r544;
	add.s32 	%r572, %r571, %r546;
	add.s32 	%r573, %r572, %r548;
	add.s32 	%r574, %r573, %r550;
	add.s32 	%r575, %r574, %r552;
	add.s32 	%r576, %r575, %r554;
	add.s32 	%r577, %r576, %r556;
	add.s32 	%r578, %r577, %r558;
	add.s32 	%r357, %r578, %r560;
	add.s32 	%r358, %r357, %r562;
	add.s32 	%r359, %r358, %r564;
	add.s32 	%r360, %r359, %r566;
	add.s32 	%r486, %r360, %r568;
	mov.b32 	%r484, 1;
	mov.b32 	%r509, 0;
	mov.b32 	%r511, -1;
	// begin inline asm
	{  .reg .s32 r0;  .reg .pred p;  shfl.sync.up.b32 r0|p, %r486, %r484, %r509, %r511;  @p add.s32 r0, r0, %r486;  mov.s32 %r482, r0;}
	// end inline asm
	mov.b32 	%r490, 2;
	// begin inline asm
	{  .reg .s32 r0;  .reg .pred p;  shfl.sync.up.b32 r0|p, %r482, %r490, %r509, %r511;  @p add.s32 r0, r0, %r482;  mov.s32 %r488, r0;}
	// end inline asm
	mov.b32 	%r496, 4;
	// begin inline asm
	{  .reg .s32 r0;  .reg .pred p;  shfl.sync.up.b32 r0|p, %r488, %r496, %r509, %r511;  @p add.s32 r0, r0, %r488;  mov.s32 %r494, r0;}
	// end inline asm
	mov.b32 	%r502, 8;
	// begin inline asm
	{  .reg .s32 r0;  .reg .pred p;  shfl.sync.up.b32 r0|p, %r494, %r502, %r509, %r511;  @p add.s32 r0, r0, %r494;  mov.s32 %r500, r0;}
	// end inline asm
	mov.b32 	%r508, 16;
	// begin inline asm
	{  .reg .s32 r0;  .reg .pred p;  shfl.sync.up.b32 r0|p, %r500, %r508, %r509, %r511;  @p add.s32 r0, r0, %r500;  mov.s32 %r506, r0;}
	// end inline asm
	setp.ne.s32 	%p89, %r481, 31;
	@%p89 bra 	$L__BB8_466;
	shl.b32 	%r579, %r338, 2;
	mov.u32 	%r580, _ZZN3cub18CUB_300001_SM_10006detail6select23DeviceSelectSweepKernelINS2_10policy_hubIiNS0_8NullTypeEiLb0ELNS0_10SelectImplE1EE10Policy1000EN6thrust24THRUST_300001_SM_1000_NS6detail15normal_iteratorINSA_10device_ptrIiEEEEPS5_SF_PlNS0_13ScanTileStateIiLb1EEEN4cuda3std3__410__not_fn_tI10isMinusOneEES5_iNS2_19streaming_context_tIlLb1EEELS6_1EEEvT0_T1_T2_T3_T4_T5_T6_T7_iT8_NS1_7vsmem_tEE19static_temp_storage;
	add.s32 	%r581, %r580, %r579;
	st.shared.u32 	[%r581], %r506;
$L__BB8_466:
	sub.s32 	%r582, %r506, %r486;
	bar.sync 	0;
	ld.shared.v4.u32 	{%r583, %r584, %r585, %r586}, [_ZZN3cub18CUB_300001_SM_10006detail6select23DeviceSelectSweepKernelINS2_10policy_hubIiNS0_8NullTypeEiLb0ELNS0_10SelectImplE1EE10Policy1000EN6thrust24THRUST_300001_SM_1000_NS6detail15normal_iteratorINSA_10device_ptrIiEEEEPS5_SF_PlNS0_13ScanTileStateIiLb1EEEN4cuda3std3__410__not_fn_tI10isMinusOneEES5_iNS2_19streaming_context_tIlLb1EEELS6_1EEEvT0_T1_T2_T3_T4_T5_T6_T7_iT8_NS1_7vsmem_tEE19static_temp_storage];
	add.s32 	%r587, %r584, %r583;
	setp.eq.s32 	%p90, %r338, 2;
	selp.b32 	%r588, %r587, %r583, %p90;
	add.s32 	%r589, %r587, %r585;
	setp.eq.s32 	%p91, %r338, 3;
	selp.b32 	%r590, %r589, %r588, %p91;
	add.s32 	%r591, %r589, %r586;
	setp.eq.s32 	%p92, %r338, 4;
	selp.b32 	%r592, %r591, %r590, %p92;
	ld.shared.v4.u32 	{%r593, %r594, %r595, %r596}, [_ZZN3cub18CUB_300001_SM_10006detail6select23DeviceSelectSweepKernelINS2_10policy_hubIiNS0_8NullTypeEiLb0ELNS0_10SelectImplE1EE10Policy1000EN6thrust24THRUST_300001_SM_1000_NS6detail15normal_iteratorINSA_10device_ptrIiEEEEPS5_SF_PlNS0_13ScanTileStateIiLb1EEEN4cuda3std3__410__not_fn_tI10isMinusOneEES5_iNS2_19streaming_context_tIlLb1EEELS6_1EEEvT0_T1_T2_T3_T4_T5_T6_T7_iT8_NS1_7vsmem_tEE19static_temp_storage+16];
	add.s32 	%r597, %r591, %r593;
	setp.eq.s32 	%p93, %r338, 5;
	selp.b32 	%r598, %r597, %r592, %p93;
	add.s32 	%r599, %r597, %r594;
	setp.eq.s32 	%p94, %r338, 6;
	selp.b32 	%r600, %r599, %r598, %p94;
	add.s32 	%r601, %r599, %r595;
	setp.eq.s32 	%p95, %r338, 7;
	selp.b32 	%r602, %r601, %r600, %p95;
	add.s32 	%r603, %r601, %r596;
	setp.eq.s32 	%p96, %r338, 8;
	selp.b32 	%r604, %r603, %r602, %p96;
	ld.shared.v4.u32 	{%r605, %r606, %r607, %r608}, [_ZZN3cub18CUB_300001_SM_10006detail6select23DeviceSelectSweepKernelINS2_10policy_hubIiNS0_8NullTypeEiLb0ELNS0_10SelectImplE1EE10Policy1000EN6thrust24THRUST_300001_SM_1000_NS6detail15normal_iteratorINSA_10device_ptrIiEEEEPS5_SF_PlNS0_13ScanTileStateIiLb1EEEN4cuda3std3__410__not_fn_tI10isMinusOneEES5_iNS2_19streaming_context_tIlLb1EEELS6_1EEEvT0_T1_T2_T3_T4_T5_T6_T7_iT8_NS1_7vsmem_tEE19static_temp_storage+32];
	add.s32 	%r609, %r603, %r605;
	setp.eq.s32 	%p97, %r338, 9;
	selp.b32 	%r610, %r609, %r604, %p97;
	add.s32 	%r611, %r609, %r606;
	setp.eq.s32 	%p98, %r338, 10;
	selp.b32 	%r612, %r611, %r610, %p98;
	add.s32 	%r613, %r611, %r607;
	setp.eq.s32 	%p99, %r338, 11;
	selp.b32 	%r614, %r613, %r612, %p99;
	add.s32 	%r363, %r613, %r608;
	setp.gt.u32 	%p100, %r1622, 31;
	setp.lt.u32 	%p101, %r1622, 32;
	setp.eq.s32 	%p102, %r481, 0;
	selp.b32 	%r615, 0, %r582, %p102;
	add.s32 	%r1618, %r614, %r615;
	selp.b32 	%r365, %r582, %r1618, %p101;
	@%p100 bra 	$L__BB8_491;
	setp.ne.s32 	%p103, %r1622, 0;
	mul.wide.s32 	%rd229, %r1, 8;
	add.s64 	%rd162, %rd2, %rd229;
	@%p103 bra 	$L__BB8_469;
	st.shared.u32 	[_ZZN3cub18CUB_300001_SM_10006detail6select23DeviceSelectSweepKernelINS2_10policy_hubIiNS0_8NullTypeEiLb0ELNS0_10SelectImplE1EE10Policy1000EN6thrust24THRUST_300001_SM_1000_NS6detail15normal_iteratorINSA_10device_ptrIiEEEEPS5_SF_PlNS0_13ScanTileStateIiLb1EEEN4cuda3std3__410__not_fn_tI10isMinusOneEES5_iNS2_19streaming_context_tIlLb1EEELS6_1EEEvT0_T1_T2_T3_T4_T5_T6_T7_iT8_NS1_7vsmem_tEE19static_temp_storage+76], %r363;
	add.s64 	%rd230, %rd162, 256;
	mov.b32 	%r616, 100;
	// begin inline asm
	st.relaxed.gpu.v2.u32 [%rd230], {%r616, %r363};
	// end inline asm
$L__BB8_469:
	not.b32 	%r618, %r1622;
	add.s32 	%r1615, %r1, %r618;
	mov.u32 	%r367, %nctaid.x;
	setp.gt.u32 	%p104, %r367, 499;
	@%p104 bra 	$L__BB8_471;
	membar.cta;
	bra.uni 	$L__BB8_472;
$L__BB8_471:
	mov.b32 	%r619, 1150;
	// begin inline asm
	nanosleep.u32 %r619;
	// end inline asm
$L__BB8_472:
	mul.wide.s32 	%rd232, %r1615, 8;
	add.s64 	%rd233, %rd2, %rd232;
	add.s64 	%rd231, %rd233, 256;
	// begin inline asm
	ld.relaxed.gpu.v2.u32 {%r1616, %r1612}, [%rd231];
	// end inline asm
$L__BB8_473:
	setp.eq.s32 	%p105, %r1616, 99;
	mov.b32 	%r622, -1;
	vote.sync.any.pred 	%p106, %p105, %r622;
	not.pred 	%p107, %p106;
	@%p107 bra 	$L__BB8_478;
	setp.gt.u32 	%p227, %r367, 499;
	@%p227 bra 	$L__BB8_476;
	membar.cta;
	bra.uni 	$L__BB8_477;
$L__BB8_476:
	mov.b32 	%r812, 76;
	// begin inline asm
	nanosleep.u32 %r812;
	// end inline asm
$L__BB8_477:
	// begin inline asm
	ld.relaxed.gpu.v2.u32 {%r1616, %r1612}, [%rd231];
	// end inline asm
	bra.uni 	$L__BB8_473;
$L__BB8_478:
	setp.eq.s32 	%p108, %r1616, 101;
	mov.b32 	%r649, -1;
	vote.sync.ballot.b32 	%r650, %p108, %r649;
	// begin inline asm
	mov.u32 %r624, %lanemask_ge;
	// end inline asm
	and.b32  	%r651, %r650, %r624;
	or.b32  	%r652, %r651, -2147483648;
	add.s32 	%r653, %r652, -1;
	not.b32 	%r654, %r652;
	and.b32  	%r655, %r654, %r653;
	popc.b32 	%r628, %r655;
	mov.b32 	%r627, 1;
	// begin inline asm
	shfl.sync.down.b32 %r625, %r1612, %r627, %r628, %r649;
	// end inline asm
	setp.lt.s32 	%p110, %r481, %r628;
	selp.b32 	%r656, %r625, 0, %p110;
	add.s32 	%r631, %r656, %r1612;
	mov.b32 	%r632, 2;
	// begin inline asm
	shfl.sync.down.b32 %r630, %r631, %r632, %r628, %r649;
	// end inline asm
	add.s32 	%r377, %r481, 2;
	setp.gt.s32 	%p111, %r377, %r628;
	selp.b32 	%r657, 0, %r630, %p111;
	add.s32 	%r636, %r631, %r657;
	mov.b32 	%r637, 4;
	// begin inline asm
	shfl.sync.down.b32 %r635, %r636, %r637, %r628, %r649;
	// end inline asm
	add.s32 	%r378, %r481, 4;
	setp.gt.s32 	%p112, %r378, %r628;
	selp.b32 	%r658, 0, %r635, %p112;
	add.s32 	%r641, %r636, %r658;
	mov.b32 	%r642, 8;
	// begin inline asm
	shfl.sync.down.b32 %r640, %r641, %r642, %r628, %r649;
	// end inline asm
	add.s32 	%r379, %r481, 8;
	setp.gt.s32 	%p113, %r379, %r628;
	selp.b32 	%r659, 0, %r640, %p113;
	add.s32 	%r646, %r641, %r659;
	mov.b32 	%r647, 16;
	// begin inline asm
	shfl.sync.down.b32 %r645, %r646, %r647, %r628, %r649;
	// end inline asm
	add.s32 	%r380, %r481, 16;
	setp.gt.s32 	%p114, %r380, %r628;
	selp.b32 	%r660, 0, %r645, %p114;
	add.s32 	%r1613, %r646, %r660;
	add.s64 	%rd164, %rd2, 256;
$L__BB8_479:
	setp.ne.s32 	%p115, %r1616, 101;
	mov.b32 	%r661, -1;
	vote.sync.all.pred 	%p116, %p115, %r661;
	not.pred 	%p117, %p116;
	@%p117 bra 	$L__BB8_487;
	mul.wide.s32 	%rd344, %r1615, 8;
	add.s64 	%rd345, %rd164, %rd344;
	add.s64 	%rd343, %rd345, -256;
	// begin inline asm
	ld.relaxed.gpu.v2.u32 {%r1616, %r1617}, [%rd343];
	// end inline asm
$L__BB8_481:
	setp.eq.s32 	%p216, %r1616, 99;
	mov.b32 	%r770, -1;
	vote.sync.any.pred 	%p217, %p216, %r770;
	not.pred 	%p218, %p217;
	@%p218 bra 	$L__BB8_486;
	setp.gt.u32 	%p226, %r367, 499;
	@%p226 bra 	$L__BB8_484;
	membar.cta;
	bra.uni 	$L__BB8_485;
$L__BB8_484:
	mov.b32 	%r809, 76;
	// begin inline asm
	nanosleep.u32 %r809;
	// end inline asm
$L__BB8_485:
	// begin inline asm
	ld.relaxed.gpu.v2.u32 {%r1616, %r1617}, [%rd343];
	// end inline asm
	bra.uni 	$L__BB8_481;
$L__BB8_486:
	setp.eq.s32 	%p219, %r1616, 101;
	mov.b32 	%r796, -1;
	vote.sync.ballot.b32 	%r797, %p219, %r796;
	and.b32  	%r798, %r797, %r624;
	or.b32  	%r799, %r798, -2147483648;
	add.s32 	%r800, %r799, -1;
	not.b32 	%r801, %r799;
	and.b32  	%r802, %r801, %r800;
	popc.b32 	%r775, %r802;
	mov.b32 	%r774, 1;
	// begin inline asm
	shfl.sync.down.b32 %r772, %r1617, %r774, %r775, %r796;
	// end inline asm
	setp.lt.s32 	%p221, %r481, %r775;
	selp.b32 	%r803, %r772, 0, %p221;
	add.s32 	%r778, %r803, %r1617;
	mov.b32 	%r779, 2;
	// begin inline asm
	shfl.sync.down.b32 %r777, %r778, %r779, %r775, %r796;
	// end inline asm
	setp.gt.s32 	%p222, %r377, %r775;
	selp.b32 	%r804, 0, %r777, %p222;
	add.s32 	%r783, %r778, %r804;
	mov.b32 	%r784, 4;
	// begin inline asm
	shfl.sync.down.b32 %r782, %r783, %r784, %r775, %r796;
	// end inline asm
	setp.gt.s32 	%p223, %r378, %r775;
	selp.b32 	%r805, 0, %r782, %p223;
	add.s32 	%r788, %r783, %r805;
	mov.b32 	%r789, 8;
	// begin inline asm
	shfl.sync.down.b32 %r787, %r788, %r789, %r775, %r796;
	// end inline asm
	setp.gt.s32 	%p224, %r379, %r775;
	selp.b32 	%r806, 0, %r787, %p224;
	add.s32 	%r793, %r788, %r806;
	mov.b32 	%r794, 16;
	// begin inline asm
	shfl.sync.down.b32 %r792, %r793, %r794, %r775, %r796;
	// end inline asm
	setp.gt.s32 	%p225, %r380, %r775;
	selp.b32 	%r807, 0, %r792, %p225;
	add.s32 	%r808, %r807, %r1613;
	add.s32 	%r1613, %r808, %r793;
	add.s32 	%r1615, %r1615, -32;
	bra.uni 	$L__BB8_479;
$L__BB8_487:
	setp.ne.s32 	%p118, %r1622, 0;
	@%p118 bra 	$L__BB8_489;
	add.s32 	%r664, %r1613, %r363;
	add.s64 	%rd234, %rd162, 256;
	mov.b32 	%r663, 101;
	// begin inline asm
	st.relaxed.gpu.v2.u32 [%rd234], {%r663, %r664};
	// end inline asm
	st.shared.u32 	[_ZZN3cub18CUB_300001_SM_10006detail6select23DeviceSelectSweepKernelINS2_10policy_hubIiNS0_8NullTypeEiLb0ELNS0_10SelectImplE1EE10Policy1000EN6thrust24THRUST_300001_SM_1000_NS6detail15normal_iteratorINSA_10device_ptrIiEEEEPS5_SF_PlNS0_13ScanTileStateIiLb1EEEN4cuda3std3__410__not_fn_tI10isMinusOneEES5_iNS2_19streaming_context_tIlLb1EEELS6_1EEEvT0_T1_T2_T3_T4_T5_T6_T7_iT8_NS1_7vsmem_tEE19static_temp_storage+68], %r1613;
	st.shared.u32 	[_ZZN3cub18CUB_300001_SM_10006detail6select23DeviceSelectSweepKernelINS2_10policy_hubIiNS0_8NullTypeEiLb0ELNS0_10SelectImplE1EE10Policy1000EN6thrust24THRUST_300001_SM_1000_NS6detail15normal_iteratorINSA_10device_ptrIiEEEEPS5_SF_PlNS0_13ScanTileStateIiLb1EEEN4cuda3std3__410__not_fn_tI10isMinusOneEES5_iNS2_19streaming_context_tIlLb1EEELS6_1EEEvT0_T1_T2_T3_T4_T5_T6_T7_iT8_NS1_7vsmem_tEE19static_temp_storage+72], %r664;
$L__BB8_489:
	setp.ne.s32 	%p119, %r481, 0;
	mov.u32 	%r1618, %r365;
	@%p119 bra 	$L__BB8_491;
	st.shared.u32 	[_ZZN3cub18CUB_300001_SM_10006detail6select23DeviceSelectSweepKernelINS2_10policy_hubIiNS0_8NullTypeEiLb0ELNS0_10SelectImplE1EE10Policy1000EN6thrust24THRUST_300001_SM_1000_NS6detail15normal_iteratorINSA_10device_ptrIiEEEEPS5_SF_PlNS0_13ScanTileStateIiLb1EEEN4cuda3std3__410__not_fn_tI10isMinusOneEES5_iNS2_19streaming_context_tIlLb1EEELS6_1EEEvT0_T1_T2_T3_T4_T5_T6_T7_iT8_NS1_7vsmem_tEE19static_temp_storage+60], %r1613;
	mov.u32 	%r1618, %r1613;
$L__BB8_491:
	bar.sync 	0;
	setp.eq.s32 	%p120, %r1622, 0;
	ld.shared.u32 	%r665, [_ZZN3cub18CUB_300001_SM_10006detail6select23DeviceSelectSweepKernelINS2_10policy_hubIiNS0_8NullTypeEiLb0ELNS0_10SelectImplE1EE10Policy1000EN6thrust24THRUST_300001_SM_1000_NS6detail15normal_iteratorINSA_10device_ptrIiEEEEPS5_SF_PlNS0_13ScanTileStateIiLb1EEEN4cuda3std3__410__not_fn_tI10isMinusOneEES5_iNS2_19streaming_context_tIlLb1EEELS6_1EEEvT0_T1_T2_T3_T4_T5_T6_T7_iT8_NS1_7vsmem_tEE19static_temp_storage+60];
	.pragma "used_bytes_mask 65520";
	ld.shared.v4.u32 	{%r666, %r396, %r667, %r397}, [_ZZN3cub18CUB_300001_SM_10006detail6select23DeviceSelectSweepKernelINS2_10policy_hubIiNS0_8NullTypeEiLb0ELNS0_10SelectImplE1EE10Policy1000EN6thrust24THRUST_300001_SM_1000_NS6detail15normal_iteratorINSA_10device_ptrIiEEEEPS5_SF_PlNS0_13ScanTileStateIiLb1EEEN4cuda3std3__410__not_fn_tI10isMinusOneEES5_iNS2_19streaming_context_tIlLb1EEELS6_1EEEvT0_T1_T2_T3_T4_T5_T6_T7_iT8_NS1_7vsmem_tEE19static_temp_storage+64];
	selp.b32 	%r668, 0, %r665, %p120;
	add.s32 	%r398, %r668, %r1618;
	selp.u32 	%r669, 1, 0, %p18;
	add.s32 	%r399, %r398, %r669;
	selp.u32 	%r670, 1, 0, %p19;
	add.s32 	%r671, %r670, %r669;
	add.s32 	%r400, %r671, %r398;
	selp.u32 	%r672, 1, 0, %p20;
	add.s32 	%r401, %r400, %r672;
	add.s32 	%r402, %r356, %r398;
	selp.u32 	%r673, 1, 0, %p22;
	add.s32 	%r403, %r402, %r673;
	selp.u32 	%r674, 1, 0, %p23;
	add.s32 	%r404, %r403, %r674;
	selp.u32 	%r675, 1, 0, %p24;
	add.s32 	%r405, %r404, %r675;
	selp.u32 	%r676, 1, 0, %p25;
	add.s32 	%r406, %r405, %r676;
	selp.u32 	%r677, 1, 0, %p26;
	add.s32 	%r407, %r406, %r677;
	selp.u32 	%r678, 1, 0, %p27;
	add.s32 	%r408, %r407, %r678;
	selp.u32 	%r679, 1, 0, %p28;
	add.s32 	%r409, %r408, %r679;
	selp.u32 	%r680, 1, 0, %p29;
	add.s32 	%r410, %r409, %r680;
	add.s32 	%r411, %r357, %r398;
	add.s32 	%r412, %r358, %r398;
	add.s32 	%r413, %r359, %r398;
	add.s32 	%r414, %r360, %r398;
	sub.s32 	%r681, 6528, %r188;
	sub.s32 	%r1626, %r667, %r681;
	sub.s32 	%r416, %r397, %r681;
	setp.gt.s32 	%p121, %r416, 384;
	@%p121 bra 	$L__BB8_560;
	ld.param.u8 	%rs7, [%rd1];
	ld.param.u64 	%rd235, [%rd1+24];
	cvta.to.global.u64 	%rd166, %rd235;
	setp.lt.s32 	%p122, %r398, %r1626;
	and.pred  	%p123, %p18, %p122;
	@%p123 bra 	$L__BB8_493;
	bra.uni 	$L__BB8_496;
$L__BB8_493:
	setp.ne.s16 	%p124, %rs7, 0;
	mov.b64 	%rd804, 0;
	@%p124 bra 	$L__BB8_495;
	ld.global.u64 	%rd804, [%rd166];
$L__BB8_495:
	cvt.s64.s32 	%rd237, %r398;
	add.s64 	%rd238, %rd804, %rd237;
	shl.b64 	%rd239, %rd238, 2;
	add.s64 	%rd240, %rd4, %rd239;
	st.global.u32 	[%rd240], %r518;
$L__BB8_496:
	setp.ge.s32 	%p125, %r399, %r1626;
	not.pred 	%p126, %p19;
	or.pred  	%p127, %p126, %p125;
	@%p127 bra 	$L__BB8_500;
	setp.ne.s16 	%p128, %rs7, 0;
	mov.b64 	%rd805, 0;
	@%p128 bra 	$L__BB8_499;
	ld.global.u64 	%rd805, [%rd166];
$L__BB8_499:
	cvt.s64.s32 	%rd242, %r399;
	add.s64 	%rd243, %rd805, %rd242;
	shl.b64 	%rd244, %rd243, 2;
	add.s64 	%rd245, %rd4, %rd244;
	st.global.u32 	[%rd245], %r519;
$L__BB8_500:
	setp.ge.s32 	%p129, %r400, %r1626;
	not.pred 	%p130, %p20;
	or.pred  	%p131, %p130, %p129;
	@%p131 bra 	$L__BB8_504;
	setp.ne.s16 	%p132, %rs7, 0;
	mov.b64 	%rd806, 0;
	@%p132 bra 	$L__BB8_503;
	ld.global.u64 	%rd806, [%rd166];
$L__BB8_503:
	cvt.s64.s32 	%rd247, %r400;
	add.s64 	%rd248, %rd806, %rd247;
	shl.b64 	%rd249, %rd248, 2;
	add.s64 	%rd250, %rd4, %rd249;
	st.global.u32 	[%rd250], %r520;
$L__BB8_504:
	setp.ge.s32 	%p133, %r401, %r1626;
	not.pred 	%p134, %p21;
	or.pred  	%p135, %p134, %p133;
	@%p135 bra 	$L__BB8_508;
	setp.ne.s16 	%p136, %rs7, 0;
	mov.b64 	%rd807, 0;
	@%p136 bra 	$L__BB8_507;
	ld.global.u64 	%rd807, [%rd166];
$L__BB8_507:
	cvt.s64.s32 	%rd252, %r401;
	add.s64 	%rd253, %rd807, %rd252;
	shl.b64 	%rd254, %rd253, 2;
	add.s64 	%rd255, %rd4, %rd254;
	st.global.u32 	[%rd255], %r521;
$L__BB8_508:
	setp.ge.s32 	%p137, %r402, %r1626;
	not.pred 	%p138, %p22;
	or.pred  	%p139, %p138, %p137;
	@%p139 bra 	$L__BB8_512;
	setp.ne.s16 	%p140, %rs7, 0;
	mov.b64 	%rd808, 0;
	@%p140 bra 	$L__BB8_511;
	ld.global.u64 	%rd808, [%rd166];
$L__BB8_511:
	cvt.s64.s32 	%rd257, %r402;
	add.s64 	%rd258, %rd808, %rd257;
	shl.b64 	%rd259, %rd258, 2;
	add.s64 	%rd260, %rd4, %rd259;
	st.global.u32 	[%rd260], %r522;
$L__BB8_512:
	setp.ge.s32 	%p141, %r403, %r1626;
	not.pred 	%p142, %p23;
	or.pred  	%p143, %p142, %p141;
	@%p143 bra 	$L__BB8_516;
	setp.ne.s16 	%p144, %rs7, 0;
	mov.b64 	%rd809, 0;
	@%p144 bra 	$L__BB8_515;
	ld.global.u64 	%rd809, [%rd166];
$L__BB8_515:
	cvt.s64.s32 	%rd262, %r403;
	add.s64 	%rd263, %rd809, %rd262;
	shl.b64 	%rd264, %rd263, 2;
	add.s64 	%rd265, %rd4, %rd264;
	st.global.u32 	[%rd265], %r523;
$L__BB8_516:
	setp.ge.s32 	%p145, %r404, %r1626;
	not.pred 	%p146, %p24;
	or.pred  	%p147, %p146, %p145;
	@%p147 bra 	$L__BB8_520;
	setp.ne.s16 	%p148, %rs7, 0;
	mov.b64 	%rd810, 0;
	@%p148 bra 	$L__BB8_519;
	ld.global.u64 	%rd810, [%rd166];
$L__BB8_519:
	cvt.s64.s32 	%rd267, %r404;
	add.s64 	%rd268, %rd810, %rd267;
	shl.b64 	%rd269, %rd268, 2;
	add.s64 	%rd270, %rd4, %rd269;
	st.global.u32 	[%rd270], %r524;
$L__BB8_520:
	setp.ge.s32 	%p149, %r405, %r1626;
	not.pred 	%p150, %p25;
	or.pred  	%p151, %p150, %p149;
	@%p151 bra 	$L__BB8_524;
	setp.ne.s16 	%p152, %rs7, 0;
	mov.b64 	%rd811, 0;
	@%p152 bra 	$L__BB8_523;
	ld.global.u64 	%rd811, [%rd166];
$L__BB8_523:
	cvt.s64.s32 	%rd272, %r405;
	add.s64 	%rd273, %rd811, %rd272;
	shl.b64 	%rd274, %rd273, 2;
	add.s64 	%rd275, %rd4, %rd274;
	st.global.u32 	[%rd275], %r525;
$L__BB8_524:
	setp.ge.s32 	%p153, %r406, %r1626;
	not.pred 	%p154, %p26;
	or.pred  	%p155, %p154, %p153;
	@%p155 bra 	$L__BB8_528;
	setp.ne.s16 	%p156, %rs7, 0;
	mov.b64 	%rd812, 0;
	@%p156 bra 	$L__BB8_527;
	ld.global.u64 	%rd812, [%rd166];
$L__BB8_527:
	cvt.s64.s32 	%rd277, %r406;
	add.s64 	%rd278, %rd812, %rd277;
	shl.b64 	%rd279, %rd278, 2;
	add.s64 	%rd280, %rd4, %rd279;
	st.global.u32 	[%rd280], %r526;
$L__BB8_528:
	setp.ge.s32 	%p157, %r407, %r1626;
	not.pred 	%p158, %p27;
	or.pred  	%p159, %p158, %p157;
	@%p159 bra 	$L__BB8_532;
	setp.ne.s16 	%p160, %rs7, 0;
	mov.b64 	%rd813, 0;
	@%p160 bra 	$L__BB8_531;
	ld.global.u64 	%rd813, [%rd166];
$L__BB8_531:
	cvt.s64.s32 	%rd282, %r407;
	add.s64 	%rd283, %rd813, %rd282;
	shl.b64 	%rd284, %rd283, 2;
	add.s64 	%rd285, %rd4, %rd284;
	st.global.u32 	[%rd285], %r527;
$L__BB8_532:
	setp.ge.s32 	%p161, %r408, %r1626;
	not.pred 	%p162, %p28;
	or.pred  	%p163, %p162, %p161;
	@%p163 bra 	$L__BB8_536;
	setp.ne.s16 	%p164, %rs7, 0;
	mov.b64 	%rd814, 0;
	@%p164 bra 	$L__BB8_535;
	ld.global.u64 	%rd814, [%rd166];
$L__BB8_535:
	cvt.s64.s32 	%rd287, %r408;
	add.s64 	%rd288, %rd814, %rd287;
	shl.b64 	%rd289, %rd288, 2;
	add.s64 	%rd290, %rd4, %rd289;
	st.global.u32 	[%rd290], %r528;
$L__BB8_536:
	setp.ge.s32 	%p165, %r409, %r1626;
	not.pred 	%p166, %p29;
	or.pred  	%p167, %p166, %p165;
	@%p167 bra 	$L__BB8_540;
	setp.ne.s16 	%p168, %rs7, 0;
	mov.b64 	%rd815, 0;
	@%p168 bra 	$L__BB8_539;
	ld.global.u64 	%rd815, [%rd166];
$L__BB8_539:
	cvt.s64.s32 	%rd292, %r409;
	add.s64 	%rd293, %rd815, %rd292;
	shl.b64 	%rd294, %rd293, 2;
	add.s64 	%rd295, %rd4, %rd294;
	st.global.u32 	[%rd295], %r529;
$L__BB8_540:
	setp.ge.s32 	%p169, %r410, %r1626;
	not.pred 	%p170, %p30;
	or.pred  	%p171, %p170, %p169;
	@%p171 bra 	$L__BB8_544;
	setp.ne.s16 	%p172, %rs7, 0;
	mov.b64 	%rd816, 0;
	@%p172 bra 	$L__BB8_543;
	ld.global.u64 	%rd816, [%rd166];
$L__BB8_543:
	cvt.s64.s32 	%rd297, %r410;
	add.s64 	%rd298, %rd816, %rd297;
	shl.b64 	%rd299, %rd298, 2;
	add.s64 	%rd300, %rd4, %rd299;
	st.global.u32 	[%rd300], %r530;
$L__BB8_544:
	setp.ge.s32 	%p173, %r411, %r1626;
	not.pred 	%p174, %p31;
	or.pred  	%p175, %p174, %p173;
	@%p175 bra 	$L__BB8_548;
	setp.ne.s16 	%p176, %rs7, 0;
	mov.b64 	%rd817, 0;
	@%p176 bra 	$L__BB8_547;
	ld.global.u64 	%rd817, [%rd166];
$L__BB8_547:
	cvt.s64.s32 	%rd302, %r411;
	add.s64 	%rd303, %rd817, %rd302;
	shl.b64 	%rd304, %rd303, 2;
	add.s64 	%rd305, %rd4, %rd304;
	st.global.u32 	[%rd305], %r531;
$L__BB8_548:
	setp.ge.s32 	%p177, %r412, %r1626;
	not.pred 	%p178, %p32;
	or.pred  	%p179, %p178, %p177;
	@%p179 bra 	$L__BB8_552;
	setp.ne.s16 	%p180, %rs7, 0;
	mov.b64 	%rd818, 0;
	@%p180 bra 	$L__BB8_551;
	ld.global.u64 	%rd818, [%rd166];
$L__BB8_551:
	cvt.s64.s32 	%rd307, %r412;
	add.s64 	%rd308, %rd818, %rd307;
	shl.b64 	%rd309, %rd308, 2;
	add.s64 	%rd310, %rd4, %rd309;
	st.global.u32 	[%rd310], %r532;
$L__BB8_552:
	setp.ge.s32 	%p181, %r413, %r1626;
	not.pred 	%p182, %p33;
	or.pred  	%p183, %p182, %p181;
	@%p183 bra 	$L__BB8_556;
	setp.ne.s16 	%p184, %rs7, 0;
	mov.b64 	%rd819, 0;
	@%p184 bra 	$L__BB8_555;
	ld.global.u64 	%rd819, [%rd166];
$L__BB8_555:
	cvt.s64.s32 	%rd312, %r413;
	add.s64 	%rd313, %rd819, %rd312;
	shl.b64 	%rd314, %rd313, 2;
	add.s64 	%rd315, %rd4, %rd314;
	st.global.u32 	[%rd315], %r533;
$L__BB8_556:
	setp.ge.s32 	%p185, %r414, %r1626;
	not.pred 	%p186, %p34;
	or.pred  	%p187, %p186, %p185;
	@%p187 bra 	$L__BB8_611;
	setp.ne.s16 	%p188, %rs7, 0;
	mov.b64 	%rd820, 0;
	@%p188 bra 	$L__BB8_559;
	ld.global.u64 	%rd820, [%rd166];
$L__BB8_559:
	cvt.s64.s32 	%rd317, %r414;
	add.s64 	%rd318, %rd820, %rd317;
	shl.b64 	%rd319, %rd318, 2;
	add.s64 	%rd320, %rd4, %rd319;
	st.global.u32 	[%rd320], %r534;
	bra.uni 	$L__BB8_611;
$L__BB8_560:
	bar.sync 	0;
	not.pred 	%p189, %p18;
	@%p189 bra 	$L__BB8_562;
	sub.s32 	%r682, %r398, %r396;
	shl.b32 	%r683, %r682, 2;
	mov.u32 	%r684, _ZZN3cub18CUB_300001_SM_10006detail6select23DeviceSelectSweepKernelINS2_10policy_hubIiNS0_8NullTypeEiLb0ELNS0_10SelectImplE1EE10Policy1000EN6thrust24THRUST_300001_SM_1000_NS6detail15normal_iteratorINSA_10device_ptrIiEEEEPS5_SF_PlNS0_13ScanTileStateIiLb1EEEN4cuda3std3__410__not_fn_tI10isMinusOneEES5_iNS2_19streaming_context_tIlLb1EEELS6_1EEEvT0_T1_T2_T3_T4_T5_T6_T7_iT8_NS1_7vsmem_tEE19static_temp_storage;
	add.s32 	%r685, %r684, %r683;
	st.shared.u32 	[%r685], %r518;
$L__BB8_562:
	not.pred 	%p190, %p19;
	@%p190 bra 	$L__BB8_564;
	sub.s32 	%r686, %r399, %r396;
	shl.b32 	%r687, %r686, 2;
	mov.u32 	%r688, _ZZN3cub18CUB_300001_SM_10006detail6select23DeviceSelectSweepKernelINS2_10policy_hubIiNS0_8NullTypeEiLb0ELNS0_10SelectImplE1EE10Policy1000EN6thrust24THRUST_300001_SM_1000_NS6detail15normal_iteratorINSA_10device_ptrIiEEEEPS5_SF_PlNS0_13ScanTileStateIiLb1EEEN4cuda3std3__410__not_fn_tI10isMinusOneEES5_iNS2_19streaming_context_tIlLb1EEELS6_1EEEvT0_T1_T2_T3_T4_T5_T6_T7_iT8_NS1_7vsmem_tEE19static_temp_storage;
	add.s32 	%r689, %r688, %r687;
	st.shared.u32 	[%r689], %r519;
$L__BB8_564:
	not.pred 	%p191, %p20;
	@%p191 bra 	$L__BB8_566;
	sub.s32 	%r690, %r400, %r396;
	shl.b32 	%r691, %r690, 2;
	mov.u32 	%r692, _ZZN3cub18CUB_300001_SM_10006detail6select23DeviceSelectSweepKernelINS2_10policy_hubIiNS0_8NullTypeEiLb0ELNS0_10SelectImplE1EE10Policy1000EN6thrust24THRUST_300001_SM_1000_NS6detail15normal_iteratorINSA_10device_ptrIiEEEEPS5_SF_PlNS0_13ScanTileStateIiLb1EEEN4cuda3std3__410__not_fn_tI10isMinusOneEES5_iNS2_19streaming_context_tIlLb1EEELS6_1EEEvT0_T1_T2_T3_T4_T5_T6_T7_iT8_NS1_7vsmem_tEE19static_temp_storage;
	add.s32 	%r693, %r692, %r691;
	st.shared.u32 	[%r693], %r520;
$L__BB8_566:
	not.pred 	%p192, %p21;
	@%p192 bra 	$L__BB8_568;
	sub.s32 	%r694, %r401, %r396;
	shl.b32 	%r695, %r694, 2;
	mov.u32 	%r696, _ZZN3cub18CUB_300001_SM_10006detail6select23DeviceSelectSweepKernelINS2_10policy_hubIiNS0_8NullTypeEiLb0ELNS0_10SelectImplE1EE10Policy1000EN6thrust24THRUST_300001_SM_1000_NS6detail15normal_iteratorINSA_10device_ptrIiEEEEPS5_SF_PlNS0_13ScanTileStateIiLb1EEEN4cuda3std3__410__not_fn_tI10isMinusOneEES5_iNS2_19streaming_context_tIlLb1EEELS6_1EEEvT0_T1_T2_T3_T4_T5_T6_T7_iT8_NS1_7vsmem_tEE19static_temp_storage;
	add.s32 	%r697, %r696, %r695;
	st.shared.u32 	[%r697], %r521;
$L__BB8_568:
	not.pred 	%p193, %p22;
	@%p193 bra 	$L__BB8_570;
	sub.s32 	%r698, %r402, %r396;
	shl.b32 	%r699, %r698, 2;
	mov.u32 	%r700, _ZZN3cub18CUB_300001_SM_10006detail6select23DeviceSelectSweepKernelINS2_10policy_hubIiNS0_8NullTypeEiLb0ELNS0_10SelectImplE1EE10Policy1000EN6thrust24THRUST_300001_SM_1000_NS6detail15normal_iteratorINSA_10device_ptrIiEEEEPS5_SF_PlNS0_13ScanTileStateIiLb1EEEN4cuda3std3__410__not_fn_tI10isMinusOneEES5_iNS2_19streaming_context_tIlLb1EEELS6_1EEEvT0_T1_T2_T3_T4_T5_T6_T7_iT8_NS1_7vsmem_tEE19static_temp_storage;
	add.s32 	%r701, %r700, %r699;
	st.shared.u32 	[%r701], %r522;
$L__BB8_570:
	not.pred 	%p194, %p23;
	@%p194 bra 	$L__BB8_572;
	sub.s32 	%r702, %r403, %r396;
	shl.b32 	%r703, %r702, 2;
	mov.u32 	%r704, _ZZN3cub18CUB_300001_SM_10006detail6select23DeviceSelectSweepKernelINS2_10policy_hubIiNS0_8NullTypeEiLb0ELNS0_10SelectImplE1EE10Policy1000EN6thrust24THRUST_300001_SM_1000_NS6detail15normal_iteratorINSA_10device_ptrIiEEEEPS5_SF_PlNS0_13ScanTileStateIiLb1EEEN4cuda3std3__410__not_fn_tI10isMinusOneEES5_iNS2_19streaming_context_tIlLb1EEELS6_1EEEvT0_T1_T2_T3_T4_T5_T6_T7_iT8_NS1_7vsmem_tEE19static_temp_storage;
	add.s32 	%r705, %r704, %r703;
	st.shared.u32 	[%r705], %r523;
$L__BB8_572:
	not.pred 	%p195, %p24;
	@%p195 bra 	$L__BB8_574;
	sub.s32 	%r706, %r404, %r396;
	shl.b32 	%r707, %r706, 2;
	mov.u32 	%r708, _ZZN3cub18CUB_300001_SM_10006detail6select23DeviceSelectSweepKernelINS2_10policy_hubIiNS0_8NullTypeEiLb0ELNS0_10SelectImplE1EE10Policy1000EN6thrust24THRUST_300001_SM_1000_NS6detail15normal_iteratorINSA_10device_ptrIiEEEEPS5_SF_PlNS0_13ScanTileStateIiLb1EEEN4cuda3std3__410__not_fn_tI10isMinusOneEES5_iNS2_19streaming_context_tIlLb1EEELS6_1EEEvT0_T1_T2_T3_T4_T5_T6_T7_iT8_NS1_7vsmem_tEE19static_temp_storage;
	add.s32 	%r709, %r708, %r707;
	st.shared.u32 	[%r709], %r524;
$L__BB8_574:
	not.pred 	%p196, %p25;
	@%p196 bra 	$L__BB8_576;
	sub.s32 	%r710, %r405, %r396;
	shl.b32 	%r711, %r710, 2;
	mov.u32 	%r712, _ZZN3cub18CUB_300001_SM_10006detail6select23DeviceSelectSweepKernelINS2_10policy_hubIiNS0_8NullTypeEiLb0ELNS0_10SelectImplE1EE10Policy1000EN6thrust24THRUST_300001_SM_1000_NS6detail15normal_iteratorINSA_10device_ptrIiEEEEPS5_SF_PlNS0_13ScanTileStateIiLb1EEEN4cuda3std3__410__not_fn_tI10isMinusOneEES5_iNS2_19streaming_context_tIlLb1EEELS6_1EEEvT0_T1_T2_T3_T4_T5_T6_T7_iT8_NS1_7vsmem_tEE19static_temp_storage;
	add.s32 	%r713, %r712, %r711;
	st.shared.u32 	[%r713], %r525;
$L__BB8_576:
	not.pred 	%p197, %p26;
	@%p197 bra 	$L__BB8_578;
	sub.s32 	%r714, %r406, %r396;
	shl.b32 	%r715, %r714, 2;
	mov.u32 	%r716, _ZZN3cub18CUB_300001_SM_10006detail6select23DeviceSelectSweepKernelINS2_10policy_hubIiNS0_8NullTypeEiLb0ELNS0_10SelectImplE1EE10Policy1000EN6thrust24THRUST_300001_SM_1000_NS6detail15normal_iteratorINSA_10device_ptrIiEEEEPS5_SF_PlNS0_13ScanTileStateIiLb1EEEN4cuda3std3__410__not_fn_tI10isMinusOneEES5_iNS2_19streaming_context_tIlLb1EEELS6_1EEEvT0_T1_T2_T3_T4_T5_T6_T7_iT8_NS1_7vsmem_tEE19static_temp_storage;
	add.s32 	%r717, %r716, %r715;
	st.shared.u32 	[%r717], %r526;
$L__BB8_578:
	not.pred 	%p198, %p27;
	@%p198 bra 	$L__BB8_580;
	sub.s32 	%r718, %r407, %r396;
	shl.b32 	%r719, %r718, 2;
	mov.u32 	%r720, _ZZN3cub18CUB_300001_SM_10006detail6select23DeviceSelectSweepKernelINS2_10policy_hubIiNS0_8NullTypeEiLb0ELNS0_10SelectImplE1EE10Policy1000EN6thrust24THRUST_300001_SM_1000_NS6detail15normal_iteratorINSA_10device_ptrIiEEEEPS5_SF_PlNS0_13ScanTileStateIiLb1EEEN4cuda3std3__410__not_fn_tI10isMinusOneEES5_iNS2_19streaming_context_tIlLb1EEELS6_1EEEvT0_T1_T2_T3_T4_T5_T6_T7_iT8_NS1_7vsmem_tEE19static_temp_storage;
	add.s32 	%r721, %r720, %r719;
	st.shared.u32 	[%r721], %r527;
$L__BB8_580:
	not.pred 	%p199, %p28;
	@%p199 bra 	$L__BB8_582;
	sub.s32 	%r722, %r408, %r396;
	shl.b32 	%r723, %r722, 2;
	mov.u32 	%r724, _ZZN3cub18CUB_300001_SM_10006detail6select23DeviceSelectSweepKernelINS2_10policy_hubIiNS0_8NullTypeEiLb0ELNS0_10SelectImplE1EE10Policy1000EN6thrust24THRUST_300001_SM_1000_NS6detail15normal_iteratorINSA_10device_ptrIiEEEEPS5_SF_PlNS0_13ScanTileStateIiLb1EEEN4cuda3std3__410__not_fn_tI10isMinusOneEES5_iNS2_19streaming_context_tIlLb1EEELS6_1EEEvT0_T1_T2_T3_T4_T5_T6_T7_iT8_NS1_7vsmem_tEE19static_temp_storage;
	add.s32 	%r725, %r724, %r723;
	st.shared.u32 	[%r725], %r528;
$L__BB8_582:
	not.pred 	%p200, %p29;
	@%p200 bra 	$L__BB8_584;
	sub.s32 	%r726, %r409, %r396;
	shl.b32 	%r727, %r726, 2;
	mov.u32 	%r728, _ZZN3cub18CUB_300001_SM_10006detail6select23DeviceSelectSweepKernelINS2_10policy_hubIiNS0_8NullTypeEiLb0ELNS0_10SelectImplE1EE10Policy1000EN6thrust24THRUST_300001_SM_1000_NS6detail15normal_iteratorINSA_10device_ptrIiEEEEPS5_SF_PlNS0_13ScanTileStateIiLb1EEEN4cuda3std3__410__not_fn_tI10isMinusOneEES5_iNS2_19streaming_context_tIlLb1EEELS6_1EEEvT0_T1_T2_T3_T4_T5_T6_T7_iT8_NS1_7vsmem_tEE19static_temp_storage;
	add.s32 	%r729, %r728, %r727;
	st.shared.u32 	[%r729], %r529;
$L__BB8_584:
	not.pred 	%p201, %p30;
	@%p201 bra 	$L__BB8_586;
	sub.s32 	%r730, %r410, %r396;
	shl.b32 	%r731, %r730, 2;
	mov.u32 	%r732, _ZZN3cub18CUB_300001_SM_10006detail6select23DeviceSelectSweepKernelINS2_10policy_hubIiNS0_8NullTypeEiLb0ELNS0_10SelectImplE1EE10Policy1000EN6thrust24THRUST_300001_SM_1000_NS6detail15normal_iteratorINSA_10device_ptrIiEEEEPS5_SF_PlNS0_13ScanTileStateIiLb1EEEN4cuda3std3__410__not_fn_tI10isMinusOneEES5_iNS2_19streaming_context_tIlLb1EEELS6_1EEEvT0_T1_T2_T3_T4_T5_T6_T7_iT8_NS1_7vsmem_tEE19static_temp_storage;
	add.s32 	%r733, %r732, %r731;
	st.shared.u32 	[%r733], %r530;
$L__BB8_586:
	not.pred 	%p202, %p31;
	@%p202 bra 	$L__BB8_588;
	sub.s32 	%r734, %r411, %r396;
	shl.b32 	%r735, %r734, 2;
	mov.u32 	%r736, _ZZN3cub18CUB_300001_SM_10006detail6select23DeviceSelectSweepKernelINS2_10policy_hubIiNS0_8NullTypeEiLb0ELNS0_10SelectImplE1EE10Policy1000EN6thrust24THRUST_300001_SM_1000_NS6detail15normal_iteratorINSA_10device_ptrIiEEEEPS5_SF_PlNS0_13ScanTileStateIiLb1EEEN4cuda3std3__410__not_fn_tI10isMinusOneEES5_iNS2_19streaming_context_tIlLb1EEELS6_1EEEvT0_T1_T2_T3_T4_T5_T6_T7_iT8_NS1_7vsmem_tEE19static_temp_storage;
	add.s32 	%r737, %r736, %r735;
	st.shared.u32 	[%r737], %r531;
$L__BB8_588:
	not.pred 	%p203, %p32;
	@%p203 bra 	$L__BB8_590;
	sub.s32 	%r738, %r412, %r396;
	shl.b32 	%r739, %r738, 2;
	mov.u32 	%r740, _ZZN3cub18CUB_300001_SM_10006detail6select23DeviceSelectSweepKernelINS2_10policy_hubIiNS0_8NullTypeEiLb0ELNS0_10SelectImplE1EE10Policy1000EN6thrust24THRUST_300001_SM_1000_NS6detail15normal_iteratorINSA_10device_ptrIiEEEEPS5_SF_PlNS0_13ScanTileStateIiLb1EEEN4cuda3std3__410__not_fn_tI10isMinusOneEES5_iNS2_19streaming_context_tIlLb1EEELS6_1EEEvT0_T1_T2_T3_T4_T5_T6_T7_iT8_NS1_7vsmem_tEE19static_temp_storage;
	add.s32 	%r741, %r740, %r739;
	st.shared.u32 	[%r741], %r532;
$L__BB8_590:
	not.pred 	%p204, %p33;
	@%p204 bra 	$L__BB8_592;
	sub.s32 	%r742, %r413, %r396;
	shl.b32 	%r743, %r742, 2;
	mov.u32 	%r744, _ZZN3cub18CUB_300001_SM_10006detail6select23DeviceSelectSweepKernelINS2_10policy_hubIiNS0_8NullTypeEiLb0ELNS0_10SelectImplE1EE10Policy1000EN6thrust24THRUST_300001_SM_1000_NS6detail15normal_iteratorINSA_10device_ptrIiEEEEPS5_SF_PlNS0_13ScanTileStateIiLb1EEEN4cuda3std3__410__not_fn_tI10isMinusOneEES5_iNS2_19streaming_context_tIlLb1EEELS6_1EEEvT0_T1_T2_T3_T4_T5_T6_T7_iT8_NS1_7vsmem_tEE19static_temp_storage;
	add.s32 	%r745, %r744, %r743;
	st.shared.u32 	[%r745], %r533;
$L__BB8_592:
	not.pred 	%p205, %p34;
	@%p205 bra 	$L__BB8_594;
	sub.s32 	%r746, %r414, %r396;
	shl.b32 	%r747, %r746, 2;
	mov.u32 	%r748, _ZZN3cub18CUB_300001_SM_10006detail6select23DeviceSelectSweepKernelINS2_10policy_hubIiNS0_8NullTypeEiLb0ELNS0_10SelectImplE1EE10Policy1000EN6thrust24THRUST_300001_SM_1000_NS6detail15normal_iteratorINSA_10device_ptrIiEEEEPS5_SF_PlNS0_13ScanTileStateIiLb1EEEN4cuda3std3__410__not_fn_tI10isMinusOneEES5_iNS2_19streaming_context_tIlLb1EEELS6_1EEEvT0_T1_T2_T3_T4_T5_T6_T7_iT8_NS1_7vsmem_tEE19static_temp_storage;
	add.s32 	%r749, %r748, %r747;
	st.shared.u32 	[%r749], %r534;
$L__BB8_594:
	bar.sync 	0;
	setp.ge.s32 	%p206, %r1622, %r416;
	@%p206 bra 	$L__BB8_611;
	ld.param.u32 	%r1550, [_ZN3cub18CUB_300001_SM_10006detail6select23DeviceSelectSweepKernelINS2_10policy_hubIiNS0_8NullTypeEiLb0ELNS0_10SelectImplE1EE10Policy1000EN6thrust24THRUST_300001_SM_1000_NS6detail15normal_iteratorINSA_10device_ptrIiEEEEPS5_SF_PlNS0_13ScanTileStateIiLb1EEEN4cuda3std3__410__not_fn_tI10isMinusOneEES5_iNS2_19streaming_context_tIlLb1EEELS6_1EEEvT0_T1_T2_T3_T4_T5_T6_T7_iT8_NS1_7vsmem_tE_param_7];
	ld.param.u8 	%rs8, [%rd1];
	ld.param.u64 	%rd321, [%rd1+24];
	cvta.to.global.u64 	%rd167, %rd321;
	add.s32 	%r750, %r397, %r1550;
	add.s32 	%r751, %r1622, %r2;
	sub.s32 	%r752, %r750, %r751;
	add.s32 	%r417, %r752, -6529;
	mul.hi.u32 	%r753, %r417, -1431655765;
	shr.u32 	%r754, %r753, 8;
	add.s32 	%r418, %r754, 1;
	and.b32  	%r755, %r754, 3;
	setp.eq.s32 	%p207, %r755, 3;
	@%p207 bra 	$L__BB8_600;
	and.b32  	%r756, %r418, 3;
	add.s32 	%r1621, %r396, %r1622;
	shl.b32 	%r757, %r1622, 2;
	mov.u32 	%r758, _ZZN3cub18CUB_300001_SM_10006detail6select23DeviceSelectSweepKernelINS2_10policy_hubIiNS0_8NullTypeEiLb0ELNS0_10SelectImplE1EE10Policy1000EN6thrust24THRUST_300001_SM_1000_NS6detail15normal_iteratorINSA_10device_ptrIiEEEEPS5_SF_PlNS0_13ScanTileStateIiLb1EEEN4cuda3std3__410__not_fn_tI10isMinusOneEES5_iNS2_19streaming_context_tIlLb1EEELS6_1EEEvT0_T1_T2_T3_T4_T5_T6_T7_iT8_NS1_7vsmem_tEE19static_temp_storage;
	add.s32 	%r1620, %r758, %r757;
	neg.s32 	%r1619, %r756;
	mad.lo.s32 	%r1622, %r756, 384, %r1622;
$L__BB8_597:
	.pragma "nounroll";
	setp.ne.s16 	%p208, %rs8, 0;
	mov.b64 	%rd799, 0;
	@%p208 bra 	$L__BB8_599;
	ld.global.u64 	%rd799, [%rd167];
$L__BB8_599:
	cvt.s64.s32 	%rd323, %r1621;
	add.s64 	%rd324, %rd799, %rd323;
	shl.b64 	%rd325, %rd324, 2;
	add.s64 	%rd326, %rd4, %rd325;
	ld.shared.u32 	%r759, [%r1620];
	st.global.u32 	[%rd326], %r759;
	add.s32 	%r1621, %r1621, 384;
	add.s32 	%r1620, %r1620, 1536;
	add.s32 	%r1619, %r1619, 1;
	setp.ne.s32 	%p209, %r1619, 0;
	@%p209 bra 	$L__BB8_597;
$L__BB8_600:
	setp.lt.u32 	%p210, %r417, 1152;
	@%p210 bra 	$L__BB8_611;
	add.s32 	%r1624, %r396, %r1622;
	shl.b32 	%r760, %r1622, 2;
	mov.u32 	%r761, _ZZN3cub18CUB_300001_SM_10006detail6select23DeviceSelectSweepKernelINS2_10policy_hubIiNS0_8NullTypeEiLb0ELNS0_10SelectImplE1EE10Policy1000EN6thrust24THRUST_300001_SM_1000_NS6detail15normal_iteratorINSA_10device_ptrIiEEEEPS5_SF_PlNS0_13ScanTileStateIiLb1EEEN4cuda3std3__410__not_fn_tI10isMinusOneEES5_iNS2_19streaming_context_tIlLb1EEELS6_1EEEvT0_T1_T2_T3_T4_T5_T6_T7_iT8_NS1_7vsmem_tEE19static_temp_storage;
	add.s32 	%r762, %r760, %r761;
	add.s32 	%r1623, %r762, 3072;
$L__BB8_602:
	setp.ne.s16 	%p211, %rs8, 0;
	cvt.s64.s32 	%rd170, %r1624;
	mov.b64 	%rd800, 0;
	@%p211 bra 	$L__BB8_604;
	ld.global.u64 	%rd800, [%rd167];
$L__BB8_604:
	setp.ne.s16 	%p212, %rs8, 0;
	add.s64 	%rd329, %rd800, %rd170;
	shl.b64 	%rd330, %rd329, 2;
	add.s64 	%rd331, %rd4, %rd330;
	ld.shared.u32 	%r763, [%r1623+-3072];
	st.global.u32 	[%rd331], %r763;
	mov.b64 	%rd801, 0;
	@%p212 bra 	$L__BB8_606;
	ld.global.u64 	%rd801, [%rd167];
$L__BB8_606:
	setp.ne.s16 	%p213, %rs8, 0;
	add.s64 	%rd333, %rd801, %rd170;
	shl.b64 	%rd334, %rd333, 2;
	add.s64 	%rd335, %rd4, %rd334;
	ld.shared.u32 	%r764, [%r1623+-1536];
	st.global.u32 	[%rd335+1536], %r764;
	mov.b64 	%rd802, 0;
	@%p213 bra 	$L__BB8_608;
	ld.global.u64 	%rd802, [%rd167];
$L__BB8_608:
	setp.ne.s16 	%p214, %rs8, 0;
	add.s64 	%rd337, %rd802, %rd170;
	shl.b64 	%rd338, %rd337, 2;
	add.s64 	%rd339, %rd4, %rd338;
	ld.shared.u32 	%r765, [%r1623];
	st.global.u32 	[%rd339+3072], %r765;
	mov.b64 	%rd803, 0;
	@%p214 bra 	$L__BB8_610;
	ld.global.u64 	%rd803, [%rd167];
$L__BB8_610:
	cvt.u32.u64 	%r766, %rd170;
	add.s64 	%rd340, %rd803, %rd170;
	shl.b64 	%rd341, %rd340, 2;
	add.s64 	%rd342, %rd4, %rd341;
	ld.shared.u32 	%r767, [%r1623+1536];
	st.global.u32 	[%rd342+4608], %r767;
	add.s32 	%r1622, %r1622, 1536;
	add.s32 	%r1624, %r766, 1536;
	add.s32 	%r1623, %r1623, 6144;
	setp.lt.s32 	%p215, %r1622, %r416;
	@%p215 bra 	$L__BB8_602;
$L__BB8_611:
	mov.u32 	%r1056, %tid.x;
	setp.ne.s32 	%p388, %r1056, 0;
	@%p388 bra 	$L__BB8_619;
	mov.u64 	%rd213, %rd219;
	ld.param.u8 	%rs55, [%rd213+1];
	setp.eq.s16 	%p389, %rs55, 0;
	@%p389 bra 	$L__BB8_616;
	ld.param.u8 	%rs56, [%rd213];
	setp.ne.s16 	%p390, %rs56, 0;
	mov.b64 	%rd821, 0;
	@%p390 bra 	$L__BB8_615;
	ld.param.u64 	%rd467, [%rd213+24];
	cvta.to.global.u64 	%rd468, %rd467;
	ld.global.u64 	%rd821, [%rd468];
$L__BB8_615:
	ld.param.u64 	%rd728, [_ZN3cub18CUB_300001_SM_10006detail6select23DeviceSelectSweepKernelINS2_10policy_hubIiNS0_8NullTypeEiLb0ELNS0_10SelectImplE1EE10Policy1000EN6thrust24THRUST_300001_SM_1000_NS6detail15normal_iteratorINSA_10device_ptrIiEEEEPS5_SF_PlNS0_13ScanTileStateIiLb1EEEN4cuda3std3__410__not_fn_tI10isMinusOneEES5_iNS2_19streaming_context_tIlLb1EEELS6_1EEEvT0_T1_T2_T3_T4_T5_T6_T7_iT8_NS1_7vsmem_tE_param_3];
	cvt.s64.s32 	%rd469, %r1626;
	add.s64 	%rd470, %rd821, %rd469;
	cvta.to.global.u64 	%rd471, %rd728;
	st.global.u64 	[%rd471], %rd470;
	bra.uni 	$L__BB8_619;
$L__BB8_616:
	ld.param.u8 	%rs57, [%rd213];
	setp.ne.s16 	%p391, %rs57, 0;
	mov.b64 	%rd822, 0;
	@%p391 bra 	$L__BB8_618;
	ld.param.u64 	%rd473, [%rd213+24];
	cvta.to.global.u64 	%rd474, %rd473;
	ld.global.u64 	%rd822, [%rd474];
$L__BB8_618:
	cvt.s64.s32 	%rd475, %r1626;
	add.s64 	%rd476, %rd822, %rd475;
	ld.param.u64 	%rd477, [%rd213+32];
	cvta.to.global.u64 	%rd478, %rd477;
	st.global.u64 	[%rd478], %rd476;
$L__BB8_619:
	ret;

}


// ===== COMPILED SASS (sm_100) =====

	.target	sm_100

	.elftype	@"ET_EXEC"


//--------------------- .note.nv.tkinfo           --------------------------
	.section	.note.nv.tkinfo,"",@"SHT_NOTE"
	.sectionflags	@"SHF_NOTE_NV_TKINFO"
	.tkinfo
        /*0018*/ 	.word	0x00000002
        /*0030*/ 	.string	""
        /*0030*/ 	.string	"ptxas"
        /*0030*/ 	.string	"Cuda compilation tools, release 13.0, V13.0.88"
        /*0030*/ 	.string	"Build cuda_13.0.r13.0/compiler.36424714_0"
        /*0030*/ 	.string	"-arch sm_100 -m 64 "



//--------------------- .note.nv.cuinfo           --------------------------
	.section	.note.nv.cuinfo,"",@"SHT_NOTE"
	.sectionflags	@"SHF_NOTE_NV_CUINFO"
        /*0018*/ 	.short	0x0002
        /*001a*/ 	.short	0x0064
        /*001c*/ 	.short	0x0082
	.zero		2


//--------------------- .nv.info                  --------------------------
	.section	.nv.info,"",@"SHT_CUDA_INFO"
	.align	4


	//----- nvinfo : EIATTR_REGCOUNT
	.align		4
        /*0000*/ 	.byte	0x04, 0x2f
        /*0002*/ 	.short	(.L_46 - .L_45)
	.align		4
.L_45:
        /*0004*/ 	.word	index@(_Z14dev_find_rootsPiS_iiPbS_)
        /*0008*/ 	.word	0x0000000c


	//----- nvinfo : EIATTR_FRAME_SIZE
	.align		4
.L_46:
        /*000c*/ 	.byte	0x04, 0x11
        /*000e*/ 	.short	(.L_48 - .L_47)
	.align		4
.L_47:
        /*0010*/ 	.word	index@(_Z14dev_find_rootsPiS_iiPbS_)
        /*0014*/ 	.word	0x00000000


	//----- nvinfo : EIATTR_REGCOUNT
	.align		4
.L_48:
        /*0018*/ 	.byte	0x04, 0x2f
        /*001a*/ 	.short	(.L_50 - .L_49)
	.align		4
.L_49:
        /*001c*/ 	.word	index@(_Z11dev_analyzeiiPiPbS_)
        /*0020*/ 	.word	0x0000000a


	//----- nvinfo : EIATTR_FRAME_SIZE
	.align		4
.L_50:
        /*0024*/ 	.byte	0x04, 0x11
        /*0026*/ 	.short	(.L_52 - .L_51)
	.align		4
.L_51:
        /*0028*/ 	.word	index@(_Z11dev_analyzeiiPiPbS_)
        /*002c*/ 	.word	0x00000000


	//----- nvinfo : EIATTR_REGCOUNT
	.align		4
.L_52:
        /*0030*/ 	.byte	0x04, 0x2f
        /*0032*/ 	.short	(.L_54 - .L_53)
	.align		4
.L_53:
        /*0034*/ 	.word	index@(_Z15dev_solve_levelPfPiS0_iiS0_iiS_S_b)
        /*0038*/ 	.word	0x00000020


	//----- nvinfo : EIATTR_FRAME_SIZE
	.align		4
.L_54:
        /*003c*/ 	.byte	0x04, 0x11
        /*003e*/ 	.short	(.L_56 - .L_55)
	.align		4
.L_55:
        /*0040*/ 	.word	index@($__internal_0_$__cuda_sm3x_div_rn_noftz_f32_slowpath)
        /*0044*/ 	.word	0x00000000


	//----- nvinfo : EIATTR_FRAME_SIZE
	.align		4
.L_56:
        /*0048*/ 	.byte	0x04, 0x11
        /*004a*/ 	.short	(.L_58 - .L_57)
	.align		4
.L_57:
        /*004c*/ 	.word	index@(_Z15dev_solve_levelPfPiS0_iiS0_iiS_S_b)
        /*0050*/ 	.word	0x00000000


	//----- nvinfo : EIATTR_REGCOUNT
	.align		4
.L_58:
        /*0054*/ 	.byte	0x04, 0x2f
        /*0056*/ 	.short	(.L_60 - .L_59)
	.align		4
.L_59:
        /*0058*/ 	.word	index@(_ZN3cub18CUB_300001_SM_10006detail11EmptyKernelIvEEvv)
        /*005c*/ 	.word	0x00000004


	//----- nvinfo : EIATTR_FRAME_SIZE
	.align		4
.L_60:
        /*0060*/ 	.byte	0x04, 0x11
        /*0062*/ 	.short	(.L_62 - .L_61)
	.align		4
.L_61:
        /*0064*/ 	.word	index@(_ZN3cub18CUB_300001_SM_10006detail11EmptyKernelIvEEvv)
        /*0068*/ 	.word	0x00000000


	//----- nvinfo : EIATTR_REGCOUNT
	.align		4
.L_62:
        /*006c*/ 	.byte	0x04, 0x2f
        /*006e*/ 	.short	(.L_64 - .L_63)
	.align		4
.L_63:
        /*0070*/ 	.word	index@(_ZN3cub18CUB_300001_SM_10006detail8for_each13static_kernelINS2_12policy_hub_t12policy_500_tEmN6thrust24THRUST_300001_SM_1000_NS8cuda_cub6__fill7functorINS7_6detail15normal_iteratorINS7_10device_ptrIiEEEEiEEEEvT0_T1_)
        /*0074*/ 	.word	0x00000008


	//----- nvinfo : EIATTR_FRAME_SIZE
	.align		4
.L_64:
        /*0078*/ 	.byte	0x04, 0x11
        /*007a*/ 	.short	(.L_66 - .L_65)
	.align		4
.L_65:
        /*007c*/ 	.word	index@(_ZN3cub18CUB_300001_SM_10006detail8for_each13static_kernelINS2_12policy_hub_t12policy_500_tEmN6thrust24THRUST_300001_SM_1000_NS8cuda_cub6__fill7functorINS7_6detail15normal_iteratorINS7_10device_ptrIiEEEEiEEEEvT0_T1_)
        /*0080*/ 	.word	0x00000000


	//----- nvinfo : EIATTR_REGCOUNT
	.align		4
.L_66:
        /*0084*/ 	.byte	0x04, 0x2f
        /*0086*/ 	.short	(.L_68 - .L_67)
	.align		4
.L_67:
        /*0088*/ 	.word	index@(_ZN3cub18CUB_300001_SM_10006detail8for_each13static_kernelINS2_12policy_hub_t12policy_500_tEmN6thrust24THRUST_300001_SM_1000_NS8cuda_cub20__uninitialized_fill7functorINS7_10device_ptrIiEEiEEEEvT0_T1_)
        /*008c*/ 	.word	0x00000008


	//----- nvinfo : EIATTR_FRAME_SIZE
	.align		4
.L_68:
        /*0090*/ 	.byte	0x04, 0x11
        /*0092*/ 	.short	(.L_70 - .L_69)
	.align		4
.L_69:
        /*0094*/ 	.word	index@(_ZN3cub18CUB_300001_SM_10006detail8for_each13static_kernelINS2_12policy_hub_t12policy_500_tEmN6thrust24THRUST_300001_SM_1000_NS8cuda_cub20__uninitialized_fill7functorINS7_10device_ptrIiEEiEEEEvT0_T1_)
        /*0098*/ 	.word	0x00000000


	//----- nvinfo : EIATTR_REGCOUNT
	.align		4
.L_70:
        /*009c*/ 	.byte	0x04, 0x2f
        /*009e*/ 	.short	(.L_72 - .L_71)
	.align		4
.L_71:
        /*00a0*/ 	.word	index@(_ZN3cub18CUB_300001_SM_10006detail8for_each13static_kernelINS2_12policy_hub_t12policy_500_tElN6thrust24THRUST_300001_SM_1000_NS8cuda_cub6__fill7functorINS7_6detail15normal_iteratorINS7_10device_ptrIiEEEEiEEEEvT0_T1_)
        /*00a4*/ 	.word	0x00000008


	//----- nvinfo : EIATTR_FRAME_SIZE
	.align		4
.L_72:
        /*00a8*/ 	.byte	0x04, 0x11
        /*00aa*/ 	.short	(.L_74 - .L_73)
	.align		4
.L_73:
        /*00ac*/ 	.word	index@(_ZN3cub18CUB_300001_SM_10006detail8for_each13static_kernelINS2_12policy_hub_t12policy_500_tElN6thrust24THRUST_300001_SM_1000_NS8cuda_cub6__fill7functorINS7_6detail15normal_iteratorINS7_10device_ptrIiEEEEiEEEEvT0_T1_)
        /*00b0*/ 	.word	0x00000000


	//----- nvinfo : EIATTR_REGCOUNT
	.align		4
.L_74:
        /*00b4*/ 	.byte	0x04, 0x2f
        /*00b6*/ 	.short	(.L_76 - .L_75)
	.align		4
.L_75:
        /*00b8*/ 	.word	index@(_ZN3cub18CUB_300001_SM_10006detail4scan23DeviceCompactInitKernelINS0_13ScanTileStateIiLb1EEEPlEEvT_iT0_)
        /*00bc*/ 	.word	0x0000000a


	//----- nvinfo : EIATTR_FRAME_SIZE
	.align		4
.L_76:
        /*00c0*/ 	.byte	0x04, 0x11
        /*00c2*/ 	.short	(.L_78 - .L_77)
	.align		4
.L_77:
        /*00c4*/ 	.word	index@(_ZN3cub18CUB_300001_SM_10006detail4scan23DeviceCompactInitKernelINS0_13ScanTileStateIiLb1EEEPlEEvT_iT0_)
        /*00c8*/ 	.word	0x00000000


	//----- nvinfo : EIATTR_REGCOUNT
	.align		4
.L_78:
        /*00cc*/ 	.byte	0x04, 0x2f
        /*00ce*/ 	.short	(.L_80 - .L_79)
	.align		4
.L_79:
        /*00d0*/ 	.word	index@(_ZN3cub18CUB_300001_SM_10006detail6select23DeviceSelectSweepKernelINS2_10policy_hubIiNS0_8NullTypeEiLb0ELNS0_10SelectImplE1EE10Policy1000EN6thrust24THRUST_300001_SM_1000_NS6detail15normal_iteratorINSA_10device_ptrIiEEEEPS5_SF_PlNS0_13ScanTileStateIiLb1EEEN4cuda3std3__410__not_fn_tI10isMinusOneEES5_iNS2_19streaming_context_tIlLb1EEELS6_1EEEvT0_T1_T2_T3_T4_T5_T6_T7_iT8_NS1_7vsmem_tE)
        /*00d4*/ 	.word	0x00000038


	//----- nvinfo : EIATTR_FRAME_SIZE
	.align		4
.L_80:
        /*00d8*/ 	.byte	0x04, 0x11
        /*00da*/ 	.short	(.L_82 - .L_81)
	.align		4
.L_81:
        /*00dc*/ 	.word	index@(_ZN3cub18CUB_300001_SM_10006detail6select23DeviceSelectSweepKernelINS2_10policy_hubIiNS0_8NullTypeEiLb0ELNS0_10SelectImplE1EE10Policy1000EN6thrust24THRUST_300001_SM_1000_NS6detail15normal_iteratorINSA_10device_ptrIiEEEEPS5_SF_PlNS0_13ScanTileStateIiLb1EEEN4cuda3std3__410__not_fn_tI10isMinusOneEES5_iNS2_19streaming_context_tIlLb1EEELS6_1EEEvT0_T1_T2_T3_T4_T5_T6_T7_iT8_NS1_7vsmem_tE)
        /*00e0*/ 	.word	0x00000010


	//----- nvinfo : EIATTR_MIN_STACK_SIZE
	.align		4
.L_82:
        /*00e4*/ 	.byte	0x04, 0x12
        /*00e6*/ 	.short	(.L_84 - .L_83)
	.align		4
.L_83:
        /*00e8*/ 	.word	index@(_ZN3cub18CUB_300001_SM_10006detail6select23DeviceSelectSweepKernelINS2_10policy_hubIiNS0_8NullTypeEiLb0ELNS0_10SelectImplE1EE10Policy1000EN6thrust24THRUST_300001_SM_1000_NS6detail15normal_iteratorINSA_10device_ptrIiEEEEPS5_SF_PlNS0_13ScanTileStateIiLb1EEEN4cuda3std3__410__not_fn_tI10isMinusOneEES5_iNS2_19streaming_context_tIlLb1EEELS6_1EEEvT0_T1_T2_T3_T4_T5_T6_T7_iT8_NS1_7vsmem_tE)
        /*00ec*/ 	.word	0x00000010


	//----- nvinfo : EIATTR_MIN_STACK_SIZE
	.align		4
.L_84:
        /*00f0*/ 	.byte	0x04, 0x12
        /*00f2*/ 	.short	(.L_86 - .L_85)
	.align		4
.L_85:
        /*00f4*/ 	.word	index@(_ZN3cub18CUB_300001_SM_10006detail4scan23DeviceCompactInitKernelINS0_13ScanTileStateIiLb1EEEPlEEvT_iT0_)
        /*00f8*/ 	.word	0x00000000


	//----- nvinfo : EIATTR_MIN_STACK_SIZE
	.align		4
.L_86:
        /*00fc*/ 	.byte	0x04, 0x12
        /*00fe*/ 	.short	(.L_88 - .L_87)
	.align		4
.L_87:
        /*0100*/ 	.word	index@(_ZN3cub18CUB_300001_SM_10006detail8for_each13static_kernelINS2_12policy_hub_t12policy_500_tElN6thrust24THRUST_300001_SM_1000_NS8cuda_cub6__fill7functorINS7_6detail15normal_iteratorINS7_10device_ptrIiEEEEiEEEEvT0_T1_)
        /*0104*/ 	.word	0x00000000


	//----- nvinfo : EIATTR_MIN_STACK_SIZE
	.align		4
.L_88:
        /*0108*/ 	.byte	0x04, 0x12
        /*010a*/ 	.short	(.L_90 - .L_89)
	.align		4
.L_89:
        /*010c*/ 	.word	index@(_ZN3cub18CUB_300001_SM_10006detail8for_each13static_kernelINS2_12policy_hub_t12policy_500_tEmN6thrust24THRUST_300001_SM_1000_NS8cuda_cub20__uninitialized_fill7functorINS7_10device_ptrIiEEiEEEEvT0_T1_)
        /*0110*/ 	.word	0x00000000


	//----- nvinfo : EIATTR_MIN_STACK_SIZE
	.align		4
.L_90:
        /*0114*/ 	.byte	0x04, 0x12
        /*0116*/ 	.short	(.L_92 - .L_91)
	.align		4
.L_91:
        /*0118*/ 	.word	index@(_ZN3cub18CUB_300001_SM_10006detail8for_each13static_kernelINS2_12policy_hub_t12policy_500_tEmN6thrust24THRUST_300001_SM_1000_NS8cuda_cub6__fill7functorINS7_6detail15normal_iteratorINS7_10device_ptrIiEEEEiEEEEvT0_T1_)
        /*011c*/ 	.word	0x00000000


	//----- nvinfo : EIATTR_MIN_STACK_SIZE
	.align		4
.L_92:
        /*0120*/ 	.byte	0x04, 0x12
        /*0122*/ 	.short	(.L_94 - .L_93)
	.align		4
.L_93:
        /*0124*/ 	.word	index@(_ZN3cub18CUB_300001_SM_10006detail11EmptyKernelIvEEvv)
        /*0128*/ 	.word	0x00000000


	//----- nvinfo : EIATTR_MIN_STACK_SIZE
	.align		4
.L_94:
        /*012c*/ 	.byte	0x04, 0x12
        /*012e*/ 	.short	(.L_96 - .L_95)
	.align		4
.L_95:
        /*0130*/ 	.word	index@(_Z15dev_solve_levelPfPiS0_iiS0_iiS_S_b)
        /*0134*/ 	.word	0x00000000


	//----- nvinfo : EIATTR_MIN_STACK_SIZE
	.align		4
.L_96:
        /*0138*/ 	.byte	0x04, 0x12
        /*013a*/ 	.short	(.L_98 - .L_97)
	.align		4
.L_97:
        /*013c*/ 	.word	index@(_Z11dev_analyzeiiPiPbS_)
        /*0140*/ 	.word	0x00000000


	//----- nvinfo : EIATTR_MIN_STACK_SIZE
	.align		4
.L_98:
        /*0144*/ 	.byte	0x04, 0x12
        /*0146*/ 	.short	(.L_100 - .L_99)
	.align		4
.L_99:
        /*0148*/ 	.word	index@(_Z14dev_find_rootsPiS_iiPbS_)
        /*014c*/ 	.word	0x00000000
.L_100:


//--------------------- .nv.compat                --------------------------
	.section	.nv.compat,"",@"SHT_CUDA_COMPAT_INFO"
	.align	4
        /*0000*/ 	.byte	0x02, 0x09, 0x00, 0x00, 0x02, 0x02, 0x01, 0x00, 0x02, 0x05, 0x05, 0x00, 0x03, 0x07, 0x01, 0x01
        /*0010*/ 	.byte	0x02, 0x03, 0x00, 0x00, 0x02, 0x06, 0x01, 0x00, 0x04, 0x0b, 0x08, 0x00, 0x01, 0x00, 0x00, 0x00
        /*0020*/ 	.byte	0x00, 0x00, 0x00, 0x00


//--------------------- .nv.info._ZN3cub18CUB_300001_SM_10006detail6select23DeviceSelectSweepKernelINS2_10policy_hubIiNS0_8NullTypeEiLb0ELNS0_10SelectImplE1EE10Policy1000EN6thrust24THRUST_300001_SM_1000_NS6detail15normal_iteratorINSA_10device_ptrIiEEEEPS5_SF_PlNS0_13ScanTileStateIiLb1EEEN4cuda3std3__410__not_fn_tI10isMinusOneEES5_iNS2_19streaming_context_tIlLb1EEELS6_1EEEvT0_T1_T2_T3_T4_T5_T6_T7_iT8_NS1_7vsmem_tE --------------------------
	.section	.nv.info._ZN3cub18CUB_300001_SM_10006detail6select23DeviceSelectSweepKernelINS2_10policy_hubIiNS0_8NullTypeEiLb0ELNS0_10SelectImplE1EE10Policy1000EN6thrust24THRUST_300001_SM_1000_NS6detail15normal_iteratorINSA_10device_ptrIiEEEEPS5_SF_PlNS0_13ScanTileStateIiLb1EEEN4cuda3std3__410__not_fn_tI10isMinusOneEES5_iNS2_19streaming_context_tIlLb1EEELS6_1EEEvT0_T1_T2_T3_T4_T5_T6_T7_iT8_NS1_7vsmem_tE,"",@"SHT_CUDA_INFO"
	.sectionflags	@""
	.align	4


	//----- nvinfo : EIATTR_CUDA_API_VERSION
	.align		4
        /*0000*/ 	.byte	0x04, 0x37
        /*0002*/ 	.short	(.L_102 - .L_101)
.L_101:
        /*0004*/ 	.word	0x00000082


	//----- nvinfo : EIATTR_KPARAM_INFO
	.align		4
.L_102:
        /*0008*/ 	.byte	0x04, 0x17
        /*000a*/ 	.short	(.L_104 - .L_103)
.L_103:
        /*000c*/ 	.word	0x00000000
        /*0010*/ 	.short	0x000a
        /*0012*/ 	.short	0x0060
        /*0014*/ 	.byte	0x00, 0xf0, 0x21, 0x00


	//----- nvinfo : EIATTR_KPARAM_INFO
	.align		4
.L_104:
        /*0018*/ 	.byte	0x04, 0x17
        /*001a*/ 	.short	(.L_106 - .L_105)
.L_105:
        /*001c*/ 	.word	0x00000000
        /*0020*/ 	.short	0x0009
        /*0022*/ 	.short	0x0038
        /*0024*/ 	.byte	0x00, 0xf0, 0xa1, 0x00


	//----- nvinfo : EIATTR_KPARAM_INFO
	.align		4
.L_106:
        /*0028*/ 	.byte	0x04, 0x17
        /*002a*/ 	.short	(.L_108 - .L_107)
.L_107:
        /*002c*/ 	.word	0x00000000
        /*0030*/ 	.short	0x0008
        /*0032*/ 	.short	0x0030
        /*0034*/ 	.byte	0x00, 0xf0, 0x11, 0x00


	//----- nvinfo : EIATTR_KPARAM_INFO
	.align		4
.L_108:
        /*0038*/ 	.byte	0x04, 0x17
        /*003a*/ 	.short	(.L_110 - .L_109)
.L_109:
        /*003c*/ 	.word	0x00000000
        /*0040*/ 	.short	0x0007
        /*0042*/ 	.short	0x002c
        /*0044*/ 	.byte	0x00, 0xf0, 0x11, 0x00


	//----- nvinfo : EIATTR_KPARAM_INFO
	.align		4
.L_110:
        /*0048*/ 	.byte	0x04, 0x17
        /*004a*/ 	.short	(.L_112 - .L_111)
.L_111:
        /*004c*/ 	.word	0x00000000
        /*0050*/ 	.short	0x0006
        /*0052*/ 	.short	0x0029
        /*0054*/ 	.byte	0x00, 0xf0, 0x05, 0x00


	//----- nvinfo : EIATTR_KPARAM_INFO
	.align		4
.L_112:
        /*0058*/ 	.byte	0x04, 0x17
        /*005a*/ 	.short	(.L_114 - .L_113)
.L_113:
        /*005c*/ 	.word	0x00000000
        /*0060*/ 	.short	0x0005
        /*0062*/ 	.short	0x0028
        /*0064*/ 	.byte	0x00, 0xf0, 0x05, 0x00


	//----- nvinfo : EIATTR_KPARAM_INFO
	.align		4
.L_114:
        /*0068*/ 	.byte	0x04, 0x17
        /*006a*/ 	.short	(.L_116 - .L_115)
.L_115:
        /*006c*/ 	.word	0x00000000
        /*0070*/ 	.short	0x0004
        /*0072*/ 	.short	0x0020
        /*0074*/ 	.byte	0x00, 0xf0, 0x21, 0x00


	//----- nvinfo : EIATTR_KPARAM_INFO
	.align		4
.L_116:
        /*0078*/ 	.byte	0x04, 0x17
        /*007a*/ 	.short	(.L_118 - .L_117)
.L_117:
        /*007c*/ 	.word	0x00000000
        /*0080*/ 	.short	0x0003
        /*0082*/ 	.short	0x0018
        /*0084*/ 	.byte	0x00, 0xf5, 0x21, 0x00


	//----- nvinfo : EIATTR_KPARAM_INFO
	.align		4
.L_118:
        /*0088*/ 	.byte	0x04, 0x17
        /*008a*/ 	.short	(.L_120 - .L_119)
.L_119:
        /*008c*/ 	.word	0x00000000
        /*0090*/ 	.short	0x0002
        /*0092*/ 	.short	0x0010
        /*0094*/ 	.byte	0x00, 0xf0, 0x21, 0x00


	//----- nvinfo : EIATTR_KPARAM_INFO
	.align		4
.L_120:
        /*0098*/ 	.byte	0x04, 0x17
        /*009a*/ 	.short	(.L_122 - .L_121)
.L_121:
        /*009c*/ 	.word	0x00000000
        /*00a0*/ 	.short	0x0001
        /*00a2*/ 	.short	0x0008
        /*00a4*/ 	.byte	0x00, 0xf5, 0x21, 0x00


	//----- nvinfo : EIATTR_KPARAM_INFO
	.align		4
.L_122:
        /*00a8*/ 	.byte	0x04, 0x17
        /*00aa*/ 	.short	(.L_124 - .L_123)
.L_123:
        /*00ac*/ 	.word	0x00000000
        /*00b0*/ 	.short	0x0000
        /*00b2*/ 	.short	0x0000
        /*00b4*/ 	.byte	0x00, 0xf0, 0x21, 0x00


	//----- nvinfo : EIATTR_SPARSE_MMA_MASK
	.align		4
.L_124:
        /*00b8*/ 	.byte	0x03, 0x50
        /*00ba*/ 	.short	0x0000


	//----- nvinfo : EIATTR_MAXREG_COUNT
	.align		4
        /*00bc*/ 	.byte	0x03, 0x1b
        /*00be*/ 	.short	0x00a8


	//----- nvinfo : EIATTR_NUM_BARRIERS
	.align		4
        /*00c0*/ 	.byte	0x02, 0x4c
        /*00c2*/ 	.byte	0x01
	.zero		1


	//----- nvinfo : EIATTR_ANNOTATIONS
	.align		4
        /*00c4*/ 	.byte	0x04, 0x55
        /*00c6*/ 	.short	(.L_126 - .L_125)


	//   ....[0]....
.L_125:
        /*00c8*/ 	.word	0x00000001
        /*00cc*/ 	.byte	0x10, 0x7b, 0x00, 0x00, 0x01, 0x00, 0x00, 0x00, 0x40, 0x7b, 0x00, 0x00, 0x01, 0x00, 0x00, 0x00
        /*00dc*/ 	.byte	0xb0, 0x7b, 0x00, 0x00, 0x01, 0x00, 0x00, 0x00, 0x10, 0x7c, 0x00, 0x00, 0x01, 0x00, 0x00, 0x00
        /*00ec*/ 	.byte	0xa0, 0x7c, 0x00, 0x00, 0x01, 0x00, 0x00, 0x00, 0xe0, 0x7c, 0x00, 0x00


	//----- nvinfo : EIATTR_MERCURY_ISA_VERSION
	.align		4
.L_126:
        /*00f8*/ 	.byte	0x03, 0x5f
        /*00fa*/ 	.short	0x0101


	//----- nvinfo : EIATTR_UNUSED_LOAD_BYTE_OFFSET
	.align		4
        /*00fc*/ 	.byte	0x04, 0x44
        /*00fe*/ 	.short	(.L_128 - .L_127)


	//   ....[0]....
.L_127:
        /*0100*/ 	.word	0x0000a120
        /*0104*/ 	.word	0x0000fff0


	//----- nvinfo : EIATTR_COOP_GROUP_MASK_REGIDS
	.align		4
.L_128:
        /*0108*/ 	.byte	0x04, 0x29
        /*010a*/ 	.short	(.L_130 - .L_129)


	//   ....[0]....
.L_129:
        /*010c*/ 	.word	0xffffffff


	//   ....[1]....
        /*0110*/ 	.word	0xffffffff


	//   ....[2]....
        /*0114*/ 	.word	0xffffffff


	//   ....[3]....
        /*0118*/ 	.word	0xffffffff


	//   ....[4]....
        /*011c*/ 	.word	0xffffffff


	//   ....[5]....
        /*0120*/ 	.word	0xffffffff


	//   ....[6]....
        /*0124*/ 	.word	0xffffffff


	//   ....[7]....
        /*0128*/ 	.word	0xffffffff


	//   ....[8]....
        /*012c*/ 	.word	0xffffffff


	//   ....[9]....
        /*0130*/ 	.word	0xffffffff


	//   ....[10]....
        /*0134*/ 	.word	0xffffffff


	//   ....[11]....
        /*0138*/ 	.word	0xffffffff


	//   ....[12]....
        /*013c*/ 	.word	0xffffffff


	//   ....[13]....
        /*0140*/ 	.word	0xffffffff


	//   ....[14]....
        /*0144*/ 	.word	0xffffffff


	//   ....[15]....
        /*0148*/ 	.word	0xffffffff


	//   ....[16]....
        /*014c*/ 	.word	0xffffffff


	//   ....[17]....
        /*0150*/ 	.word	0xffffffff


	//   ....[18]....
        /*0154*/ 	.word	0xffffffff


	//   ....[19]....
        /*0158*/ 	.word	0xffffffff


	//   ....[20]....
        /*015c*/ 	.word	0xffffffff


	//   ....[21]....
        /*0160*/ 	.word	0xffffffff


	//   ....[22]....
        /*0164*/ 	.word	0xffffffff


	//   ....[23]....
        /*0168*/ 	.word	0xffffffff


	//   ....[24]....
        /*016c*/ 	.word	0xffffffff


	//   ....[25]....
        /*0170*/ 	.word	0xffffffff


	//   ....[26]....
        /*0174*/ 	.word	0xffffffff


	//   ....[27]....
        /*0178*/ 	.word	0xffffffff


	//   ....[28]....
        /*017c*/ 	.word	0xffffffff


	//   ....[29]....
        /*0180*/ 	.word	0xffffffff


	//   ....[30]....
        /*0184*/ 	.word	0xffffffff


	//   ....[31]....
        /*0188*/ 	.word	0xffffffff


	//   ....[32]....
        /*018c*/ 	.word	0xffffffff


	//   ....[33]....
        /*0190*/ 	.word	0xffffffff


	//   ....[34]....
        /*0194*/ 	.word	0xffffffff


	//   ....[35]....
        /*0198*/ 	.word	0xffffffff


	//   ....[36]....
        /*019c*/ 	.word	0xffffffff


	//   ....[37]....
        /*01a0*/ 	.word	0xffffffff


	//   ....[38]....
        /*01a4*/ 	.word	0xffffffff


	//   ....[39]....
        /*01a8*/ 	.word	0xffffffff


	//   ....[40]....
        /*01ac*/ 	.word	0xffffffff


	//   ....[41]....
        /*01b0*/ 	.word	0xffffffff


	//   ....[42]....
        /*01b4*/ 	.word	0xffffffff


	//   ....[43]....
        /*01b8*/ 	.word	0xffffffff


	//   ....[44]....
        /*01bc*/ 	.word	0xffffffff


	//   ....[45]....
        /*01c0*/ 	.word	0xffffffff


	//   ....[46]....
        /*01c4*/ 	.word	0xffffffff


	//   ....[47]....
        /*01c8*/ 	.word	0xffffffff


	//   ....[48]....
        /*01cc*/ 	.word	0xffffffff


	//   ....[49]....
        /*01d0*/ 	.word	0xffffffff


	//   ....[50]....
        /*01d4*/ 	.word	0xffffffff


	//   ....[51]....
        /*01d8*/ 	.word	0xffffffff


	//   ....[52]....
        /*01dc*/ 	.word	0xffffffff


	//   ....[53]....
        /*01e0*/ 	.word	0xffffffff


	//   ....[54]....
        /*01e4*/ 	.word	0xffffffff


	//   ....[55]....
        /*01e8*/ 	.word	0xffffffff


	//   ....[56]....
        /*01ec*/ 	.word	0xffffffff


	//   ....[57]....
        /*01f0*/ 	.word	0xffffffff


	//   ....[58]....
        /*01f4*/ 	.word	0xffffffff


	//   ....[59]....
        /*01f8*/ 	.word	0xffffffff


	//   ....[60]....
        /*01fc*/ 	.word	0x05000012


	//   ....[61]....
        /*0200*/ 	.word	0x05000012


	//   ....[62]....
        /*0204*/ 	.word	0x05000012


	//   ....[63]....
        /*0208*/ 	.word	0x05000012


	//   ....[64]....
        /*020c*/ 	.word	0x05000012


	//   ....[65]....
        /*0210*/ 	.word	0x05000012


	//   ....[66]....
        /*0214*/ 	.word	0x05000012


	//   ....[67]....
        /*0218*/ 	.word	0x05000012


	//   ....[68]....
        /*021c*/ 	.word	0x05000012


	//   ....[69]....
        /*0220*/ 	.word	0x05000012


	//   ....[70]....
        /*0224*/ 	.word	0x05000012


	//   ....[71]....
        /*0228*/ 	.word	0x05000012


	//   ....[72]....
        /*022c*/ 	.word	0x05000012


	//   ....[73]....
        /*0230*/ 	.word	0x05000012


	//   ....[74]....
        /*0234*/ 	.word	0x05000012


	//   ....[75]....
        /*0238*/ 	.word	0x05000012


	//   ....[76]....
        /*023c*/ 	.word	0x05000012


	//   ....[77]....
        /*0240*/ 	.word	0x05000012


	//   ....[78]....
        /*0244*/ 	.word	0x05000012


	//   ....[79]....
        /*0248*/ 	.word	0x05000012


	//   ....[80]....
        /*024c*/ 	.word	0x05000012


	//   ....[81]....
        /*0250*/ 	.word	0x05000012


	//   ....[82]....
        /*0254*/ 	.word	0x05000012


	//   ....[83]....
        /*0258*/ 	.word	0x05000012


	//   ....[84]....
        /*025c*/ 	.word	0x05000012


	//   ....[85]....
        /*0260*/ 	.word	0x05000012


	//   ....[86]....
        /*0264*/ 	.word	0x05000012


	//   ....[87]....
        /*0268*/ 	.word	0x05000012


	//   ....[88]....
        /*026c*/ 	.word	0x05000012


	//   ....[89]....
        /*0270*/ 	.word	0x05000012


	//   ....[90]....
        /*0274*/ 	.word	0x05000012


	//   ....[91]....
        /*0278*/ 	.word	0x05000012


	//   ....[92]....
        /*027c*/ 	.word	0x05000012


	//   ....[93]....
        /*0280*/ 	.word	0x05000012


	//   ....[94]....
        /*0284*/ 	.word	0x05000012


	//   ....[95]....
        /*0288*/ 	.word	0x05000012


	//----- nvinfo : EIATTR_COOP_GROUP_INSTR_OFFSETS
	.align		4
.L_130:
        /*028c*/ 	.byte	0x04, 0x28
        /*028e*/ 	.short	(.L_132 - .L_131)


	//   ....[0]....
.L_131:
        /*0290*/ 	.word	0x000004b0


	//   ....[1]....
        /*0294*/ 	.word	0x00000910


	//   ....[2]....
        /*0298*/ 	.word	0x00000940


	//   ....[3]....
        /*029c*/ 	.word	0x00000960


	//   ....[4]....
        /*02a0*/ 	.word	0x00000980


	//   ....[5]....
        /*02a4*/ 	.word	0x000009a0


	//   ....[6]....
        /*02a8*/ 	.word	0x00002a70


	//   ....[7]....
        /*02ac*/ 	.word	0x00002ee0


	//   ....[8]....
        /*02b0*/ 	.word	0x00002f10


	//   ....[9]....
        /*02b4*/ 	.word	0x00002f30


	//   ....[10]....
        /*02b8*/ 	.word	0x00002f50


	//   ....[11]....
        /*02bc*/ 	.word	0x00002f70


	//   ....[12]....
        /*02c0*/ 	.word	0x00003380


	//   ....[13]....
        /*02c4*/ 	.word	0x00003440


	//   ....[14]....
        /*02c8*/ 	.word	0x000034a0


	//   ....[15]....
        /*02cc*/ 	.word	0x00003510


	//   ....[16]....
        /*02d0*/ 	.word	0x00003570


	//   ....[17]....
        /*02d4*/ 	.word	0x000035c0


	//   ....[18]....
        /*02d8*/ 	.word	0x00003610


	//   ....[19]....
        /*02dc*/ 	.word	0x00003660


	//   ....[20]....
        /*02e0*/ 	.word	0x00003670


	//   ....[21]....
        /*02e4*/ 	.word	0x00003750


	//   ....[22]....
        /*02e8*/ 	.word	0x00003820


	//   ....[23]....
        /*02ec*/ 	.word	0x00003870


	//   ....[24]....
        /*02f0*/ 	.word	0x000038d0


	//   ....[25]....
        /*02f4*/ 	.word	0x000038f0


	//   ....[26]....
        /*02f8*/ 	.word	0x00003940


	//   ....[27]....
        /*02fc*/ 	.word	0x00003980


	//   ....[28]....
        /*0300*/ 	.word	0x000039c0


	//   ....[29]....
        /*0304*/ 	.word	0x00003a00


	//   ....[30]....
        /*0308*/ 	.word	0x00005db0


	//   ....[31]....
        /*030c*/ 	.word	0x00006530


	//   ....[32]....
        /*0310*/ 	.word	0x00006550


	//   ....[33]....
        /*0314*/ 	.word	0x00006570


	//   ....[34]....
        /*0318*/ 	.word	0x00006590


	//   ....[35]....
        /*031c*/ 	.word	0x000065b0


	//   ....[36]....
        /*0320*/ 	.word	0x00008b00


	//   ....[37]....
        /*0324*/ 	.word	0x000092d0


	//   ....[38]....
        /*0328*/ 	.word	0x000092f0


	//   ....[39]....
        /*032c*/ 	.word	0x00009310


	//   ....[40]....
        /*0330*/ 	.word	0x00009330


	//   ....[41]....
        /*0334*/ 	.word	0x00009350


	//   ....[42]....
        /*0338*/ 	.word	0x000097b0


	//   ....[43]....
        /*033c*/ 	.word	0x00009880


	//   ....[44]....
        /*0340*/ 	.word	0x000098e0


	//   ....[45]....
        /*0344*/ 	.word	0x00009970


	//   ....[46]....
        /*0348*/ 	.word	0x000099d0


	//   ....[47]....
        /*034c*/ 	.word	0x00009a10


	//   ....[48]....
        /*0350*/ 	.word	0x00009a50


	//   ....[49]....
        /*0354*/ 	.word	0x00009ab0


	//   ....[50]....
        /*0358*/ 	.word	0x00009af0


	//   ....[51]....
        /*035c*/ 	.word	0x00009b90


	//   ....[52]....
        /*0360*/ 	.word	0x00009c60


	//   ....[53]....
        /*0364*/ 	.word	0x00009cb0


	//   ....[54]....
        /*0368*/ 	.word	0x00009d10


	//   ....[55]....
        /*036c*/ 	.word	0x00009d60


	//   ....[56]....
        /*0370*/ 	.word	0x00009da0


	//   ....[57]....
        /*0374*/ 	.word	0x00009de0


	//   ....[58]....
        /*0378*/ 	.word	0x00009e20


	//   ....[59]....
        /*037c*/ 	.word	0x00009e60


	//   ....[60]....
        /*0380*/ 	.word	0x0000bff0


	//   ....[61]....
        /*0384*/ 	.word	0x0000c070


	//   ....[62]....
        /*0388*/ 	.word	0x0000c110


	//   ....[63]....
        /*038c*/ 	.word	0x0000c1f0


	//   ....[64]....
        /*0390*/ 	.word	0x0000c270


	//   ....[65]....
        /*0394*/ 	.word	0x0000c300


	//   ....[66]....
        /*0398*/ 	.word	0x0000c390


	//   ....[67]....
        /*039c*/ 	.word	0x0000c410


	//   ....[68]....
        /*03a0*/ 	.word	0x0000c480


	//   ....[69]....
        /*03a4*/ 	.word	0x0000c510


	//   ....[70]....
        /*03a8*/ 	.word	0x0000c590


	//   ....[71]....
        /*03ac*/ 	.word	0x0000c610


	//   ....[72]....
        /*03b0*/ 	.word	0x0000c6c0


	//   ....[73]....
        /*03b4*/ 	.word	0x0000c750


	//   ....[74]....
        /*03b8*/ 	.word	0x0000c7d0


	//   ....[75]....
        /*03bc*/ 	.word	0x0000c840


	//   ....[76]....
        /*03c0*/ 	.word	0x0000c8c0


	//   ....[77]....
        /*03c4*/ 	.word	0x0000c920


	//   ....[78]....
        /*03c8*/ 	.word	0x0000c990


	//   ....[79]....
        /*03cc*/ 	.word	0x0000ca10


	//   ....[80]....
        /*03d0*/ 	.word	0x0000ca90


	//   ....[81]....
        /*03d4*/ 	.word	0x0000cb90


	//   ....[82]....
        /*03d8*/ 	.word	0x0000cc10


	//   ....[83]....
        /*03dc*/ 	.word	0x0000cc90


	//   ....[84]....
        /*03e0*/ 	.word	0x0000cd10


	//   ....[85]....
        /*03e4*/ 	.word	0x0000cd90


	//   ....[86]....
        /*03e8*/ 	.word	0x0000ce30


	//   ....[87]....
        /*03ec*/ 	.word	0x0000cea0


	//   ....[88]....
        /*03f0*/ 	.word	0x0000cf20


	//   ....[89]....
        /*03f4*/ 	.word	0x0000cfa0


	//   ....[90]....
        /*03f8*/ 	.word	0x0000d050


	//   ....[91]....
        /*03fc*/ 	.word	0x0000d0d0


	//   ....[92]....
        /*0400*/ 	.word	0x0000d150


	//   ....[93]....
        /*0404*/ 	.word	0x0000d1d0


	//   ....[94]....
        /*0408*/ 	.word	0x0000d250


	//   ....[95]....
        /*040c*/ 	.word	0x0000d2c0


	//----- nvinfo : EIATTR_VRC_CTA_INIT_COUNT
	.align		4
.L_132:
        /*0410*/ 	.byte	0x02, 0x4a
	.zero		1
	.zero		1


	//----- nvinfo : EIATTR_EXIT_INSTR_OFFSETS
	.align		4
        /*0414*/ 	.byte	0x04, 0x1c
        /*0416*/ 	.short	(.L_134 - .L_133)


	//   ....[0]....
.L_133:
        /*0418*/ 	.word	0x00001c90


	//   ....[1]....
        /*041c*/ 	.word	0x00001d50


	//   ....[2]....
        /*0420*/ 	.word	0x000020c0


	//   ....[3]....
        /*0424*/ 	.word	0x00002340


	//   ....[4]....
        /*0428*/ 	.word	0x000026c0


	//   ....[5]....
        /*042c*/ 	.word	0x00004ca0


	//   ....[6]....
        /*0430*/ 	.word	0x00004d60


	//   ....[7]....
        /*0434*/ 	.word	0x000051e0


	//   ....[8]....
        /*0438*/ 	.word	0x00005400


	//   ....[9]....
        /*043c*/ 	.word	0x00005730


	//   ....[10]....
        /*0440*/ 	.word	0x0000be10


	//   ....[11]....
        /*0444*/ 	.word	0x0000bef0


	//   ....[12]....
        /*0448*/ 	.word	0x0000bfa0


	//----- nvinfo : EIATTR_MAX_THREADS
	.align		4
.L_134:
        /*044c*/ 	.byte	0x04, 0x05
        /*044e*/ 	.short	(.L_136 - .L_135)
.L_135:
        /*0450*/ 	.word	0x00000180
        /*0454*/ 	.word	0x00000001
        /*0458*/ 	.word	0x00000001


	//----- nvinfo : EIATTR_CRS_STACK_SIZE
	.align		4
.L_136:
        /*045c*/ 	.byte	0x04, 0x1e
        /*045e*/ 	.short	(.L_138 - .L_137)
.L_137:
        /*0460*/ 	.word	0x00000000


	//----- nvinfo : EIATTR_CBANK_PARAM_SIZE
	.align		4
.L_138:
        /*0464*/ 	.byte	0x03, 0x19
        /*0466*/ 	.short	0x0068


	//----- nvinfo : EIATTR_PARAM_CBANK
	.align		4
        /*0468*/ 	.byte	0x04, 0x0a
        /*046a*/ 	.short	(.L_140 - .L_139)
	.align		4
.L_139:
        /*046c*/ 	.word	index@(.nv.constant0._ZN3cub18CUB_300001_SM_10006detail6select23DeviceSelectSweepKernelINS2_10policy_hubIiNS0_8NullTypeEiLb0ELNS0_10SelectImplE1EE10Policy1000EN6thrust24THRUST_300001_SM_1000_NS6detail15normal_iteratorINSA_10device_ptrIiEEEEPS5_SF_PlNS0_13ScanTileStateIiLb1EEEN4cuda3std3__410__not_fn_tI10isMinusOneEES5_iNS2_19streaming_context_tIlLb1EEELS6_1EEEvT0_T1_T2_T3_T4_T5_T6_T7_iT8_NS1_7vsmem_tE)
        /*0470*/ 	.short	0x0380
        /*0472*/ 	.short	0x0068


	//----- nvinfo : EIATTR_SW_WAR
	.align		4
.L_140:
        /*0474*/ 	.byte	0x04, 0x36
        /*0476*/ 	.short	(.L_142 - .L_141)
.L_141:
        /*0478*/ 	.word	0x00000008
.L_142:


//--------------------- .nv.info._ZN3cub18CUB_300001_SM_10006detail4scan23DeviceCompactInitKernelINS0_13ScanTileStateIiLb1EEEPlEEvT_iT0_ --------------------------
	.section	.nv.info._ZN3cub18CUB_300001_SM_10006detail4scan23DeviceCompactInitKernelINS0_13ScanTileStateIiLb1EEEPlEEvT_iT0_,"",@"SHT_CUDA_INFO"
	.sectionflags	@""
	.align	4


	//----- nvinfo : EIATTR_CUDA_API_VERSION
	.align		4
        /*0000*/ 	.byte	0x04, 0x37
        /*0002*/ 	.short	(.L_144 - .L_143)
.L_143:
        /*0004*/ 	.word	0x00000082


	//----- nvinfo : EIATTR_KPARAM_INFO
	.align		4
.L_144:
        /*0008*/ 	.byte	0x04, 0x17
        /*000a*/ 	.short	(.L_146 - .L_145)
.L_145:
        /*000c*/ 	.word	0x00000000
        /*0010*/ 	.short	0x0002
        /*0012*/ 	.short	0x0010
        /*0014*/ 	.byte	0x00, 0xf5, 0x21, 0x00


	//----- nvinfo : EIATTR_KPARAM_INFO
	.align		4
.L_146:
        /*0018*/ 	.byte	0x04, 0x17
        /*001a*/ 	.short	(.L_148 - .L_147)
.L_147:
        /*001c*/ 	.word	0x00000000
        /*0020*/ 	.short	0x0001
        /*0022*/ 	.short	0x0008
        /*0024*/ 	.byte	0x00, 0xf0, 0x11, 0x00


	//----- nvinfo : EIATTR_KPARAM_INFO
	.align		4
.L_148:
        /*0028*/ 	.byte	0x04, 0x17
        /*002a*/ 	.short	(.L_150 - .L_149)
.L_149:
        /*002c*/ 	.word	0x00000000
        /*0030*/ 	.short	0x0000
        /*0032*/ 	.short	0x0000
        /*0034*/ 	.byte	0x00, 0xf0, 0x21, 0x00


	//----- nvinfo : EIATTR_SPARSE_MMA_MASK
	.align		4
.L_150:
        /*0038*/ 	.byte	0x03, 0x50
        /*003a*/ 	.short	0x0000


	//----- nvinfo : EIATTR_MAXREG_COUNT
	.align		4
        /*003c*/ 	.byte	0x03, 0x1b
        /*003e*/ 	.short	0x00ff


	//----- nvinfo : EIATTR_MERCURY_ISA_VERSION
	.align		4
        /*0040*/ 	.byte	0x03, 0x5f
        /*0042*/ 	.short	0x0101


	//----- nvinfo : EIATTR_VRC_CTA_INIT_COUNT
	.align		4
        /*0044*/ 	.byte	0x02, 0x4a
	.zero		1
	.zero		1


	//----- nvinfo : EIATTR_EXIT_INSTR_OFFSETS
	.align		4
        /*0048*/ 	.byte	0x04, 0x1c
        /*004a*/ 	.short	(.L_152 - .L_151)


	//   ....[0]....
.L_151:
        /*004c*/ 	.word	0x00000130


	//   ....[1]....
        /*0050*/ 	.word	0x00000160


	//----- nvinfo : EIATTR_CBANK_PARAM_SIZE
	.align		4
.L_152:
        /*0054*/ 	.byte	0x03, 0x19
        /*0056*/ 	.short	0x0018


	//----- nvinfo : EIATTR_PARAM_CBANK
	.align		4
        /*0058*/ 	.byte	0x04, 0x0a
        /*005a*/ 	.short	(.L_154 - .L_153)
	.align		4
.L_153:
        /*005c*/ 	.word	index@(.nv.constant0._ZN3cub18CUB_300001_SM_10006detail4scan23DeviceCompactInitKernelINS0_13ScanTileStateIiLb1EEEPlEEvT_iT0_)
        /*0060*/ 	.short	0x0380
        /*0062*/ 	.short	0x0018


	//----- nvinfo : EIATTR_SW_WAR
	.align		4
.L_154:
        /*0064*/ 	.byte	0x04, 0x36
        /*0066*/ 	.short	(.L_156 - .L_155)
.L_155:
        /*0068*/ 	.word	0x00000008
.L_156:


//--------------------- .nv.info._ZN3cub18CUB_300001_SM_10006detail8for_each13static_kernelINS2_12policy_hub_t12policy_500_tElN6thrust24THRUST_300001_SM_1000_NS8cuda_cub6__fill7functorINS7_6detail15normal_iteratorINS7_10device_ptrIiEEEEiEEEEvT0_T1_ --------------------------
	.section	.nv.info._ZN3cub18CUB_300001_SM_10006detail8for_each13static_kernelINS2_12policy_hub_t12policy_500_tElN6thrust24THRUST_300001_SM_1000_NS8cuda_cub6__fill7functorINS7_6detail15normal_iteratorINS7_10device_ptrIiEEEEiEEEEvT0_T1_,"",@"SHT_CUDA_INFO"
	.sectionflags	@""
	.align	4


	//----- nvinfo : EIATTR_CUDA_API_VERSION
	.align		4
        /*0000*/ 	.byte	0x04, 0x37
        /*0002*/ 	.short	(.L_158 - .L_157)
.L_157:
        /*0004*/ 	.word	0x00000082


	//----- nvinfo : EIATTR_KPARAM_INFO
	.align		4
.L_158:
        /*0008*/ 	.byte	0x04, 0x17
        /*000a*/ 	.short	(.L_160 - .L_159)
.L_159:
        /*000c*/ 	.word	0x00000000
        /*0010*/ 	.short	0x0001
        /*0012*/ 	.short	0x0008
        /*0014*/ 	.byte	0x00, 0xf0, 0x41, 0x00


	//----- nvinfo : EIATTR_KPARAM_INFO
	.align		4
.L_160:
        /*0018*/ 	.byte	0x04, 0x17
        /*001a*/ 	.short	(.L_162 - .L_161)
.L_161:
        /*001c*/ 	.word	0x00000000
        /*0020*/ 	.short	0x0000
        /*0022*/ 	.short	0x0000
        /*0024*/ 	.byte	0x00, 0xf0, 0x21, 0x00


	//----- nvinfo : EIATTR_SPARSE_MMA_MASK
	.align		4
.L_162:
        /*0028*/ 	.byte	0x03, 0x50
        /*002a*/ 	.short	0x0000


	//----- nvinfo : EIATTR_MAXREG_COUNT
	.align		4
        /*002c*/ 	.byte	0x03, 0x1b
        /*002e*/ 	.short	0x00ff


	//----- nvinfo : EIATTR_MERCURY_ISA_VERSION
	.align		4
        /*0030*/ 	.byte	0x03, 0x5f
        /*0032*/ 	.short	0x0101


	//----- nvinfo : EIATTR_VRC_CTA_INIT_COUNT
	.align		4
        /*0034*/ 	.byte	0x02, 0x4a
	.zero		1
	.zero		1


	//----- nvinfo : EIATTR_EXIT_INSTR_OFFSETS
	.align		4
        /*0038*/ 	.byte	0x04, 0x1c
        /*003a*/ 	.short	(.L_164 - .L_163)


	//   ....[0]....
.L_163:
        /*003c*/ 	.word	0x00000130


	//   ....[1]....
        /*0040*/ 	.word	0x00000240


	//   ....[2]....
        /*0044*/ 	.word	0x00000270


	//----- nvinfo : EIATTR_MAX_THREADS
	.align		4
.L_164:
        /*0048*/ 	.byte	0x04, 0x05
        /*004a*/ 	.short	(.L_166 - .L_165)
.L_165:
        /*004c*/ 	.word	0x00000100
        /*0050*/ 	.word	0x00000001
        /*0054*/ 	.word	0x00000001


	//----- nvinfo : EIATTR_CBANK_PARAM_SIZE
	.align		4
.L_166:
        /*0058*/ 	.byte	0x03, 0x19
        /*005a*/ 	.short	0x0018


	//----- nvinfo : EIATTR_PARAM_CBANK
	.align		4
        /*005c*/ 	.byte	0x04, 0x0a
        /*005e*/ 	.short	(.L_168 - .L_167)
	.align		4
.L_167:
        /*0060*/ 	.word	index@(.nv.constant0._ZN3cub18CUB_300001_SM_10006detail8for_each13static_kernelINS2_12policy_hub_t12policy_500_tElN6thrust24THRUST_300001_SM_1000_NS8cuda_cub6__fill7functorINS7_6detail15normal_iteratorINS7_10device_ptrIiEEEEiEEEEvT0_T1_)
        /*0064*/ 	.short	0x0380
        /*0066*/ 	.short	0x0018


	//----- nvinfo : EIATTR_SW_WAR
	.align		4
.L_168:
        /*0068*/ 	.byte	0x04, 0x36
        /*006a*/ 	.short	(.L_170 - .L_169)
.L_169:
        /*006c*/ 	.word	0x00000008
.L_170:


//--------------------- .nv.info._ZN3cub18CUB_300001_SM_10006detail8for_each13static_kernelINS2_12policy_hub_t12policy_500_tEmN6thrust24THRUST_300001_SM_1000_NS8cuda_cub20__uninitialized_fill7functorINS7_10device_ptrIiEEiEEEEvT0_T1_ --------------------------
	.section	.nv.info._ZN3cub18CUB_300001_SM_10006detail8for_each13static_kernelINS2_12policy_hub_t12policy_500_tEmN6thrust24THRUST_300001_SM_1000_NS8cuda_cub20__uninitialized_fill7functorINS7_10device_ptrIiEEiEEEEvT0_T1_,"",@"SHT_CUDA_INFO"
	.sectionflags	@""
	.align	4


	//----- nvinfo : EIATTR_CUDA_API_VERSION
	.align		4
        /*0000*/ 	.byte	0x04, 0x37
        /*0002*/ 	.short	(.L_172 - .L_171)
.L_171:
        /*0004*/ 	.word	0x00000082


	//----- nvinfo : EIATTR_KPARAM_INFO
	.align		4
.L_172:
        /*0008*/ 	.byte	0x04, 0x17
        /*000a*/ 	.short	(.L_174 - .L_173)
.L_173:
        /*000c*/ 	.word	0x00000000
        /*0010*/ 	.short	0x0001
        /*0012*/ 	.short	0x0008
        /*0014*/ 	.byte	0x00, 0xf0, 0x41, 0x00


	//----- nvinfo : EIATTR_KPARAM_INFO
	.align		4
.L_174:
        /*0018*/ 	.byte	0x04, 0x17
        /*001a*/ 	.short	(.L_176 - .L_175)
.L_175:
        /*001c*/ 	.word	0x00000000
        /*0020*/ 	.short	0x0000
        /*0022*/ 	.short	0x0000
        /*0024*/ 	.byte	0x00, 0xf0, 0x21, 0x00


	//----- nvinfo : EIATTR_SPARSE_MMA_MASK
	.align		4
.L_176:
        /*0028*/ 	.byte	0x03, 0x50
        /*002a*/ 	.short	0x0000


	//----- nvinfo : EIATTR_MAXREG_COUNT
	.align		4
        /*002c*/ 	.byte	0x03, 0x1b
        /*002e*/ 	.short	0x00ff


	//----- nvinfo : EIATTR_MERCURY_ISA_VERSION
	.align		4
        /*0030*/ 	.byte	0x03, 0x5f
        /*0032*/ 	.short	0x0101


	//----- nvinfo : EIATTR_VRC_CTA_INIT_COUNT
	.align		4
        /*0034*/ 	.byte	0x02, 0x4a
	.zero		1
	.zero		1


	//----- nvinfo : EIATTR_EXIT_INSTR_OFFSETS
	.align		4
        /*0038*/ 	.byte	0x04, 0x1c
        /*003a*/ 	.short	(.L_178 - .L_177)


	//   ....[0]....
.L_177:
        /*003c*/ 	.word	0x00000130


	//   ....[1]....
        /*0040*/ 	.word	0x00000230


	//   ....[2]....
        /*0044*/ 	.word	0x00000260


	//----- nvinfo : EIATTR_MAX_THREADS
	.align		4
.L_178:
        /*0048*/ 	.byte	0x04, 0x05
        /*004a*/ 	.short	(.L_180 - .L_179)
.L_179:
        /*004c*/ 	.word	0x00000100
        /*0050*/ 	.word	0x00000001
        /*0054*/ 	.word	0x00000001


	//----- nvinfo : EIATTR_CBANK_PARAM_SIZE
	.align		4
.L_180:
        /*0058*/ 	.byte	0x03, 0x19
        /*005a*/ 	.short	0x0018


	//----- nvinfo : EIATTR_PARAM_CBANK
	.align		4
        /*005c*/ 	.byte	0x04, 0x0a
        /*005e*/ 	.short	(.L_182 - .L_181)
	.align		4
.L_181:
        /*0060*/ 	.word	index@(.nv.constant0._ZN3cub18CUB_300001_SM_10006detail8for_each13static_kernelINS2_12policy_hub_t12policy_500_tEmN6thrust24THRUST_300001_SM_1000_NS8cuda_cub20__uninitialized_fill7functorINS7_10device_ptrIiEEiEEEEvT0_T1_)
        /*0064*/ 	.short	0x0380
        /*0066*/ 	.short	0x0018


	//----- nvinfo : EIATTR_SW_WAR
	.align		4
.L_182:
        /*0068*/ 	.byte	0x04, 0x36
        /*006a*/ 	.short	(.L_184 - .L_183)
.L_183:
        /*006c*/ 	.word	0x00000008
.L_184:


//--------------------- .nv.info._ZN3cub18CUB_300001_SM_10006detail8for_each13static_kernelINS2_12policy_hub_t12policy_500_tEmN6thrust24THRUST_300001_SM_1000_NS8cuda_cub6__fill7functorINS7_6detail15normal_iteratorINS7_10device_ptrIiEEEEiEEEEvT0_T1_ --------------------------
	.section	.nv.info._ZN3cub18CUB_300001_SM_10006detail8for_each13static_kernelINS2_12policy_hub_t12policy_500_tEmN6thrust24THRUST_300001_SM_1000_NS8cuda_cub6__fill7functorINS7_6detail15normal_iteratorINS7_10device_ptrIiEEEEiEEEEvT0_T1_,"",@"SHT_CUDA_INFO"
	.sectionflags	@""
	.align	4


	//----- nvinfo : EIATTR_CUDA_API_VERSION
	.align		4
        /*0000*/ 	.byte	0x04, 0x37
        /*0002*/ 	.short	(.L_186 - .L_185)
.L_185:
        /*0004*/ 	.word	0x00000082


	//----- nvinfo : EIATTR_KPARAM_INFO
	.align		4
.L_186:
        /*0008*/ 	.byte	0x04, 0x17
        /*000a*/ 	.short	(.L_188 - .L_187)
.L_187:
        /*000c*/ 	.word	0x00000000
        /*0010*/ 	.short	0x0001
        /*0012*/ 	.short	0x0008
        /*0014*/ 	.byte	0x00, 0xf0, 0x41, 0x00


	//----- nvinfo : EIATTR_KPARAM_INFO
	.align		4
.L_188:
        /*0018*/ 	.byte	0x04, 0x17
        /*001a*/ 	.short	(.L_190 - .L_189)
.L_189:
        /*001c*/ 	.word	0x00000000
        /*0020*/ 	.short	0x0000
        /*0022*/ 	.short	0x0000
        /*0024*/ 	.byte	0x00, 0xf0, 0x21, 0x00


	//----- nvinfo : EIATTR_SPARSE_MMA_MASK
	.align		4
.L_190:
        /*0028*/ 	.byte	0x03, 0x50
        /*002a*/ 	.short	0x0000


	//----- nvinfo : EIATTR_MAXREG_COUNT
	.align		4
        /*002c*/ 	.byte	0x03, 0x1b
        /*002e*/ 	.short	0x00ff


	//----- nvinfo : EIATTR_MERCURY_ISA_VERSION
	.align		4
        /*0030*/ 	.byte	0x03, 0x5f
        /*0032*/ 	.short	0x0101


	//----- nvinfo : EIATTR_VRC_CTA_INIT_COUNT
	.align		4
        /*0034*/ 	.byte	0x02, 0x4a
	.zero		1
	.zero		1


	//----- nvinfo : EIATTR_EXIT_INSTR_OFFSETS
	.align		4
        /*0038*/ 	.byte	0x04, 0x1c
        /*003a*/ 	.short	(.L_192 - .L_191)


	//   ....[0]....
.L_191:
        /*003c*/ 	.word	0x00000130


	//   ....[1]....
        /*0040*/ 	.word	0x00000230


	//   ....[2]....
        /*0044*/ 	.word	0x00000260


	//----- nvinfo : EIATTR_MAX_THREADS
	.align		4
.L_192:
        /*0048*/ 	.byte	0x04, 0x05
        /*004a*/ 	.short	(.L_194 - .L_193)
.L_193:
        /*004c*/ 	.word	0x00000100
        /*0050*/ 	.word	0x00000001
        /*0054*/ 	.word	0x00000001


	//----- nvinfo : EIATTR_CBANK_PARAM_SIZE
	.align		4
.L_194:
        /*0058*/ 	.byte	0x03, 0x19
        /*005a*/ 	.short	0x0018


	//----- nvinfo : EIATTR_PARAM_CBANK
	.align		4
        /*005c*/ 	.byte	0x04, 0x0a
        /*005e*/ 	.short	(.L_196 - .L_195)
	.align		4
.L_195:
        /*0060*/ 	.word	index@(.nv.constant0._ZN3cub18CUB_300001_SM_10006detail8for_each13static_kernelINS2_12policy_hub_t12policy_500_tEmN6thrust24THRUST_300001_SM_1000_NS8cuda_cub6__fill7functorINS7_6detail15normal_iteratorINS7_10device_ptrIiEEEEiEEEEvT0_T1_)
        /*0064*/ 	.short	0x0380
        /*0066*/ 	.short	0x0018


	//----- nvinfo : EIATTR_SW_WAR
	.align		4
.L_196:
        /*0068*/ 	.byte	0x04, 0x36
        /*006a*/ 	.short	(.L_198 - .L_197)
.L_197:
        /*006c*/ 	.word	0x00000008
.L_198:


//--------------------- .nv.info._ZN3cub18CUB_300001_SM_10006detail11EmptyKernelIvEEvv --------------------------
	.section	.nv.info._ZN3cub18CUB_300001_SM_10006detail11EmptyKernelIvEEvv,"",@"SHT_CUDA_INFO"
	.sectionflags	@""
	.align	4


	//----- nvinfo : EIATTR_CUDA_API_VERSION
	.align		4
        /*0000*/ 	.byte	0x04, 0x37
        /*0002*/ 	.short	(.L_200 - .L_199)
.L_199:
        /*0004*/ 	.word	0x00000082


	//----- nvinfo : EIATTR_SPARSE_MMA_MASK
	.align		4
.L_200:
        /*0008*/ 	.byte	0x03, 0x50
        /*000a*/ 	.short	0x0000


	//----- nvinfo : EIATTR_MAXREG_COUNT
	.align		4
        /*000c*/ 	.byte	0x03, 0x1b
        /*000e*/ 	.short	0x00ff


	//----- nvinfo : EIATTR_MERCURY_ISA_VERSION
	.align		4
        /*0010*/ 	.byte	0x03, 0x5f
        /*0012*/ 	.short	0x0101


	//----- nvinfo : EIATTR_VRC_CTA_INIT_COUNT
	.align		4
        /*0014*/ 	.byte	0x02, 0x4a
	.zero		1
	.zero		1


	//----- nvinfo : EIATTR_EXIT_INSTR_OFFSETS
	.align		4
        /*0018*/ 	.byte	0x04, 0x1c
        /*001a*/ 	.short	(.L_202 - .L_201)


	//   ....[0]....
.L_201:
        /*001c*/ 	.word	0x00000010


	//----- nvinfo : EIATTR_SW_WAR
	.align		4
.L_202:
        /*0020*/ 	.byte	0x04, 0x36
        /*0022*/ 	.short	(.L_204 - .L_203)
.L_203:
        /*0024*/ 	.word	0x00000008
.L_204:


//--------------------- .nv.info._Z15dev_solve_levelPfPiS0_iiS0_iiS_S_b --------------------------
	.section	.nv.info._Z15dev_solve_levelPfPiS0_iiS0_iiS_S_b,"",@"SHT_CUDA_INFO"
	.sectionflags	@""
	.align	4


	//----- nvinfo : EIATTR_CUDA_API_VERSION
	.align		4
        /*0000*/ 	.byte	0x04, 0x37
        /*0002*/ 	.short	(.L_206 - .L_205)
.L_205:
        /*0004*/ 	.word	0x00000082


	//----- nvinfo : EIATTR_KPARAM_INFO
	.align		4
.L_206:
        /*0008*/ 	.byte	0x04, 0x17
        /*000a*/ 	.short	(.L_208 - .L_207)
.L_207:
        /*000c*/ 	.word	0x00000000
        /*0010*/ 	.short	0x000a
        /*0012*/ 	.short	0x0040
        /*0014*/ 	.byte	0x00, 0xf0, 0x05, 0x00


	//----- nvinfo : EIATTR_KPARAM_INFO
	.align		4
.L_208:
        /*0018*/ 	.byte	0x04, 0x17
        /*001a*/ 	.short	(.L_210 - .L_209)
.L_209:
        /*001c*/ 	.word	0x00000000
        /*0020*/ 	.short	0x0009
        /*0022*/ 	.short	0x0038
        /*0024*/ 	.byte	0x00, 0xf5, 0x21, 0x00


	//----- nvinfo : EIATTR_KPARAM_INFO
	.align		4
.L_210:
        /*0028*/ 	.byte	0x04, 0x17
        /*002a*/ 	.short	(.L_212 - .L_211)
.L_211:
        /*002c*/ 	.word	0x00000000
        /*0030*/ 	.short	0x0008
        /*0032*/ 	.short	0x0030
        /*0034*/ 	.byte	0x00, 0xf5, 0x21, 0x00


	//----- nvinfo : EIATTR_KPARAM_INFO
	.align		4
.L_212:
        /*0038*/ 	.byte	0x04, 0x17
        /*003a*/ 	.short	(.L_214 - .L_213)
.L_213:
        /*003c*/ 	.word	0x00000000
        /*0040*/ 	.short	0x0007
        /*0042*/ 	.short	0x002c
        /*0044*/ 	.byte	0x00, 0xf0, 0x11, 0x00


	//----- nvinfo : EIATTR_KPARAM_INFO
	.align		4
.L_214:
        /*0048*/ 	.byte	0x04, 0x17
        /*004a*/ 	.short	(.L_216 - .L_215)
.L_215:
        /*004c*/ 	.word	0x00000000
        /*0050*/ 	.short	0x0006
        /*0052*/ 	.short	0x0028
        /*0054*/ 	.byte	0x00, 0xf0, 0x11, 0x00


	//----- nvinfo : EIATTR_KPARAM_INFO
	.align		4
.L_216:
        /*0058*/ 	.byte	0x04, 0x17
        /*005a*/ 	.short	(.L_218 - .L_217)
.L_217:
        /*005c*/ 	.word	0x00000000
        /*0060*/ 	.short	0x0005
        /*0062*/ 	.short	0x0020
        /*0064*/ 	.byte	0x00, 0xf5, 0x21, 0x00


	//----- nvinfo : EIATTR_KPARAM_INFO
	.align		4
.L_218:
        /*0068*/ 	.byte	0x04, 0x17
        /*006a*/ 	.short	(.L_220 - .L_219)
.L_219:
        /*006c*/ 	.word	0x00000000
        /*0070*/ 	.short	0x0004
        /*0072*/ 	.short	0x001c
        /*0074*/ 	.byte	0x00, 0xf0, 0x11, 0x00


	//----- nvinfo : EIATTR_KPARAM_INFO
	.align		4
.L_220:
        /*0078*/ 	.byte	0x04, 0x17
        /*007a*/ 	.short	(.L_222 - .L_221)
.L_221:
        /*007c*/ 	.word	0x00000000
        /*0080*/ 	.short	0x0003
        /*0082*/ 	.short	0x0018
        /*0084*/ 	.byte	0x00, 0xf0, 0x11, 0x00


	//----- nvinfo : EIATTR_KPARAM_INFO
	.align		4
.L_222:
        /*0088*/ 	.byte	0x04, 0x17
        /*008a*/ 	.short	(.L_224 - .L_223)
.L_223:
        /*008c*/ 	.word	0x00000000
        /*0090*/ 	.short	0x0002
        /*0092*/ 	.short	0x0010
        /*0094*/ 	.byte	0x00, 0xf5, 0x21, 0x00


	//----- nvinfo : EIATTR_KPARAM_INFO
	.align		4
.L_224:
        /*0098*/ 	.byte	0x04, 0x17
        /*009a*/ 	.short	(.L_226 - .L_225)
.L_225:
        /*009c*/ 	.word	0x00000000
        /*00a0*/ 	.short	0x0001
        /*00a2*/ 	.short	0x0008
        /*00a4*/ 	.byte	0x00, 0xf5, 0x21, 0x00


	//----- nvinfo : EIATTR_KPARAM_INFO
	.align		4
.L_226:
        /*00a8*/ 	.byte	0x04, 0x17
        /*00aa*/ 	.short	(.L_228 - .L_227)
.L_227:
        /*00ac*/ 	.word	0x00000000
        /*00b0*/ 	.short	0x0000
        /*00b2*/ 	.short	0x0000
        /*00b4*/ 	.byte	0x00, 0xf5, 0x21, 0x00


	//----- nvinfo : EIATTR_SPARSE_MMA_MASK
	.align		4
.L_228:
        /*00b8*/ 	.byte	0x03, 0x50
        /*00ba*/ 	.short	0x0000


	//----- nvinfo : EIATTR_MAXREG_COUNT
	.align		4
        /*00bc*/ 	.byte	0x03, 0x1b
        /*00be*/ 	.short	0x00ff


	//----- nvinfo : EIATTR_MERCURY_ISA_VERSION
	.align		4
        /*00c0*/ 	.byte	0x03, 0x5f
        /*00c2*/ 	.short	0x0101


	//----- nvinfo : EIATTR_VRC_CTA_INIT_COUNT
	.align		4
        /*00c4*/ 	.byte	0x02, 0x4a
	.zero		1
	.zero		1


	//----- nvinfo : EIATTR_EXIT_INSTR_OFFSETS
	.align		4
        /*00c8*/ 	.byte	0x04, 0x1c
        /*00ca*/ 	.short	(.L_230 - .L_229)


	//   ....[0]....
.L_229:
        /*00cc*/ 	.word	0x00000070


	//   ....[1]....
        /*00d0*/ 	.word	0x00000d60


	//   ....[2]....
        /*00d4*/ 	.word	0x00000ef0


	//----- nvinfo : EIATTR_CRS_STACK_SIZE
	.align		4
.L_230:
        /*00d8*/ 	.byte	0x04, 0x1e
        /*00da*/ 	.short	(.L_232 - .L_231)
.L_231:
        /*00dc*/ 	.word	0x00000000


	//----- nvinfo : EIATTR_CBANK_PARAM_SIZE
	.align		4
.L_232:
        /*00e0*/ 	.byte	0x03, 0x19
        /*00e2*/ 	.short	0x0041


	//----- nvinfo : EIATTR_PARAM_CBANK
	.align		4
        /*00e4*/ 	.byte	0x04, 0x0a
        /*00e6*/ 	.short	(.L_234 - .L_233)
	.align		4
.L_233:
        /*00e8*/ 	.word	index@(.nv.constant0._Z15dev_solve_levelPfPiS0_iiS0_iiS_S_b)
        /*00ec*/ 	.short	0x0380
        /*00ee*/ 	.short	0x0041


	//----- nvinfo : EIATTR_SW_WAR
	.align		4
.L_234:
        /*00f0*/ 	.byte	0x04, 0x36
        /*00f2*/ 	.short	(.L_236 - .L_235)
.L_235:
        /*00f4*/ 	.word	0x00000008
.L_236:


//--------------------- .nv.info._Z11dev_analyzeiiPiPbS_ --------------------------
	.section	.nv.info._Z11dev_analyzeiiPiPbS_,"",@"SHT_CUDA_INFO"
	.sectionflags	@""
	.align	4


	//----- nvinfo : EIATTR_CUDA_API_VERSION
	.align		4
        /*0000*/ 	.byte	0x04, 0x37
        /*0002*/ 	.short	(.L_238 - .L_237)
.L_237:
        /*0004*/ 	.word	0x00000082


	//----- nvinfo : EIATTR_KPARAM_INFO
	.align		4
.L_238:
        /*0008*/ 	.byte	0x04, 0x17
        /*000a*/ 	.short	(.L_240 - .L_239)
.L_239:
        /*000c*/ 	.word	0x00000000
        /*0010*/ 	.short	0x0004
        /*0012*/ 	.short	0x0018
        /*0014*/ 	.byte	0x00, 0xf5, 0x21, 0x00


	//----- nvinfo : EIATTR_KPARAM_INFO
	.align		4
.L_240:
        /*0018*/ 	.byte	0x04, 0x17
        /*001a*/ 	.short	(.L_242 - .L_241)
.L_241:
        /*001c*/ 	.word	0x00000000
        /*0020*/ 	.short	0x0003
        /*0022*/ 	.short	0x0010
        /*0024*/ 	.byte	0x00, 0xf5, 0x21, 0x00


	//----- nvinfo : EIATTR_KPARAM_INFO
	.align		4
.L_242:
        /*0028*/ 	.byte	0x04, 0x17
        /*002a*/ 	.short	(.L_244 - .L_243)
.L_243:
        /*002c*/ 	.word	0x00000000
        /*0030*/ 	.short	0x0002
        /*0032*/ 	.short	0x0008
        /*0034*/ 	.byte	0x00, 0xf5, 0x21, 0x00


	//----- nvinfo : EIATTR_KPARAM_INFO
	.align		4
.L_244:
        /*0038*/ 	.byte	0x04, 0x17
        /*003a*/ 	.short	(.L_246 - .L_245)
.L_245:
        /*003c*/ 	.word	0x00000000
        /*0040*/ 	.short	0x0001
        /*0042*/ 	.short	0x0004
        /*0044*/ 	.byte	0x00, 0xf0, 0x11, 0x00


	//----- nvinfo : EIATTR_KPARAM_INFO
	.align		4
.L_246:
        /*0048*/ 	.byte	0x04, 0x17
        /*004a*/ 	.short	(.L_248 - .L_247)
.L_247:
        /*004c*/ 	.word	0x00000000
        /*0050*/ 	.short	0x0000
        /*0052*/ 	.short	0x0000
        /*0054*/ 	.byte	0x00, 0xf0, 0x11, 0x00


	//----- nvinfo : EIATTR_SPARSE_MMA_MASK
	.align		4
.L_248:
        /*0058*/ 	.byte	0x03, 0x50
        /*005a*/ 	.short	0x0000


	//----- nvinfo : EIATTR_MAXREG_COUNT
	.align		4
        /*005c*/ 	.byte	0x03, 0x1b
        /*005e*/ 	.short	0x00ff


	//----- nvinfo : EIATTR_MERCURY_ISA_VERSION
	.align		4
        /*0060*/ 	.byte	0x03, 0x5f
        /*0062*/ 	.short	0x0101


	//----- nvinfo : EIATTR_VRC_CTA_INIT_COUNT
	.align		4
        /*0064*/ 	.byte	0x02, 0x4a
	.zero		1
	.zero		1


	//----- nvinfo : EIATTR_EXIT_INSTR_OFFSETS
	.align		4
        /*0068*/ 	.byte	0x04, 0x1c
        /*006a*/ 	.short	(.L_250 - .L_249)


	//   ....[0]....
.L_249:
        /*006c*/ 	.word	0x00000070


	//   ....[1]....
        /*0070*/ 	.word	0x00000160


	//----- nvinfo : EIATTR_CBANK_PARAM_SIZE
	.align		4
.L_250:
        /*0074*/ 	.byte	0x03, 0x19
        /*0076*/ 	.short	0x0020


	//----- nvinfo : EIATTR_PARAM_CBANK
	.align		4
        /*0078*/ 	.byte	0x04, 0x0a
        /*007a*/ 	.short	(.L_252 - .L_251)
	.align		4
.L_251:
        /*007c*/ 	.word	index@(.nv.constant0._Z11dev_analyzeiiPiPbS_)
        /*0080*/ 	.short	0x0380
        /*0082*/ 	.short	0x0020


	//----- nvinfo : EIATTR_SW_WAR
	.align		4
.L_252:
        /*0084*/ 	.byte	0x04, 0x36
        /*0086*/ 	.short	(.L_254 - .L_253)
.L_253:
        /*0088*/ 	.word	0x00000008
.L_254:


//--------------------- .nv.info._Z14dev_find_rootsPiS_iiPbS_ --------------------------
	.section	.nv.info._Z14dev_find_rootsPiS_iiPbS_,"",@"SHT_CUDA_INFO"
	.sectionflags	@""
	.align	4


	//----- nvinfo : EIATTR_CUDA_API_VERSION
	.align		4
        /*0000*/ 	.byte	0x04, 0x37
        /*0002*/ 	.short	(.L_256 - .L_255)
.L_255:
        /*0004*/ 	.word	0x00000082


	//----- nvinfo : EIATTR_KPARAM_INFO
	.align		4
.L_256:
        /*0008*/ 	.byte	0x04, 0x17
        /*000a*/ 	.short	(.L_258 - .L_257)
.L_257:
        /*000c*/ 	.word	0x00000000
        /*0010*/ 	.short	0x0005
        /*0012*/ 	.short	0x0020
        /*0014*/ 	.byte	0x00, 0xf5, 0x21, 0x00


	//----- nvinfo : EIATTR_KPARAM_INFO
	.align		4
.L_258:
        /*0018*/ 	.byte	0x04, 0x17
        /*001a*/ 	.short	(.L_260 - .L_259)
.L_259:
        /*001c*/ 	.word	0x00000000
        /*0020*/ 	.short	0x0004
        /*0022*/ 	.short	0x0018
        /*0024*/ 	.byte	0x00, 0xf5, 0x21, 0x00


	//----- nvinfo : EIATTR_KPARAM_INFO
	.align		4
.L_260:
        /*0028*/ 	.byte	0x04, 0x17
        /*002a*/ 	.short	(.L_262 - .L_261)
.L_261:
        /*002c*/ 	.word	0x00000000
        /*0030*/ 	.short	0x0003
        /*0032*/ 	.short	0x0014
        /*0034*/ 	.byte	0x00, 0xf0, 0x11, 0x00


	//----- nvinfo : EIATTR_KPARAM_INFO
	.align		4
.L_262:
        /*0038*/ 	.byte	0x04, 0x17
        /*003a*/ 	.short	(.L_264 - .L_263)
.L_263:
        /*003c*/ 	.word	0x00000000
        /*0040*/ 	.short	0x0002
        /*0042*/ 	.short	0x0010
        /*0044*/ 	.byte	0x00, 0xf0, 0x11, 0x00


	//----- nvinfo : EIATTR_KPARAM_INFO
	.align		4
.L_264:
        /*0048*/ 	.byte	0x04, 0x17
        /*004a*/ 	.short	(.L_266 - .L_265)
.L_265:
        /*004c*/ 	.word	0x00000000
        /*0050*/ 	.short	0x0001
        /*0052*/ 	.short	0x0008
        /*0054*/ 	.byte	0x00, 0xf5, 0x21, 0x00


	//----- nvinfo : EIATTR_KPARAM_INFO
	.align		4
.L_266:
        /*0058*/ 	.byte	0x04, 0x17
        /*005a*/ 	.short	(.L_268 - .L_267)
.L_267:
        /*005c*/ 	.word	0x00000000
        /*0060*/ 	.short	0x0000
        /*0062*/ 	.short	0x0000
        /*0064*/ 	.byte	0x00, 0xf5, 0x21, 0x00


	//----- nvinfo : EIATTR_SPARSE_MMA_MASK
	.align		4
.L_268:
        /*0068*/ 	.byte	0x03, 0x50
        /*006a*/ 	.short	0x0000


	//----- nvinfo : EIATTR_MAXREG_COUNT
	.align		4
        /*006c*/ 	.byte	0x03, 0x1b
        /*006e*/ 	.short	0x00ff


	//----- nvinfo : EIATTR_MERCURY_ISA_VERSION
	.align		4
        /*0070*/ 	.byte	0x03, 0x5f
        /*0072*/ 	.short	0x0101


	//----- nvinfo : EIATTR_VRC_CTA_INIT_COUNT
	.align		4
        /*0074*/ 	.byte	0x02, 0x4a
	.zero		1
	.zero		1


	//----- nvinfo : EIATTR_EXIT_INSTR_OFFSETS
	.align		4
        /*0078*/ 	.byte	0x04, 0x1c
        /*007a*/ 	.short	(.L_270 - .L_269)


	//   ....[0]....
.L_269:
        /*007c*/ 	.word	0x00000070


	//   ....[1]....
        /*0080*/ 	.word	0x000000e0


	//   ....[2]....
        /*0084*/ 	.word	0x00000270


	//   ....[3]....
        /*0088*/ 	.word	0x000002e0


	//----- nvinfo : EIATTR_CRS_STACK_SIZE
	.align		4
.L_270:
        /*008c*/ 	.byte	0x04, 0x1e
        /*008e*/ 	.short	(.L_272 - .L_271)
.L_271:
        /*0090*/ 	.word	0x00000000


	//----- nvinfo : EIATTR_CBANK_PARAM_SIZE
	.align		4
.L_272:
        /*0094*/ 	.byte	0x03, 0x19
        /*0096*/ 	.short	0x0028


	//----- nvinfo : EIATTR_PARAM_CBANK
	.align		4
        /*0098*/ 	.byte	0x04, 0x0a
        /*009a*/ 	.short	(.L_274 - .L_273)
	.align		4
.L_273:
        /*009c*/ 	.word	index@(.nv.constant0._Z14dev_find_rootsPiS_iiPbS_)
        /*00a0*/ 	.short	0x0380
        /*00a2*/ 	.short	0x0028


	//----- nvinfo : EIATTR_SW_WAR
	.align		4
.L_274:
        /*00a4*/ 	.byte	0x04, 0x36
        /*00a6*/ 	.short	(.L_276 - .L_275)
.L_275:
        /*00a8*/ 	.word	0x00000008
.L_276:


//--------------------- .nv.callgraph             --------------------------
	.section	.nv.callgraph,"",@"SHT_CUDA_CALLGRAPH"
	.align	4
	.sectionentsize	8
	.align		4
        /*0000*/ 	.word	0x00000000
	.align		4
        /*0004*/ 	.word	0xffffffff
	.align		4
        /*0008*/ 	.word	0x00000000
	.align		4
        /*000c*/ 	.word	0xfffffffe
	.align		4
        /*0010*/ 	.word	0x00000000
	.align		4
        /*0014*/ 	.word	0xfffffffd
	.align		4
        /*0018*/ 	.word	0x00000000
	.align		4
        /*001c*/ 	.word	0xfffffffc


//--------------------- .nv.constant4             --------------------------
	.section	.nv.constant4,"a",@progbits
	.align	8
	.align		8
.nv.constant4:
        /*0000*/ 	.dword	_ZN34_INTERNAL_16f93109_4_k_cu_2787baf74cuda3std3__45__cpo5beginE
	.align		8
        /*0008*/ 	.dword	_ZN34_INTERNAL_16f93109_4_k_cu_2787baf74cuda3std3__45__cpo3endE
	.align		8
        /*0010*/ 	.dword	_ZN34_INTERNAL_16f93109_4_k_cu_2787baf74cuda3std3__45__cpo6cbeginE
	.align		8
        /*0018*/ 	.dword	_ZN34_INTERNAL_16f93109_4_k_cu_2787baf74cuda3std3__45__cpo4cendE
	.align		8
        /*0020*/ 	.dword	_ZN34_INTERNAL_16f93109_4_k_cu_2787baf74cuda3std3__45__cpo6rbeginE
	.align		8
        /*0028*/ 	.dword	_ZN34_INTERNAL_16f93109_4_k_cu_2787baf74cuda3std3__45__cpo4rendE
	.align		8
        /*0030*/ 	.dword	_ZN34_INTERNAL_16f93109_4_k_cu_2787baf74cuda3std3__45__cpo7crbeginE
	.align		8
        /*0038*/ 	.dword	_ZN34_INTERNAL_16f93109_4_k_cu_2787baf74cuda3std3__45__cpo5crendE
	.align		8
        /*0040*/ 	.dword	_ZN34_INTERNAL_16f93109_4_k_cu_2787baf74cuda3std3__436_GLOBAL__N__16f93109_4_k_cu_2787baf76ignoreE
	.align		8
        /*0048*/ 	.dword	_ZN34_INTERNAL_16f93109_4_k_cu_2787baf74cuda3std3__419piecewise_constructE
	.align		8
        /*0050*/ 	.dword	_ZN34_INTERNAL_16f93109_4_k_cu_2787baf74cuda3std3__48in_placeE
	.align		8
        /*0058*/ 	.dword	_ZN34_INTERNAL_16f93109_4_k_cu_2787baf74cuda3std3__420unreachable_sentinelE
	.align		8
        /*0060*/ 	.dword	_ZN34_INTERNAL_16f93109_4_k_cu_2787baf74cuda3std3__47nulloptE
	.align		8
        /*0068*/ 	.dword	_ZN34_INTERNAL_16f93109_4_k_cu_2787baf74cuda3std3__48unexpectE
	.align		8
        /*0070*/ 	.dword	_ZN34_INTERNAL_16f93109_4_k_cu_2787baf74cuda3std6ranges3__45__cpo4swapE
	.align		8
        /*0078*/ 	.dword	_ZN34_INTERNAL_16f93109_4_k_cu_2787baf74cuda3std6ranges3__45__cpo9iter_moveE
	.align		8
        /*0080*/ 	.dword	_ZN34_INTERNAL_16f93109_4_k_cu_2787baf74cuda3std6ranges3__45__cpo5beginE
	.align		8
        /*0088*/ 	.dword	_ZN34_INTERNAL_16f93109_4_k_cu_2787baf74cuda3std6ranges3__45__cpo3endE
	.align		8
        /*0090*/ 	.dword	_ZN34_INTERNAL_16f93109_4_k_cu_2787baf74cuda3std6ranges3__45__cpo6cbeginE
	.align		8
        /*0098*/ 	.dword	_ZN34_INTERNAL_16f93109_4_k_cu_2787baf74cuda3std6ranges3__45__cpo4cendE
	.align		8
        /*00a0*/ 	.dword	_ZN34_INTERNAL_16f93109_4_k_cu_2787baf74cuda3std6ranges3__45__cpo7advanceE
	.align		8
        /*00a8*/ 	.dword	_ZN34_INTERNAL_16f93109_4_k_cu_2787baf74cuda3std6ranges3__45__cpo9iter_swapE
	.align		8
        /*00b0*/ 	.dword	_ZN34_INTERNAL_16f93109_4_k_cu_2787baf74cuda3std6ranges3__45__cpo4nextE
	.align		8
        /*00b8*/ 	.dword	_ZN34_INTERNAL_16f93109_4_k_cu_2787baf74cuda3std6ranges3__45__cpo4prevE
	.align		8
        /*00c0*/ 	.dword	_ZN34_INTERNAL_16f93109_4_k_cu_2787baf74cuda3std6ranges3__45__cpo4dataE
	.align		8
        /*00c8*/ 	.dword	_ZN34_INTERNAL_16f93109_4_k_cu_2787baf74cuda3std6ranges3__45__cpo5cdataE
	.align		8
        /*00d0*/ 	.dword	_ZN34_INTERNAL_16f93109_4_k_cu_2787baf74cuda3std6ranges3__45__cpo4sizeE
	.align		8
        /*00d8*/ 	.dword	_ZN34_INTERNAL_16f93109_4_k_cu_2787baf74cuda3std6ranges3__45__cpo5ssizeE
	.align		8
        /*00e0*/ 	.dword	_ZN34_INTERNAL_16f93109_4_k_cu_2787baf74cuda3std6ranges3__45__cpo8distanceE
	.align		8
        /*00e8*/ 	.dword	_ZN34_INTERNAL_16f93109_4_k_cu_2787baf76thrust24THRUST_300001_SM_1000_NS8cuda_cub3parE
	.align		8
        /*00f0*/ 	.dword	_ZN34_INTERNAL_16f93109_4_k_cu_2787baf76thrust24THRUST_300001_SM_1000_NS8cuda_cub10par_nosyncE
	.align		8
        /*00f8*/ 	.dword	_ZN34_INTERNAL_16f93109_4_k_cu_2787baf76thrust24THRUST_300001_SM_1000_NS6system6detail10sequential3seqE
	.align		8
        /*0100*/ 	.dword	_ZN34_INTERNAL_16f93109_4_k_cu_2787baf76thrust24THRUST_300001_SM_1000_NS6system3cpp3parE
	.align		8
        /*0108*/ 	.dword	_ZN34_INTERNAL_16f93109_4_k_cu_2787baf76thrust24THRUST_300001_SM_1000_NS12placeholders2_1E
	.align		8
        /*0110*/ 	.dword	_ZN34_INTERNAL_16f93109_4_k_cu_2787baf76thrust24THRUST_300001_SM_1000_NS12placeholders2_2E
	.align		8
        /*0118*/ 	.dword	_ZN34_INTERNAL_16f93109_4_k_cu_2787baf76thrust24THRUST_300001_SM_1000_NS12placeholders2_3E
	.align		8
        /*0120*/ 	.dword	_ZN34_INTERNAL_16f93109_4_k_cu_2787baf76thrust24THRUST_300001_SM_1000_NS12placeholders2_4E
	.align		8
        /*0128*/ 	.dword	_ZN34_INTERNAL_16f93109_4_k_cu_2787baf76thrust24THRUST_300001_SM_1000_NS12placeholders2_5E
	.align		8
        /*0130*/ 	.dword	_ZN34_INTERNAL_16f93109_4_k_cu_2787baf76thrust24THRUST_300001_SM_1000_NS12placeholders2_6E
	.align		8
        /*0138*/ 	.dword	_ZN34_INTERNAL_16f93109_4_k_cu_2787baf76thrust24THRUST_300001_SM_1000_NS12placeholders2_7E
	.align		8
        /*0140*/ 	.dword	_ZN34_INTERNAL_16f93109_4_k_cu_2787baf76thrust24THRUST_300001_SM_1000_NS12placeholders2_8E
	.align		8
        /*0148*/ 	.dword	_ZN34_INTERNAL_16f93109_4_k_cu_2787baf76thrust24THRUST_300001_SM_1000_NS12placeholders2_9E
	.align		8
        /*0150*/ 	.dword	_ZN34_INTERNAL_16f93109_4_k_cu_2787baf76thrust24THRUST_300001_SM_1000_NS12placeholders3_10E
	.align		8
        /*0158*/ 	.dword	_ZN34_INTERNAL_16f93109_4_k_cu_2787baf76thrust24THRUST_300001_SM_1000_NS3seqE
	.align		8
        /*0160*/ 	.dword	_ZN34_INTERNAL_16f93109_4_k_cu_2787baf76thrust24THRUST_300001_SM_1000_NS6deviceE


//--------------------- .text._ZN3cub18CUB_300001_SM_10006detail6select23DeviceSelectSweepKernelINS2_10policy_hubIiNS0_8NullTypeEiLb0ELNS0_10SelectImplE1EE10Policy1000EN6thrust24THRUST_300001_SM_1000_NS6detail15normal_iteratorINSA_10device_ptrIiEEEEPS5_SF_PlNS0_13ScanTileStateIiLb1EEEN4cuda3std3__410__not_fn_tI10isMinusOneEES5_iNS2_19streaming_context_tIlLb1EEELS6_1EEEvT0_T1_T2_T3_T4_T5_T6_T7_iT8_NS1_7vsmem_tE --------------------------
	.section	.text._ZN3cub18CUB_300001_SM_10006detail6select23DeviceSelectSweepKernelINS2_10policy_hubIiNS0_8NullTypeEiLb0ELNS0_10SelectImplE1EE10Policy1000EN6thrust24THRUST_300001_SM_1000_NS6detail15normal_iteratorINSA_10device_ptrIiEEEEPS5_SF_PlNS0_13ScanTileStateIiLb1EEEN4cuda3std3__410__not_fn_tI10isMinusOneEES5_iNS2_19streaming_context_tIlLb1EEELS6_1EEEvT0_T1_T2_T3_T4_T5_T6_T7_iT8_NS1_7vsmem_tE,"ax",@progbits
	.align	128
        .global         _ZN3cub18CUB_300001_SM_10006detail6select23DeviceSelectSweepKernelINS2_10policy_hubIiNS0_8NullTypeEiLb0ELNS0_10SelectImplE1EE10Policy1000EN6thrust24THRUST_300001_SM_1000_NS6detail15normal_iteratorINSA_10device_ptrIiEEEEPS5_SF_PlNS0_13ScanTileStateIiLb1EEEN4cuda3std3__410__not_fn_tI10isMinusOneEES5_iNS2_19streaming_context_tIlLb1EEELS6_1EEEvT0_T1_T2_T3_T4_T5_T6_T7_iT8_NS1_7vsmem_tE
        .type           _ZN3cub18CUB_300001_SM_10006detail6select23DeviceSelectSweepKernelINS2_10policy_hubIiNS0_8NullTypeEiLb0ELNS0_10SelectImplE1EE10Policy1000EN6thrust24THRUST_300001_SM_1000_NS6detail15normal_iteratorINSA_10device_ptrIiEEEEPS5_SF_PlNS0_13ScanTileStateIiLb1EEEN4cuda3std3__410__not_fn_tI10isMinusOneEES5_iNS2_19streaming_context_tIlLb1EEELS6_1EEEvT0_T1_T2_T3_T4_T5_T6_T7_iT8_NS1_7vsmem_tE,@function
        .size           _ZN3cub18CUB_300001_SM_10006detail6select23DeviceSelectSweepKernelINS2_10policy_hubIiNS0_8NullTypeEiLb0ELNS0_10SelectImplE1EE10Policy1000EN6thrust24THRUST_300001_SM_1000_NS6detail15normal_iteratorINSA_10device_ptrIiEEEEPS5_SF_PlNS0_13ScanTileStateIiLb1EEEN4cuda3std3__410__not_fn_tI10isMinusOneEES5_iNS2_19streaming_context_tIlLb1EEELS6_1EEEvT0_T1_T2_T3_T4_T5_T6_T7_iT8_NS1_7vsmem_tE,(.L_x_367 - _ZN3cub18CUB_300001_SM_10006detail6select23DeviceSelectSweepKernelINS2_10policy_hubIiNS0_8NullTypeEiLb0ELNS0_10SelectImplE1EE10Policy1000EN6thrust24THRUST_300001_SM_1000_NS6detail15normal_iteratorINSA_10device_ptrIiEEEEPS5_SF_PlNS0_13ScanTileStateIiLb1EEEN4cuda3std3__410__not_fn_tI10isMinusOneEES5_iNS2_19streaming_context_tIlLb1EEELS6_1EEEvT0_T1_T2_T3_T4_T5_T6_T7_iT8_NS1_7vsmem_tE)
        .other          _ZN3cub18CUB_300001_SM_10006detail6select23DeviceSelectSweepKernelINS2_10policy_hubIiNS0_8NullTypeEiLb0ELNS0_10SelectImplE1EE10Policy1000EN6thrust24THRUST_300001_SM_1000_NS6detail15normal_iteratorINSA_10device_ptrIiEEEEPS5_SF_PlNS0_13ScanTileStateIiLb1EEEN4cuda3std3__410__not_fn_tI10isMinusOneEES5_iNS2_19streaming_context_tIlLb1EEELS6_1EEEvT0_T1_T2_T3_T4_T5_T6_T7_iT8_NS1_7vsmem_tE,@"STO_CUDA_ENTRY STV_DEFAULT"
_ZN3cub18CUB_300001_SM_10006detail6select23DeviceSelectSweepKernelINS2_10policy_hubIiNS0_8NullTypeEiLb0ELNS0_10SelectImplE1EE10Policy1000EN6thrust24THRUST_300001_SM_1000_NS6detail15normal_iteratorINSA_10device_ptrIiEEEEPS5_SF_PlNS0_13ScanTileStateIiLb1EEEN4cuda3std3__410__not_fn_tI10isMinusOneEES5_iNS2_19streaming_context_tIlLb1EEELS6_1EEEvT0_T1_T2_T3_T4_T5_T6_T7_iT8_NS1_7vsmem_tE:
.text._ZN3cub18CUB_300001_SM_10006detail6select23DeviceSelectSweepKernelINS2_10policy_hubIiNS0_8NullTypeEiLb0ELNS0_10SelectImplE1EE10Policy1000EN6thrust24THRUST_300001_SM_1000_NS6detail15normal_iteratorINSA_10device_ptrIiEEEEPS5_SF_PlNS0_13ScanTileStateIiLb1EEEN4cuda3std3__410__not_fn_tI10isMinusOneEES5_iNS2_19streaming_context_tIlLb1EEELS6_1EEEvT0_T1_T2_T3_T4_T5_T6_T7_iT8_NS1_7vsmem_tE:
[----:B------:R-:W0:Y:S01]  /*0000*/  LDC R1, c[0x0][0x37c] ;  /* 0x0000df00ff017b82 */ /* 0x000e220000000800 */
[----:B------:R-:W1:Y:S07]  /*0010*/  S2R R3, SR_CTAID.Y ;  /* 0x0000000000037919 */ /* 0x000e6e0000002600 */
[----:B------:R-:W1:Y:S01]  /*0020*/  S2UR UR5, SR_CTAID.X ;  /* 0x00000000000579c3 */ /* 0x000e620000002500 */
[----:B------:R-:W2:Y:S01]  /*0030*/  LDCU UR4, c[0x0][0x3b0] ;  /* 0x00007600ff0477ac */ /* 0x000ea20008000800 */
[----:B0-----:R-:W-:Y:S01]  /*0040*/  VIADD R1, R1, 0xfffffff0 ;  /* 0xfffffff001017836 */ /* 0x001fe20000000000 */
[----:B------:R-:W0:Y:S05]  /*0050*/  LDCU.64 UR8, c[0x0][0x358] ;  /* 0x00006b00ff0877ac */ /* 0x000e2a0008000a00 */
[----:B------:R-:W1:Y:S01]  /*0060*/  LDC R40, c[0x0][0x374] ;  /* 0x0000dd00ff287b82 */ /* 0x000e620000000800 */
[----:B--2---:R-:W-:Y:S01]  /*0070*/  UIADD3 UR4, UPT, UPT, UR4, -0x1, URZ ;  /* 0xffffffff04047890 */ /* 0x004fe2000fffe0ff */
[----:B-1----:R-:W-:-:S04]  /*0080*/  IMAD R40, R40, UR5, R3 ;  /* 0x0000000528287c24 */ /* 0x002fc8000f8e0203 */
[C---:B------:R-:W-:Y:S01]  /*0090*/  IMAD R2, R40.reuse, 0x1980, RZ ;  /* 0x0000198028027824 */ /* 0x040fe200078e02ff */
[----:B------:R-:W-:-:S13]  /*00a0*/  ISETP.GE.AND P0, PT, R40, UR4, PT ;  /* 0x0000000428007c0c */ /* 0x000fda000bf06270 */
[----:B0-----:R-:W-:Y:S05]  /*00b0*/  @P0 BRA `(.L_x_0) ;  /* 0x0000005400a00947 */ /* 0x001fea0003800000 */
[----:B------:R-:W-:-:S13]  /*00c0*/  ISETP.NE.AND P0, PT, R40, RZ, PT ;  /* 0x000000ff2800720c */ /* 0x000fda0003f05270 */
[----:B------:R-:W-:Y:S05]  /*00d0*/  @P0 BRA `(.L_x_1) ;  /* 0x00000024007c0947 */ /* 0x000fea0003800000 */
[----:B------:R-:W0:Y:S01]  /*00e0*/  S2R R46, SR_TID.X ;  /* 0x00000000002e7919 */ /* 0x000e220000002100 */
[----:B------:R-:W1:Y:S01]  /*00f0*/  LDCU.U8 UR6, c[0x0][0x3b8] ;  /* 0x00007700ff0677ac */ /* 0x000e620008000000 */
[----:B------:R-:W2:Y:S01]  /*0100*/  LDCU.64 UR4, c[0x0][0x3c8] ;  /* 0x00007900ff0477ac */ /* 0x000ea20008000a00 */
[----:B------:R-:W3:Y:S01]  /*0110*/  LDCU.64 UR10, c[0x0][0x380] ;  /* 0x00007000ff0a77ac */ /* 0x000ee20008000a00 */
[----:B-1----:R-:W-:-:S04]  /*0120*/  UISETP.NE.AND UP0, UPT, UR6, URZ, UPT ;  /* 0x000000ff0600728c */ /* 0x002fc8000bf05270 */
[----:B--2---:R-:W-:Y:S02]  /*0130*/  USEL UR4, UR4, URZ, !UP0 ;  /* 0x000000ff04047287 */ /* 0x004fe4000c000000 */
[----:B------:R-:W-:Y:S01]  /*0140*/  USEL UR5, UR5, URZ, !UP0 ;  /* 0x000000ff05057287 */ /* 0x000fe2000c000000 */
[C---:B0-----:R-:W-:Y:S02]  /*0150*/  LOP3.LUT R0, R46.reuse, 0x1f, RZ, 0xc0, !PT ;  /* 0x0000001f2e007812 */ /* 0x041fe400078ec0ff */
[----:B------:R-:W-:-:S05]  /*0160*/  LOP3.LUT R3, R46, 0x3e0, RZ, 0xc0, !PT ;  /* 0x000003e02e037812 */ /* 0x000fca00078ec0ff */
[----:B------:R-:W-:-:S05]  /*0170*/  IMAD R3, R3, 0x11, R0 ;  /* 0x0000001103037824 */ /* 0x000fca00078e0200 */
[----:B------:R-:W-:-:S04]  /*0180*/  IADD3 R3, P0, P1, R3, UR4, R2 ;  /* 0x0000000403037c10 */ /* 0x000fc8000f91e002 */
[----:B------:R-:W-:Y:S02]  /*0190*/  IADD3.X R0, PT, PT, RZ, UR5, RZ, P0, P1 ;  /* 0x00000005ff007c10 */ /* 0x000fe400087e24ff */
[----:B---3--:R-:W-:-:S04]  /*01a0*/  LEA R2, P0, R3, UR10, 0x2 ;  /* 0x0000000a03027c11 */ /* 0x008fc8000f8010ff */
[----:B------:R-:W-:-:S05]  /*01b0*/  LEA.HI.X R3, R3, UR11, R0, 0x2, P0 ;  /* 0x0000000b03037c11 */ /* 0x000fca00080f1400 */
[----:B------:R-:W2:Y:S04]  /*01c0*/  LDG.E R0, desc[UR8][R2.64] ;  /* 0x0000000802007981 */ /* 0x000ea8000c1e1900 */
[----:B------:R-:W3:Y:S04]  /*01d0*/  LDG.E R4, desc[UR8][R2.64+0x80] ;  /* 0x0000800802047981 */ /* 0x000ee8000c1e1900 */
[----:B------:R-:W4:Y:S04]  /*01e0*/  LDG.E R5, desc[UR8][R2.64+0x100] ;  /* 0x0001000802057981 */ /* 0x000f28000c1e1900 */
[----:B------:R-:W5:Y:S04]  /*01f0*/  LDG.E R6, desc[UR8][R2.64+0x180] ;  /* 0x0001800802067981 */ /* 0x000f68000c1e1900 */
        /* <DEDUP_REMOVED lines=12> */
[----:B------:R-:W5:Y:S01]  /*02c0*/  LDG.E R19, desc[UR8][R2.64+0x800] ;  /* 0x0008000802137981 */ /* 0x000f62000c1e1900 */
[----:B------:R-:W0:Y:S01]  /*02d0*/  S2UR UR5, SR_CgaCtaId ;  /* 0x00000000000579c3 */ /* 0x000e220000008800 */
[----:B------:R-:W-:Y:S01]  /*02e0*/  SHF.R.U32.HI R32, RZ, 0x5, R46 ;  /* 0x00000005ff207819 */ /* 0x000fe2000001162e */
[----:B------:R-:W-:Y:S01]  /*02f0*/  UMOV UR4, 0x400 ;  /* 0x0000040000047882 */ /* 0x000fe20000000000 */
[----:B------:R-:W1:Y:S01]  /*0300*/  S2R R21, SR_LANEID ;  /* 0x0000000000157919 */ /* 0x000e620000000000 */
[----:B------:R-:W-:Y:S01]  /*0310*/  IMAD.MOV.U32 R43, RZ, RZ, 0x2 ;  /* 0x00000002ff2b7424 */ /* 0x000fe200078e00ff */
[----:B------:R-:W-:-:S02]  /*0320*/  ISETP.NE.AND P3, PT, R32, 0x3, PT ;  /* 0x000000032000780c */ /* 0x000fc40003f65270 */
[C---:B------:R-:W-:Y:S02]  /*0330*/  ISETP.NE.AND P4, PT, R32.reuse, 0x7, PT ;  /* 0x000000072000780c */ /* 0x040fe40003f85270 */
[C---:B------:R-:W-:Y:S02]  /*0340*/  ISETP.NE.AND P5, PT, R32.reuse, 0x9, PT ;  /* 0x000000092000780c */ /* 0x040fe40003fa5270 */
[C---:B------:R-:W-:Y:S01]  /*0350*/  ISETP.NE.AND P6, PT, R32.reuse, 0xa, PT ;  /* 0x0000000a2000780c */ /* 0x040fe20003fc5270 */
[----:B0-----:R-:W-:Y:S01]  /*0360*/  ULEA UR4, UR5, UR4, 0x18 ;  /* 0x0000000405047291 */ /* 0x001fe2000f8ec0ff */
[----:B-1----:R-:W-:-:S05]  /*0370*/  IMAD R20, R32, 0x220, R21 ;  /* 0x0000022020147824 */ /* 0x002fca00078e0215 */
[----:B------:R-:W-:-:S05]  /*0380*/  LEA R20, R20, UR4, 0x2 ;  /* 0x0000000414147c11 */ /* 0x000fca000f8e10ff */
[----:B------:R-:W-:Y:S01]  /*0390*/  IMAD R22, R21, 0x40, R20 ;  /* 0x0000004015167824 */ /* 0x000fe200078e0214 */
[----:B--2---:R-:W-:Y:S04]  /*03a0*/  STS [R20], R0 ;  /* 0x0000000014007388 */ /* 0x004fe80000000800 */
[----:B---3--:R-:W-:Y:S04]  /*03b0*/  STS [R20+0x80], R4 ;  /* 0x0000800414007388 */ /* 0x008fe80000000800 */
[----:B----4-:R-:W-:Y:S04]  /*03c0*/  STS [R20+0x100], R5 ;  /* 0x0001000514007388 */ /* 0x010fe80000000800 */
[----:B-----5:R-:W-:Y:S04]  /*03d0*/  STS [R20+0x180], R6 ;  /* 0x0001800614007388 */ /* 0x020fe80000000800 */
[----:B------:R-:W-:Y:S04]  /*03e0*/  STS [R20+0x200], R7 ;  /* 0x0002000714007388 */ /* 0x000fe80000000800 */
        /* <DEDUP_REMOVED lines=11> */
[----:B------:R-:W-:Y:S01]  /*04a0*/  STS [R20+0x800], R19 ;  /* 0x0008001314007388 */ /* 0x000fe20000000800 */
[----:B------:R-:W-:-:S03]  /*04b0*/  NOP ;  /* 0x0000000000007918 */ /* 0x000fc60000000000 */
[----:B------:R-:W0:Y:S04]  /*04c0*/  LDS R47, [R22] ;  /* 0x00000000162f7984 */ /* 0x000e280000000800 */
[----:B------:R-:W1:Y:S04]  /*04d0*/  LDS R44, [R22+0x4] ;  /* 0x00000400162c7984 */ /* 0x000e680000000800 */
[----:B------:R-:W2:Y:S04]  /*04e0*/  LDS R40, [R22+0x8] ;  /* 0x0000080016287984 */ /* 0x000ea80000000800 */
[----:B------:R-:W3:Y:S04]  /*04f0*/  LDS R26, [R22+0xc] ;  /* 0x00000c00161a7984 */ /* 0x000ee80000000800 */
[----:B------:R-:W4:Y:S04]  /*0500*/  LDS R25, [R22+0x10] ;  /* 0x0000100016197984 */ /* 0x000f280000000800 */
[----:B------:R-:W5:Y:S04]  /*0510*/  LDS R24, [R22+0x14] ;  /* 0x0000140016187984 */ /* 0x000f680000000800 */
[----:B------:R-:W5:Y:S04]  /*0520*/  LDS R11, [R22+0x18] ;  /* 0x00001800160b7984 */ /* 0x000f680000000800 */
[----:B------:R-:W5:Y:S04]  /*0530*/  LDS R10, [R22+0x1c] ;  /* 0x00001c00160a7984 */ /* 0x000f680000000800 */
[----:B------:R-:W5:Y:S04]  /*0540*/  LDS R9, [R22+0x20] ;  /* 0x0000200016097984 */ /* 0x000f680000000800 */
[----:B------:R-:W5:Y:S01]  /*0550*/  LDS R8, [R22+0x24] ;  /* 0x0000240016087984 */ /* 0x000f620000000800 */
[----:B0-----:R-:W-:-:S03]  /*0560*/  ISETP.NE.AND P0, PT, R47, -0x1, PT ;  /* 0xffffffff2f00780c */ /* 0x001fc60003f05270 */
[----:B------:R-:W0:Y:S01]  /*0570*/  LDS R7, [R22+0x28] ;  /* 0x0000280016077984 */ /* 0x000e220000000800 */
[----:B-1----:R-:W-:-:S03]  /*0580*/  ISETP.NE.AND P1, PT, R44, -0x1, PT ;  /* 0xffffffff2c00780c */ /* 0x002fc60003f25270 */
[----:B------:R-:W1:Y:S01]  /*0590*/  LDS R6, [R22+0x2c] ;  /* 0x00002c0016067984 */ /* 0x000e620000000800 */
[----:B------:R-:W-:Y:S02]  /*05a0*/  SEL R0, RZ, 0x1, !P0 ;  /* 0x00000001ff007807 */ /* 0x000fe40004000000 */
[----:B--2---:R-:W-:Y:S01]  /*05b0*/  ISETP.NE.AND P2, PT, R40, -0x1, PT ;  /* 0xffffffff2800780c */ /* 0x004fe20003f45270 */
[----:B------:R-:W2:Y:S02]  /*05c0*/  LDS R5, [R22+0x30] ;  /* 0x0000300016057984 */ /* 0x000ea40000000800 */
[----:B------:R-:W-:Y:S02]  /*05d0*/  @!P0 IMAD.MOV R43, RZ, RZ, 0x1 ;  /* 0x00000001ff2b8424 */ /* 0x000fe400078e02ff */
[----:B------:R-:W2:Y:S02]  /*05e0*/  LDS R4, [R22+0x34] ;  /* 0x0000340016047984 */ /* 0x000ea40000000800 */
[----:B------:R-:W-:Y:S01]  /*05f0*/  @!P1 IMAD.MOV R43, RZ, RZ, R0 ;  /* 0x000000ffff2b9224 */ /* 0x000fe200078e0200 */
[----:B---3--:R-:W-:Y:S01]  /*0600*/  ISETP.NE.AND P1, PT, R26, -0x1, PT ;  /* 0xffffffff1a00780c */ /* 0x008fe20003f25270 */
[----:B------:R-:W3:Y:S02]  /*0610*/  LDS R3, [R22+0x38] ;  /* 0x0000380016037984 */ /* 0x000ee40000000800 */
[----:B------:R-:W-:-:S02]  /*0620*/  VIADD R27, R43, 0x1 ;  /* 0x000000012b1b7836 */ /* 0x000fc40000000000 */
[----:B------:R-:W-:Y:S01]  /*0630*/  @!P2 IMAD.MOV R27, RZ, RZ, R43 ;  /* 0x000000ffff1ba224 */ /* 0x000fe200078e022b */
[----:B----4-:R-:W-:Y:S01]  /*0640*/  ISETP.NE.AND P2, PT, R25, -0x1, PT ;  /* 0xffffffff1900780c */ /* 0x010fe20003f45270 */
[----:B------:R-:W4:Y:S02]  /*0650*/  LDS R2, [R22+0x3c] ;  /* 0x00003c0016027984 */ /* 0x000f240000000800 */
[----:B------:R-:W-:Y:S02]  /*0660*/  VIADD R42, R27, 0x1 ;  /* 0x000000011b2a7836 */ /* 0x000fe40000000000 */
[----:B------:R-:W4:Y:S02]  /*0670*/  LDS R0, [R22+0x40] ;  /* 0x0000400016007984 */ /* 0x000f240000000800 */
[----:B------:R-:W-:Y:S01]  /*0680*/  @!P1 IMAD.MOV R42, RZ, RZ, R27 ;  /* 0x000000ffff2a9224 */ /* 0x000fe200078e021b */
[----:B------:R-:W-:Y:S01]  /*0690*/  BAR.SYNC.DEFER_BLOCKING 0x0 ;  /* 0x0000000000007b1d */ /* 0x000fe20000010000 */
[----:B-----5:R-:W-:-:S02]  /*06a0*/  ISETP.NE.AND P1, PT, R24, -0x1, PT ;  /* 0xffffffff1800780c */ /* 0x020fc40003f25270 */
[----:B------:R-:W-:Y:S02]  /*06b0*/  VIADD R41, R42, 0x1 ;  /* 0x000000012a297836 */ /* 0x000fe40000000000 */
[----:B------:R-:W-:Y:S01]  /*06c0*/  @!P2 IMAD.MOV R41, RZ, RZ, R42 ;  /* 0x000000ffff29a224 */ /* 0x000fe200078e022a */
[----:B------:R-:W-:-:S03]  /*06d0*/  ISETP.NE.AND P2, PT, R11, -0x1, PT ;  /* 0xffffffff0b00780c */ /* 0x000fc60003f45270 */
[----:B------:R-:W-:-:S05]  /*06e0*/  VIADD R28, R41, 0x1 ;  /* 0x00000001291c7836 */ /* 0x000fca0000000000 */
[----:B------:R-:W-:Y:S01]  /*06f0*/  @!P1 IMAD.MOV R28, RZ, RZ, R41 ;  /* 0x000000ffff1c9224 */ /* 0x000fe200078e0229 */
[----:B------:R-:W-:-:S03]  /*0700*/  ISETP.NE.AND P1, PT, R10, -0x1, PT ;  /* 0xffffffff0a00780c */ /* 0x000fc60003f25270 */
[----:B------:R-:W-:Y:S02]  /*0710*/  VIADD R29, R28, 0x1 ;  /* 0x000000011c1d7836 */ /* 0x000fe40000000000 */
[----:B------:R-:W-:Y:S01]  /*0720*/  @!P2 IMAD.MOV R29, RZ, RZ, R28 ;  /* 0x000000ffff1da224 */ /* 0x000fe200078e021c */
[----:B------:R-:W-:-:S03]  /*0730*/  ISETP.NE.AND P2, PT, R9, -0x1, PT ;  /* 0xffffffff0900780c */ /* 0x000fc60003f45270 */
[----:B------:R-:W-:-:S04]  /*0740*/  VIADD R30, R29, 0x1 ;  /* 0x000000011d1e7836 */ /* 0x000fc80000000000 */
[----:B------:R-:W-:Y:S01]  /*0750*/  @!P1 IMAD.MOV R30, RZ, RZ, R29 ;  /* 0x000000ffff1e9224 */ /* 0x000fe200078e021d */
[----:B------:R-:W-:-:S03]  /*0760*/  ISETP.NE.AND P1, PT, R8, -0x1, PT ;  /* 0xffffffff0800780c */ /* 0x000fc60003f25270 */
[----:B------:R-:W-:Y:S02]  /*0770*/  VIADD R31, R30, 0x1 ;  /* 0x000000011e1f7836 */ /* 0x000fe40000000000 */
[----:B------:R-:W-:Y:S01]  /*0780*/  @!P2 IMAD.MOV R31, RZ, RZ, R30 ;  /* 0x000000ffff1fa224 */ /* 0x000fe200078e021e */
[----:B0-----:R-:W-:-:S03]  /*0790*/  ISETP.NE.AND P2, PT, R7, -0x1, PT ;  /* 0xffffffff0700780c */ /* 0x001fc60003f45270 */
[----:B------:R-:W-:-:S04]  /*07a0*/  VIADD R39, R31, 0x1 ;  /* 0x000000011f277836 */ /* 0x000fc80000000000 */
[----:B------:R-:W-:Y:S01]  /*07b0*/  @!P1 IMAD.MOV R39, RZ, RZ, R31 ;  /* 0x000000ffff279224 */ /* 0x000fe200078e021f */
[----:B-1----:R-:W-:-:S03]  /*07c0*/  ISETP.NE.AND P1, PT, R6, -0x1, PT ;  /* 0xffffffff0600780c */ /* 0x002fc60003f25270 */
[----:B------:R-:W-:Y:S02]  /*07d0*/  VIADD R37, R39, 0x1 ;  /* 0x0000000127257836 */ /* 0x000fe40000000000 */
[----:B------:R-:W-:Y:S01]  /*07e0*/  @!P2 IMAD.MOV R37, RZ, RZ, R39 ;  /* 0x000000ffff25a224 */ /* 0x000fe200078e0227 */
[----:B--2---:R-:W-:-:S03]  /*07f0*/  ISETP.NE.AND P2, PT, R5, -0x1, PT ;  /* 0xffffffff0500780c */ /* 0x004fc60003f45270 */
[----:B------:R-:W-:-:S04]  /*0800*/  VIADD R52, R37, 0x1 ;  /* 0x0000000125347836 */ /* 0x000fc80000000000 */
[----:B------:R-:W-:Y:S01]  /*0810*/  @!P1 IMAD.MOV R52, RZ, RZ, R37 ;  /* 0x000000ffff349224 */ /* 0x000fe200078e0225 */
[----:B------:R-:W-:-:S03]  /*0820*/  ISETP.NE.AND P1, PT, R4, -0x1, PT ;  /* 0xffffffff0400780c */ /* 0x000fc60003f25270 */
[----:B------:R-:W-:Y:S02]  /*0830*/  VIADD R36, R52, 0x1 ;  /* 0x0000000134247836 */ /* 0x000fe40000000000 */
[----:B------:R-:W-:Y:S01]  /*0840*/  @!P2 IMAD.MOV R36, RZ, RZ, R52 ;  /* 0x000000ffff24a224 */ /* 0x000fe200078e0234 */
[----:B---3--:R-:W-:-:S03]  /*0850*/  ISETP.NE.AND P2, PT, R3, -0x1, PT ;  /* 0xffffffff0300780c */ /* 0x008fc60003f45270 */
[----:B------:R-:W-:-:S04]  /*0860*/  VIADD R50, R36, 0x1 ;  /* 0x0000000124327836 */ /* 0x000fc80000000000 */
[----:B------:R-:W-:Y:S01]  /*0870*/  @!P1 IMAD.MOV R50, RZ, RZ, R36 ;  /* 0x000000ffff329224 */ /* 0x000fe200078e0224 */
[----:B----4-:R-:W-:-:S03]  /*0880*/  ISETP.NE.AND P1, PT, R2, -0x1, PT ;  /* 0xffffffff0200780c */ /* 0x010fc60003f25270 */
[----:B------:R-:W-:Y:S02]  /*0890*/  VIADD R38, R50, 0x1 ;  /* 0x0000000132267836 */ /* 0x000fe40000000000 */
[----:B------:R-:W-:Y:S01]  /*08a0*/  @!P2 IMAD.MOV R38, RZ, RZ, R50 ;  /* 0x000000ffff26a224 */ /* 0x000fe200078e0232 */
[----:B------:R-:W-:-:S03]  /*08b0*/  ISETP.NE.AND P2, PT, R0, -0x1, PT ;  /* 0xffffffff0000780c */ /* 0x000fc60003f45270 */
[----:B------:R-:W-:-:S04]  /*08c0*/  VIADD R48, R38, 0x1 ;  /* 0x0000000126307836 */ /* 0x000fc80000000000 */
[----:B------:R-:W-:-:S04]  /*08d0*/  @!P1 IMAD.MOV R48, RZ, RZ, R38 ;  /* 0x000000ffff309224 */ /* 0x000fc800078e0226 */
[----:B------:R-:W-:Y:S02]  /*08e0*/  VIADD R33, R48, 0x1 ;  /* 0x0000000130217836 */ /* 0x000fe40000000000 */
[----:B------:R-:W-:Y:S01]  /*08f0*/  @!P2 IMAD.MOV R33, RZ, RZ, R48 ;  /* 0x000000ffff21a224 */ /* 0x000fe200078e0230 */
[----:B------:R-:W-:-:S04]  /*0900*/  ISETP.NE.AND P2, PT, R21, 0x1f, PT ;  /* 0x0000001f1500780c */ /* 0x000fc80003f45270 */
[----:B------:R-:W0:Y:S09]  /*0910*/  SHFL.UP P1, R12, R33, 0x1, RZ ;  /* 0x04200000210c7989 */ /* 0x000e3200000200ff */
[----:B------:R-:W-:Y:S01]  /*0920*/  @!P2 LEA R45, R32, UR4, 0x2 ;  /* 0x00000004202dac11 */ /* 0x000fe2000f8e10ff */
[----:B0-----:R-:W-:-:S05]  /*0930*/  @P1 IMAD.IADD R12, R12, 0x1, R33 ;  /* 0x000000010c0c1824 */ /* 0x001fca00078e0221 */
[----:B------:R-:W0:Y:S02]  /*0940*/  SHFL.UP P1, R13, R12, 0x2, RZ ;  /* 0x044000000c0d7989 */ /* 0x000e2400000200ff */
[----:B0-----:R-:W-:-:S05]  /*0950*/  @P1 IMAD.IADD R13, R12, 0x1, R13 ;  /* 0x000000010c0d1824 */ /* 0x001fca00078e020d */
[----:B------:R-:W0:Y:S02]  /*0960*/  SHFL.UP P1, R20, R13, 0x4, RZ ;  /* 0x048000000d147989 */ /* 0x000e2400000200ff */
[----:B0-----:R-:W-:-:S05]  /*0970*/  @P1 IMAD.IADD R20, R13, 0x1, R20 ;  /* 0x000000010d141824 */ /* 0x001fca00078e0214 */
[----:B------:R-:W0:Y:S02]  /*0980*/  SHFL.UP P1, R35, R20, 0x8, RZ ;  /* 0x0500000014237989 */ /* 0x000e2400000200ff */
[----:B0-----:R-:W-:-:S05]  /*0990*/  @P1 IMAD.IADD R35, R20, 0x1, R35 ;  /* 0x0000000114231824 */ /* 0x001fca00078e0223 */
[----:B------:R-:W0:Y:S02]  /*09a0*/  SHFL.UP P1, R34, R35, 0x10, RZ ;  /* 0x0600000023227989 */ /* 0x000e2400000200ff */
[----:B0-----:R-:W-:Y:S01]  /*09b0*/  @P1 IMAD.IADD R34, R35, 0x1, R34 ;  /* 0x0000000123221824 */ /* 0x001fe200078e0222 */
[----:B------:R-:W-:-:S03]  /*09c0*/  ISETP.NE.AND P1, PT, R21, RZ, PT ;  /* 0x000000ff1500720c */ /* 0x000fc60003f25270 */
[----:B------:R-:W-:Y:S01]  /*09d0*/  IMAD.IADD R33, R34, 0x1, -R33 ;  /* 0x0000000122217824 */ /* 0x000fe200078e0a21 */
[----:B------:R-:W-:Y:S01]  /*09e0*/  @!P2 STS [R45], R34 ;  /* 0x000000222d00a388 */ /* 0x000fe20000000800 */
[----:B------:R-:W-:Y:S01]  /*09f0*/  BAR.SYNC.DEFER_BLOCKING 0x0 ;  /* 0x0000000000007b1d */ /* 0x000fe20000010000 */
[----:B------:R-:W-:Y:S02]  /*0a00*/  ISETP.NE.AND P2, PT, R32, 0x2, PT ;  /* 0x000000022000780c */ /* 0x000fe40003f45270 */
[----:B------:R-:W-:-:S03]  /*0a10*/  SEL R33, R33, RZ, P1 ;  /* 0x000000ff21217207 */ /* 0x000fc60000800000 */
[----:B------:R-:W0:Y:S04]  /*0a20*/  LDS.128 R12, [UR4] ;  /* 0x00000004ff0c7984 */ /* 0x000e280008000c00 */
[----:B------:R-:W1:Y:S04]  /*0a30*/  LDS.128 R16, [UR4+0x10] ;  /* 0x00001004ff107984 */ /* 0x000e680008000c00 */
[----:B------:R-:W2:Y:S01]  /*0a40*/  LDS.128 R20, [UR4+0x20] ;  /* 0x00002004ff147984 */ /* 0x000ea20008000c00 */
[----:B0-----:R-:W-:-:S05]  /*0a50*/  IMAD.IADD R35, R12, 0x1, R13 ;  /* 0x000000010c237824 */ /* 0x001fca00078e020d */
[----:B------:R-:W-:Y:S01]  /*0a60*/  SEL R49, R35, R12, !P2 ;  /* 0x0000000c23317207 */ /* 0x000fe20005000000 */
[----:B------:R-:W-:Y:S01]  /*0a70*/  IMAD.IADD R35, R14, 0x1, R35 ;  /* 0x000000010e237824 */ /* 0x000fe200078e0223 */
[----:B------:R-:W-:-:S04]  /*0a80*/  ISETP.NE.AND P2, PT, R32, 0x4, PT ;  /* 0x000000042000780c */ /* 0x000fc80003f45270 */
[----:B------:R-:W-:Y:S01]  /*0a90*/  SEL R49, R35, R49, !P3 ;  /* 0x0000003123317207 */ /* 0x000fe20005800000 */
[----:B------:R-:W-:Y:S01]  /*0aa0*/  IMAD.IADD R35, R15, 0x1, R35 ;  /* 0x000000010f237824 */ /* 0x000fe200078e0223 */
[----:B------:R-:W-:-:S04]  /*0ab0*/  ISETP.NE.AND P3, PT, R32, 0x5, PT ;  /* 0x000000052000780c */ /* 0x000fc80003f65270 */
[C---:B------:R-:W-:Y:S01]  /*0ac0*/  SEL R49, R35.reuse, R49, !P2 ;  /* 0x0000003123317207 */ /* 0x040fe20005000000 */
[----:B-1----:R-:W-:Y:S01]  /*0ad0*/  IMAD.IADD R35, R35, 0x1, R16 ;  /* 0x0000000123237824 */ /* 0x002fe200078e0210 */
[----:B------:R-:W-:-:S04]  /*0ae0*/  ISETP.NE.AND P2, PT, R32, 0x6, PT ;  /* 0x000000062000780c */ /* 0x000fc80003f45270 */
[----:B------:R-:W-:Y:S01]  /*0af0*/  SEL R49, R35, R49, !P3 ;  /* 0x0000003123317207 */ /* 0x000fe20005800000 */
[----:B------:R-:W-:Y:S01]  /*0b00*/  IMAD.IADD R35, R17, 0x1, R35 ;  /* 0x0000000111237824 */ /* 0x000fe200078e0223 */
[----:B------:R-:W-:-:S04]  /*0b10*/  ISETP.NE.AND P3, PT, R32, 0x8, PT ;  /* 0x000000082000780c */ /* 0x000fc80003f65270 */
[----:B------:R-:W-:Y:S01]  /*0b20*/  SEL R49, R35, R49, !P2 ;  /* 0x0000003123317207 */ /* 0x000fe20005000000 */
[----:B------:R-:W-:Y:S01]  /*0b30*/  IMAD.IADD R35, R18, 0x1, R35 ;  /* 0x0000000112237824 */ /* 0x000fe200078e0223 */
[----:B------:R-:W-:-:S04]  /*0b40*/  ISETP.NE.AND P2, PT, R46, RZ, PT ;  /* 0x000000ff2e00720c */ /* 0x000fc80003f45270 */
[----:B------:R-:W-:Y:S01]  /*0b50*/  SEL R49, R35, R49, !P4 ;  /* 0x0000003123317207 */ /* 0x000fe20006000000 */
[----:B------:R-:W-:Y:S01]  /*0b60*/  IMAD.IADD R35, R19, 0x1, R35 ;  /* 0x0000000113237824 */ /* 0x000fe200078e0223 */
[----:B------:R-:W-:-:S03]  /*0b70*/  ISETP.NE.AND P4, PT, R32, 0xb, PT ;  /* 0x0000000b2000780c */ /* 0x000fc60003f85270 */
[C---:B--2---:R-:W-:Y:S01]  /*0b80*/  IMAD.IADD R32, R35.reuse, 0x1, R20 ;  /* 0x0000000123207824 */ /* 0x044fe200078e0214 */
[----:B------:R-:W-:Y:S02]  /*0b90*/  SEL R49, R35, R49, !P3 ;  /* 0x0000003123317207 */ /* 0x000fe40005800000 */
[----:B------:R-:W-:Y:S01]  /*0ba0*/  ISETP.GE.U32.AND P3, PT, R46, 0x20, PT ;  /* 0x000000202e00780c */ /* 0x000fe20003f66070 */
[----:B------:R-:W0:Y:S01]  /*0bb0*/  @!P2 LDC.64 R34, c[0x0][0x3a0] ;  /* 0x0000e800ff22ab82 */ /* 0x000e220000000a00 */
[----:B------:R-:W-:Y:S01]  /*0bc0*/  SEL R49, R32, R49, !P5 ;  /* 0x0000003120317207 */ /* 0x000fe20006800000 */
[----:B------:R-:W-:-:S05]  /*0bd0*/  IMAD.IADD R32, R21, 0x1, R32 ;  /* 0x0000000115207824 */ /* 0x000fca00078e0220 */
[----:B------:R-:W-:Y:S01]  /*0be0*/  SEL R49, R32, R49, !P6 ;  /* 0x0000003120317207 */ /* 0x000fe20007000000 */
[----:B------:R-:W-:-:S05]  /*0bf0*/  IMAD.IADD R32, R22, 0x1, R32 ;  /* 0x0000000116207824 */ /* 0x000fca00078e0220 */
[----:B------:R-:W-:-:S04]  /*0c00*/  SEL R49, R32, R49, !P4 ;  /* 0x0000003120317207 */ /* 0x000fc80006000000 */
[----:B------:R-:W-:-:S05]  /*0c10*/  SEL R49, R49, RZ, P3 ;  /* 0x000000ff31317207 */ /* 0x000fca0001800000 */
[----:B------:R-:W-:Y:S02]  /*0c20*/  IMAD.IADD R49, R49, 0x1, R33 ;  /* 0x0000000131317824 */ /* 0x000fe400078e0221 */
[----:B------:R-:W-:Y:S02]  /*0c30*/  IMAD.IADD R33, R23, 0x1, R32 ;  /* 0x0000000117217824 */ /* 0x000fe400078e0220 */
[----:B------:R-:W-:Y:S02]  /*0c40*/  @!P2 IMAD.MOV.U32 R32, RZ, RZ, 0x65 ;  /* 0x00000065ff20a424 */ /* 0x000fe400078e00ff */
[----:B------:R-:W-:Y:S01]  /*0c50*/  VIADD R45, R49, 0x1 ;  /* 0x00000001312d7836 */ /* 0x000fe20000000000 */
[----:B------:R-:W-:Y:S01]  /*0c60*/  ISETP.GT.AND P1, PT, R33, 0x180, PT ;  /* 0x000001802100780c */ /* 0x000fe20003f24270 */
[--C-:B------:R-:W-:Y:S01]  /*0c70*/  IMAD.IADD R43, R43, 0x1, R49.reuse ;  /* 0x000000012b2b7824 */ /* 0x100fe200078e0231 */
[----:B0-----:R0:W-:Y:S01]  /*0c80*/  @!P2 ST.E.64.STRONG.GPU desc[UR8][R34.64+0x100], R32 ;  /* 0x000100202200a985 */ /* 0x0011e2000c10fb08 */
[----:B------:R-:W-:-:S02]  /*0c90*/  IMAD.IADD R27, R27, 0x1, R49 ;  /* 0x000000011b1b7824 */ /* 0x000fc400078e0231 */
[--C-:B------:R-:W-:Y:S02]  /*0ca0*/  IMAD.IADD R42, R42, 0x1, R49.reuse ;  /* 0x000000012a2a7824 */ /* 0x100fe400078e0231 */
[--C-:B------:R-:W-:Y:S02]  /*0cb0*/  IMAD.IADD R41, R41, 0x1, R49.reuse ;  /* 0x0000000129297824 */ /* 0x100fe400078e0231 */
[--C-:B------:R-:W-:Y:S02]  /*0cc0*/  IMAD.IADD R28, R28, 0x1, R49.reuse ;  /* 0x000000011c1c7824 */ /* 0x100fe400078e0231 */
[--C-:B------:R-:W-:Y:S02]  /*0cd0*/  IMAD.IADD R29, R29, 0x1, R49.reuse ;  /* 0x000000011d1d7824 */ /* 0x100fe400078e0231 */
[--C-:B------:R-:W-:Y:S02]  /*0ce0*/  IMAD.IADD R30, R30, 0x1, R49.reuse ;  /* 0x000000011e1e7824 */ /* 0x100fe400078e0231 */
[----:B------:R-:W-:-:S02]  /*0cf0*/  IMAD.IADD R31, R31, 0x1, R49 ;  /* 0x000000011f1f7824 */ /* 0x000fc400078e0231 */
[--C-:B0-----:R-:W-:Y:S02]  /*0d00*/  IMAD.IADD R32, R39, 0x1, R49.reuse ;  /* 0x0000000127207824 */ /* 0x101fe400078e0231 */
[--C-:B------:R-:W-:Y:S02]  /*0d10*/  IMAD.IADD R34, R37, 0x1, R49.reuse ;  /* 0x0000000125227824 */ /* 0x100fe400078e0231 */
[--C-:B------:R-:W-:Y:S02]  /*0d20*/  IMAD.IADD R35, R52, 0x1, R49.reuse ;  /* 0x0000000134237824 */ /* 0x100fe400078e0231 */
[--C-:B------:R-:W-:Y:S02]  /*0d30*/  IMAD.IADD R36, R36, 0x1, R49.reuse ;  /* 0x0000000124247824 */ /* 0x100fe400078e0231 */
[--C-:B------:R-:W-:Y:S02]  /*0d40*/  IMAD.IADD R37, R50, 0x1, R49.reuse ;  /* 0x0000000132257824 */ /* 0x100fe400078e0231 */
[----:B------:R-:W-:-:S02]  /*0d50*/  IMAD.IADD R38, R38, 0x1, R49 ;  /* 0x0000000126267824 */ /* 0x000fc400078e0231 */
[--C-:B------:R-:W-:Y:S02]  /*0d60*/  IMAD.IADD R39, R48, 0x1, R49.reuse ;  /* 0x0000000130277824 */ /* 0x100fe400078e0231 */
[----:B------:R-:W-:Y:S01]  /*0d70*/  @!P0 IMAD.MOV R45, RZ, RZ, R49 ;  /* 0x000000ffff2d8224 */ /* 0x000fe200078e0231 */
[----:B------:R-:W-:Y:S06]  /*0d80*/  @P1 BRA `(.L_x_2) ;  /* 0x0000000c00f41947 */ /* 0x000fec0003800000 */
[----:B------:R-:W-:Y:S04]  /*0d90*/  BSSY.RECONVERGENT B0, `(.L_x_3) ;  /* 0x000000d000007945 */ /* 0x000fe80003800200 */
[----:B------:R-:W-:Y:S05]  /*0da0*/  @!P0 BRA `(.L_x_4) ;  /* 0x00000000002c8947 */ /* 0x000fea0003800000 */
[----:B------:R-:W-:Y:S01]  /*0db0*/  UISETP.NE.AND UP0, UPT, UR6, URZ, UPT ;  /* 0x000000ff0600728c */ /* 0x000fe2000bf05270 */
[----:B------:R-:W-:Y:S01]  /*0dc0*/  CS2R R12, SRZ ;  /* 0x00000000000c7805 */ /* 0x000fe2000001ff00 */
[----:B------:R-:W0:Y:S07]  /*0dd0*/  LDCU.64 UR4, c[0x0][0x390] ;  /* 0x00007200ff0477ac */ /* 0x000e2e0008000a00 */
[----:B------:R-:W-:Y:S05]  /*0de0*/  BRA.U UP0, `(.L_x_5) ;  /* 0x0000000100087547 */ /* 0x000fea000b800000 */
[----:B------:R-:W1:Y:S02]  /*0df0*/  LDC.64 R12, c[0x0][0x3d0] ;  /* 0x0000f400ff0c7b82 */ /* 0x000e640000000a00 */
[----:B-1----:R-:W5:Y:S02]  /*0e00*/  LDG.E.64 R12, desc[UR8][R12.64] ;  /* 0x000000080c0c7981 */ /* 0x002f64000c1e1b00 */
.L_x_5:
[----:B-----5:R-:W-:-:S04]  /*0e10*/  IADD3 R14, P0, PT, R49, R12, RZ ;  /* 0x0000000c310e7210 */ /* 0x020fc80007f1e0ff */
[----:B------:R-:W-:Y:S02]  /*0e20*/  LEA.HI.X.SX32 R13, R49, R13, 0x1, P0 ;  /* 0x0000000d310d7211 */ /* 0x000fe400000f0eff */
[----:B0-----:R-:W-:-:S04]  /*0e30*/  LEA R12, P0, R14, UR4, 0x2 ;  /* 0x000000040e0c7c11 */ /* 0x001fc8000f8010ff */
[----:B------:R-:W-:-:S05]  /*0e40*/  LEA.HI.X R13, R14, UR5, R13, 0x2, P0 ;  /* 0x000000050e0d7c11 */ /* 0x000fca00080f140d */
[----:B------:R0:W-:Y:S04]  /*0e50*/  STG.E desc[UR8][R12.64], R47 ;  /* 0x0000002f0c007986 */ /* 0x0001e8000c101908 */
.L_x_4:
[----:B------:R-:W-:Y:S05]  /*0e60*/  BSYNC.RECONVERGENT B0 ;  /* 0x0000000000007941 */ /* 0x000fea0003800200 */
.L_x_3:
[----:B------:R-:W-:Y:S01]  /*0e70*/  ISETP.NE.AND P0, PT, R44, -0x1, PT ;  /* 0xffffffff2c00780c */ /* 0x000fe20003f05270 */
[----:B------:R-:W-:-:S12]  /*0e80*/  BSSY.RECONVERGENT B0, `(.L_x_6) ;  /* 0x000000d000007945 */ /* 0x000fd80003800200 */
[----:B------:R-:W-:Y:S05]  /*0e90*/  @!P0 BRA `(.L_x_7) ;  /* 0x00000000002c8947 */ /* 0x000fea0003800000 */
[----:B------:R-:W-:Y:S01]  /*0ea0*/  UISETP.NE.AND UP0, UPT, UR6, URZ, UPT ;  /* 0x000000ff0600728c */ /* 0x000fe2000bf05270 */
[----:B0-----:R-:W-:Y:S01]  /*0eb0*/  CS2R R12, SRZ ;  /* 0x00000000000c7805 */ /* 0x001fe2000001ff00 */
[----:B------:R-:W0:Y:S07]  /*0ec0*/  LDCU.64 UR4, c[0x0][0x390] ;  /* 0x00007200ff0477ac */ /* 0x000e2e0008000a00 */
[----:B------:R-:W-:Y:S05]  /*0ed0*/  BRA.U UP0, `(.L_x_8) ;  /* 0x0000000100087547 */ /* 0x000fea000b800000 */
[----:B------:R-:W1:Y:S02]  /*0ee0*/  LDC.64 R12, c[0x0][0x3d0] ;  /* 0x0000f400ff0c7b82 */ /* 0x000e640000000a00 */
[----:B-1----:R-:W5:Y:S02]  /*0ef0*/  LDG.E.64 R12, desc[UR8][R12.64] ;  /* 0x000000080c0c7981 */ /* 0x002f64000c1e1b00 */
.L_x_8:
[----:B-----5:R-:W-:-:S04]  /*0f00*/  IADD3 R14, P0, PT, R45, R12, RZ ;  /* 0x0000000c2d0e7210 */ /* 0x020fc80007f1e0ff */
[----:B------:R-:W-:Y:S02]  /*0f10*/  LEA.HI.X.SX32 R13, R45, R13, 0x1, P0 ;  /* 0x0000000d2d0d7211 */ /* 0x000fe400000f0eff */
[----:B0-----:R-:W-:-:S04]  /*0f20*/  LEA R12, P0, R14, UR4, 0x2 ;  /* 0x000000040e0c7c11 */ /* 0x001fc8000f8010ff */
[----:B------:R-:W-:-:S05]  /*0f30*/  LEA.HI.X R13, R14, UR5, R13, 0x2, P0 ;  /* 0x000000050e0d7c11 */ /* 0x000fca00080f140d */
[----:B------:R1:W-:Y:S04]  /*0f40*/  STG.E desc[UR8][R12.64], R44 ;  /* 0x0000002c0c007986 */ /* 0x0003e8000c101908 */
.L_x_7:
[----:B------:R-:W-:Y:S05]  /*0f50*/  BSYNC.RECONVERGENT B0 ;  /* 0x0000000000007941 */ /* 0x000fea0003800200 */
.L_x_6:
[----:B------:R-:W-:Y:S01]  /*0f60*/  ISETP.NE.AND P0, PT, R40, -0x1, PT ;  /* 0xffffffff2800780c */ /* 0x000fe20003f05270 */
[----:B------:R-:W-:-:S12]  /*0f70*/  BSSY.RECONVERGENT B0, `(.L_x_9) ;  /* 0x000000d000007945 */ /* 0x000fd80003800200 */
[----:B------:R-:W-:Y:S05]  /*0f80*/  @!P0 BRA `(.L_x_10) ;  /* 0x00000000002c8947 */ /* 0x000fea0003800000 */
[----:B------:R-:W-:Y:S01]  /*0f90*/  UISETP.NE.AND UP0, UPT, UR6, URZ, UPT ;  /* 0x000000ff0600728c */ /* 0x000fe2000bf05270 */
[----:B01----:R-:W-:Y:S01]  /*0fa0*/  CS2R R12, SRZ ;  /* 0x00000000000c7805 */ /* 0x003fe2000001ff00 */
[----:B------:R-:W0:Y:S07]  /*0fb0*/  LDCU.64 UR4, c[0x0][0x390] ;  /* 0x00007200ff0477ac */ /* 0x000e2e0008000a00 */
[----:B------:R-:W-:Y:S05]  /*0fc0*/  BRA.U UP0, `(.L_x_11) ;  /* 0x0000000100087547 */ /* 0x000fea000b800000 */
[----:B------:R-:W1:Y:S02]  /*0fd0*/  LDC.64 R12, c[0x0][0x3d0] ;  /* 0x0000f400ff0c7b82 */ /* 0x000e640000000a00 */
[----:B-1----:R-:W5:Y:S02]  /*0fe0*/  LDG.E.64 R12, desc[UR8][R12.64] ;  /* 0x000000080c0c7981 */ /* 0x002f64000c1e1b00 */
.L_x_11:
[----:B-----5:R-:W-:-:S04]  /*0ff0*/  IADD3 R14, P0, PT, R43, R12, RZ ;  /* 0x0000000c2b0e7210 */ /* 0x020fc80007f1e0ff */
[----:B------:R-:W-:Y:S02]  /*1000*/  LEA.HI.X.SX32 R13, R43, R13, 0x1, P0 ;  /* 0x0000000d2b0d7211 */ /* 0x000fe400000f0eff */
[----:B0-----:R-:W-:-:S04]  /*1010*/  LEA R12, P0, R14, UR4, 0x2 ;  /* 0x000000040e0c7c11 */ /* 0x001fc8000f8010ff */
[----:B------:R-:W-:-:S05]  /*1020*/  LEA.HI.X R13, R14, UR5, R13, 0x2, P0 ;  /* 0x000000050e0d7c11 */ /* 0x000fca00080f140d */
[----:B------:R2:W-:Y:S04]  /*1030*/  STG.E desc[UR8][R12.64], R40 ;  /* 0x000000280c007986 */ /* 0x0005e8000c101908 */
.L_x_10:
[----:B------:R-:W-:Y:S05]  /*1040*/  BSYNC.RECONVERGENT B0 ;  /* 0x0000000000007941 */ /* 0x000fea0003800200 */
.L_x_9:
[----:B------:R-:W-:Y:S01]  /*1050*/  ISETP.NE.AND P0, PT, R26, -0x1, PT ;  /* 0xffffffff1a00780c */ /* 0x000fe20003f05270 */
[----:B------:R-:W-:-:S12]  /*1060*/  BSSY.RECONVERGENT B0, `(.L_x_12) ;  /* 0x000000d000007945 */ /* 0x000fd80003800200 */
[----:B------:R-:W-:Y:S05]  /*1070*/  @!P0 BRA `(.L_x_13) ;  /* 0x00000000002c8947 */ /* 0x000fea0003800000 */
[----:B------:R-:W-:Y:S01]  /*1080*/  UISETP.NE.AND UP0, UPT, UR6, URZ, UPT ;  /* 0x000000ff0600728c */ /* 0x000fe2000bf05270 */
[----:B012---:R-:W-:Y:S01]  /*1090*/  CS2R R12, SRZ ;  /* 0x00000000000c7805 */ /* 0x007fe2000001ff00 */
[----:B------:R-:W0:Y:S07]  /*10a0*/  LDCU.64 UR4, c[0x0][0x390] ;  /* 0x00007200ff0477ac */ /* 0x000e2e0008000a00 */
[----:B------:R-:W-:Y:S05]  /*10b0*/  BRA.U UP0, `(.L_x_14) ;  /* 0x0000000100087547 */ /* 0x000fea000b800000 */
[----:B------:R-:W1:Y:S02]  /*10c0*/  LDC.64 R12, c[0x0][0x3d0] ;  /* 0x0000f400ff0c7b82 */ /* 0x000e640000000a00 */
[----:B-1----:R-:W5:Y:S02]  /*10d0*/  LDG.E.64 R12, desc[UR8][R12.64] ;  /* 0x000000080c0c7981 */ /* 0x002f64000c1e1b00 */
.L_x_14:
[----:B-----5:R-:W-:-:S04]  /*10e0*/  IADD3 R14, P0, PT, R27, R12, RZ ;  /* 0x0000000c1b0e7210 */ /* 0x020fc80007f1e0ff */
[----:B------:R-:W-:Y:S02]  /*10f0*/  LEA.HI.X.SX32 R13, R27, R13, 0x1, P0 ;  /* 0x0000000d1b0d7211 */ /* 0x000fe400000f0eff */
[----:B0-----:R-:W-:-:S04]  /*1100*/  LEA R12, P0, R14, UR4, 0x2 ;  /* 0x000000040e0c7c11 */ /* 0x001fc8000f8010ff */
[----:B------:R-:W-:-:S05]  /*1110*/  LEA.HI.X R13, R14, UR5, R13, 0x2, P0 ;  /* 0x000000050e0d7c11 */ /* 0x000fca00080f140d */
[----:B------:R3:W-:Y:S04]  /*1120*/  STG.E desc[UR8][R12.64], R26 ;  /* 0x0000001a0c007986 */ /* 0x0007e8000c101908 */
.L_x_13:
[----:B------:R-:W-:Y:S05]  /*1130*/  BSYNC.RECONVERGENT B0 ;  /* 0x0000000000007941 */ /* 0x000fea0003800200 */
.L_x_12:
[----:B------:R-:W-:Y:S01]  /*1140*/  ISETP.NE.AND P0, PT, R25, -0x1, PT ;  /* 0xffffffff1900780c */ /* 0x000fe20003f05270 */
[----:B------:R-:W-:-:S12]  /*1150*/  BSSY.RECONVERGENT B0, `(.L_x_15) ;  /* 0x000000d000007945 */ /* 0x000fd80003800200 */
[----:B------:R-:W-:Y:S05]  /*1160*/  @!P0 BRA `(.L_x_16) ;  /* 0x00000000002c8947 */ /* 0x000fea0003800000 */
[----:B------:R-:W-:Y:S01]  /*1170*/  UISETP.NE.AND UP0, UPT, UR6, URZ, UPT ;  /* 0x000000ff0600728c */ /* 0x000fe2000bf05270 */
[----:B0123--:R-:W-:Y:S01]  /*1180*/  CS2R R12, SRZ ;  /* 0x00000000000c7805 */ /* 0x00ffe2000001ff00 */
[----:B------:R-:W0:Y:S07]  /*1190*/  LDCU.64 UR4, c[0x0][0x390] ;  /* 0x00007200ff0477ac */ /* 0x000e2e0008000a00 */
[----:B------:R-:W-:Y:S05]  /*11a0*/  BRA.U UP0, `(.L_x_17) ;  /* 0x0000000100087547 */ /* 0x000fea000b800000 */
[----:B------:R-:W1:Y:S02]  /*11b0*/  LDC.64 R12, c[0x0][0x3d0] ;  /* 0x0000f400ff0c7b82 */ /* 0x000e640000000a00 */
[----:B-1----:R-:W5:Y:S02]  /*11c0*/  LDG.E.64 R12, desc[UR8][R12.64] ;  /* 0x000000080c0c7981 */ /* 0x002f64000c1e1b00 */
.L_x_17:
[----:B-----5:R-:W-:-:S04]  /*11d0*/  IADD3 R14, P0, PT, R42, R12, RZ ;  /* 0x0000000c2a0e7210 */ /* 0x020fc80007f1e0ff */
[----:B------:R-:W-:Y:S02]  /*11e0*/  LEA.HI.X.SX32 R13, R42, R13, 0x1, P0 ;  /* 0x0000000d2a0d7211 */ /* 0x000fe400000f0eff */
[----:B0-----:R-:W-:-:S04]  /*11f0*/  LEA R12, P0, R14, UR4, 0x2 ;  /* 0x000000040e0c7c11 */ /* 0x001fc8000f8010ff */
[----:B------:R-:W-:-:S05]  /*1200*/  LEA.HI.X R13, R14, UR5, R13, 0x2, P0 ;  /* 0x000000050e0d7c11 */ /* 0x000fca00080f140d */
[----:B------:R4:W-:Y:S04]  /*1210*/  STG.E desc[UR8][R12.64], R25 ;  /* 0x000000190c007986 */ /* 0x0009e8000c101908 */
.L_x_16:
[----:B------:R-:W-:Y:S05]  /*1220*/  BSYNC.RECONVERGENT B0 ;  /* 0x0000000000007941 */ /* 0x000fea0003800200 */
.L_x_15:
[----:B------:R-:W-:Y:S01]  /*1230*/  ISETP.NE.AND P0, PT, R24, -0x1, PT ;  /* 0xffffffff1800780c */ /* 0x000fe20003f05270 */
[----:B------:R-:W-:-:S12]  /*1240*/  BSSY.RECONVERGENT B0, `(.L_x_18) ;  /* 0x000000d000007945 */ /* 0x000fd80003800200 */
[----:B------:R-:W-:Y:S05]  /*1250*/  @!P0 BRA `(.L_x_19) ;  /* 0x00000000002c8947 */ /* 0x000fea0003800000 */
[----:B------:R-:W-:Y:S01]  /*1260*/  UISETP.NE.AND UP0, UPT, UR6, URZ, UPT ;  /* 0x000000ff0600728c */ /* 0x000fe2000bf05270 */
[----:B01234-:R-:W-:Y:S01]  /*1270*/  CS2R R12, SRZ ;  /* 0x00000000000c7805 */ /* 0x01ffe2000001ff00 */
[----:B------:R-:W0:Y:S07]  /*1280*/  LDCU.64 UR4, c[0x0][0x390] ;  /* 0x00007200ff0477ac */ /* 0x000e2e0008000a00 */
[----:B------:R-:W-:Y:S05]  /*1290*/  BRA.U UP0, `(.L_x_20) ;  /* 0x0000000100087547 */ /* 0x000fea000b800000 */
[----:B------:R-:W1:Y:S02]  /*12a0*/  LDC.64 R12, c[0x0][0x3d0] ;  /* 0x0000f400ff0c7b82 */ /* 0x000e640000000a00 */
[----:B-1----:R-:W5:Y:S02]  /*12b0*/  LDG.E.64 R12, desc[UR8][R12.64] ;  /* 0x000000080c0c7981 */ /* 0x002f64000c1e1b00 */
.L_x_20:
[----:B-----5:R-:W-:-:S04]  /*12c0*/  IADD3 R14, P0, PT, R41, R12, RZ ;  /* 0x0000000c290e7210 */ /* 0x020fc80007f1e0ff */
[----:B------:R-:W-:Y:S02]  /*12d0*/  LEA.HI.X.SX32 R13, R41, R13, 0x1, P0 ;  /* 0x0000000d290d7211 */ /* 0x000fe400000f0eff */
[----:B0-----:R-:W-:-:S04]  /*12e0*/  LEA R12, P0, R14, UR4, 0x2 ;  /* 0x000000040e0c7c11 */ /* 0x001fc8000f8010ff */
[----:B------:R-:W-:-:S05]  /*12f0*/  LEA.HI.X R13, R14, UR5, R13, 0x2, P0 ;  /* 0x000000050e0d7c11 */ /* 0x000fca00080f140d */
[----:B------:R0:W-:Y:S04]  /*1300*/  STG.E desc[UR8][R12.64], R24 ;  /* 0x000000180c007986 */ /* 0x0001e8000c101908 */
.L_x_19:
[----:B------:R-:W-:Y:S05]  /*1310*/  BSYNC.RECONVERGENT B0 ;  /* 0x0000000000007941 */ /* 0x000fea0003800200 */
.L_x_18:
        /* <DEDUP_REMOVED lines=9> */
.L_x_23:
[----:B-----5:R-:W-:-:S04]  /*13b0*/  IADD3 R14, P0, PT, R28, R12, RZ ;  /* 0x0000000c1c0e7210 */ /* 0x020fc80007f1e0ff */
[----:B------:R-:W-:Y:S02]  /*13c0*/  LEA.HI.X.SX32 R13, R28, R13, 0x1, P0 ;  /* 0x0000000d1c0d7211 */ /* 0x000fe400000f0eff */
[----:B0-----:R-:W-:-:S04]  /*13d0*/  LEA R12, P0, R14, UR4, 0x2 ;  /* 0x000000040e0c7c11 */ /* 0x001fc8000f8010ff */
[----:B------:R-:W-:-:S05]  /*13e0*/  LEA.HI.X R13, R14, UR5, R13, 0x2, P0 ;  /* 0x000000050e0d7c11 */ /* 0x000fca00080f140d */
[----:B------:R0:W-:Y:S04]  /*13f0*/  STG.E desc[UR8][R12.64], R11 ;  /* 0x0000000b0c007986 */ /* 0x0001e8000c101908 */
.L_x_22:
[----:B------:R-:W-:Y:S05]  /*1400*/  BSYNC.RECONVERGENT B0 ;  /* 0x0000000000007941 */ /* 0x000fea0003800200 */
.L_x_21:
        /* <DEDUP_REMOVED lines=9> */
.L_x_26:
[----:B-----5:R-:W-:-:S04]  /*14a0*/  IADD3 R11, P0, PT, R29, R12, RZ ;  /* 0x0000000c1d0b7210 */ /* 0x020fc80007f1e0ff */
[----:B------:R-:W-:Y:S02]  /*14b0*/  LEA.HI.X.SX32 R14, R29, R13, 0x1, P0 ;  /* 0x0000000d1d0e7211 */ /* 0x000fe400000f0eff */
[----:B0-----:R-:W-:-:S04]  /*14c0*/  LEA R12, P0, R11, UR4, 0x2 ;  /* 0x000000040b0c7c11 */ /* 0x001fc8000f8010ff */
[----:B------:R-:W-:-:S05]  /*14d0*/  LEA.HI.X R13, R11, UR5, R14, 0x2, P0 ;  /* 0x000000050b0d7c11 */ /* 0x000fca00080f140e */
[----:B------:R0:W-:Y:S04]  /*14e0*/  STG.E desc[UR8][R12.64], R10 ;  /* 0x0000000a0c007986 */ /* 0x0001e8000c101908 */
.L_x_25:
[----:B------:R-:W-:Y:S05]  /*14f0*/  BSYNC.RECONVERGENT B0 ;  /* 0x0000000000007941 */ /* 0x000fea0003800200 */
.L_x_24:
        /* <DEDUP_REMOVED lines=9> */
.L_x_29:
[----:B-12345:R-:W-:-:S04]  /*1590*/  IADD3 R12, P0, PT, R30, R10, RZ ;  /* 0x0000000a1e0c7210 */ /* 0x03efc80007f1e0ff */
[----:B------:R-:W-:Y:S02]  /*15a0*/  LEA.HI.X.SX32 R11, R30, R11, 0x1, P0 ;  /* 0x0000000b1e0b7211 */ /* 0x000fe400000f0eff */
[----:B0-----:R-:W-:-:S04]  /*15b0*/  LEA R10, P0, R12, UR4, 0x2 ;  /* 0x000000040c0a7c11 */ /* 0x001fc8000f8010ff */
[----:B------:R-:W-:-:S05]  /*15c0*/  LEA.HI.X R11, R12, UR5, R11, 0x2, P0 ;  /* 0x000000050c0b7c11 */ /* 0x000fca00080f140b */
[----:B------:R0:W-:Y:S04]  /*15d0*/  STG.E desc[UR8][R10.64], R9 ;  /* 0x000000090a007986 */ /* 0x0001e8000c101908 */
.L_x_28:
[----:B------:R-:W-:Y:S05]  /*15e0*/  BSYNC.RECONVERGENT B0 ;  /* 0x0000000000007941 */ /* 0x000fea0003800200 */
.L_x_27:
        /* <DEDUP_REMOVED lines=9> */
.L_x_32:
[----:B-----5:R-:W-:-:S04]  /*1680*/  IADD3 R9, P0, PT, R31, R10, RZ ;  /* 0x0000000a1f097210 */ /* 0x020fc80007f1e0ff */
[----:B-1234-:R-:W-:Y:S02]  /*1690*/  LEA.HI.X.SX32 R12, R31, R11, 0x1, P0 ;  /* 0x0000000b1f0c7211 */ /* 0x01efe400000f0eff */
[----:B0-----:R-:W-:-:S04]  /*16a0*/  LEA R10, P0, R9, UR4, 0x2 ;  /* 0x00000004090a7c11 */ /* 0x001fc8000f8010ff */
[----:B------:R-:W-:-:S05]  /*16b0*/  LEA.HI.X R11, R9, UR5, R12, 0x2, P0 ;  /* 0x00000005090b7c11 */ /* 0x000fca00080f140c */
[----:B------:R0:W-:Y:S04]  /*16c0*/  STG.E desc[UR8][R10.64], R8 ;  /* 0x000000080a007986 */ /* 0x0001e8000c101908 */
.L_x_31:
[----:B------:R-:W-:Y:S05]  /*16d0*/  BSYNC.RECONVERGENT B0 ;  /* 0x0000000000007941 */ /* 0x000fea0003800200 */
.L_x_30:
        /* <DEDUP_REMOVED lines=9> */
.L_x_35:
[----:B-----5:R-:W-:-:S04]  /*1770*/  IADD3 R10, P0, PT, R32, R8, RZ ;  /* 0x00000008200a7210 */ /* 0x020fc80007f1e0ff */
[----:B------:R-:W-:Y:S02]  /*1780*/  LEA.HI.X.SX32 R9, R32, R9, 0x1, P0 ;  /* 0x0000000920097211 */ /* 0x000fe400000f0eff */
[----:B0-----:R-:W-:-:S04]  /*1790*/  LEA R8, P0, R10, UR4, 0x2 ;  /* 0x000000040a087c11 */ /* 0x001fc8000f8010ff */
[----:B------:R-:W-:-:S05]  /*17a0*/  LEA.HI.X R9, R10, UR5, R9, 0x2, P0 ;  /* 0x000000050a097c11 */ /* 0x000fca00080f1409 */
[----:B------:R0:W-:Y:S04]  /*17b0*/  STG.E desc[UR8][R8.64], R7 ;  /* 0x0000000708007986 */ /* 0x0001e8000c101908 */
.L_x_34:
[----:B------:R-:W-:Y:S05]  /*17c0*/  BSYNC.RECONVERGENT B0 ;  /* 0x0000000000007941 */ /* 0x000fea0003800200 */
.L_x_33:
        /* <DEDUP_REMOVED lines=9> */
.L_x_38:
[----:B-----5:R-:W-:-:S04]  /*1860*/  IADD3 R7, P0, PT, R34, R8, RZ ;  /* 0x0000000822077210 */ /* 0x020fc80007f1e0ff */
[----:B------:R-:W-:Y:S02]  /*1870*/  LEA.HI.X.SX32 R34, R34, R9, 0x1, P0 ;  /* 0x0000000922227211 */ /* 0x000fe400000f0eff */
[----:B0-----:R-:W-:-:S04]  /*1880*/  LEA R8, P0, R7, UR4, 0x2 ;  /* 0x0000000407087c11 */ /* 0x001fc8000f8010ff */
[----:B------:R-:W-:-:S05]  /*1890*/  LEA.HI.X R9, R7, UR5, R34, 0x2, P0 ;  /* 0x0000000507097c11 */ /* 0x000fca00080f1422 */
[----:B------:R0:W-:Y:S04]  /*18a0*/  STG.E desc[UR8][R8.64], R6 ;  /* 0x0000000608007986 */ /* 0x0001e8000c101908 */
.L_x_37:
[----:B------:R-:W-:Y:S05]  /*18b0*/  BSYNC.RECONVERGENT B0 ;  /* 0x0000000000007941 */ /* 0x000fea0003800200 */
.L_x_36:
        /* <DEDUP_REMOVED lines=9> */
.L_x_41:
[----:B-----5:R-:W-:-:S04]  /*1950*/  IADD3 R8, P0, PT, R35, R6, RZ ;  /* 0x0000000623087210 */ /* 0x020fc80007f1e0ff */
[----:B------:R-:W-:Y:S02]  /*1960*/  LEA.HI.X.SX32 R7, R35, R7, 0x1, P0 ;  /* 0x0000000723077211 */ /* 0x000fe400000f0eff */
[----:B0-----:R-:W-:-:S04]  /*1970*/  LEA R6, P0, R8, UR4, 0x2 ;  /* 0x0000000408067c11 */ /* 0x001fc8000f8010ff */
[----:B------:R-:W-:-:S05]  /*1980*/  LEA.HI.X R7, R8, UR5, R7, 0x2, P0 ;  /* 0x0000000508077c11 */ /* 0x000fca00080f1407 */
[----:B------:R0:W-:Y:S04]  /*1990*/  STG.E desc[UR8][R6.64], R5 ;  /* 0x0000000506007986 */ /* 0x0001e8000c101908 */
.L_x_40:
[----:B------:R-:W-:Y:S05]  /*19a0*/  BSYNC.RECONVERGENT B0 ;  /* 0x0000000000007941 */ /* 0x000fea0003800200 */
.L_x_39:
        /* <DEDUP_REMOVED lines=9> */
.L_x_44:
[----:B-----5:R-:W-:-:S04]  /*1a40*/  IADD3 R5, P0, PT, R36, R6, RZ ;  /* 0x0000000624057210 */ /* 0x020fc80007f1e0ff */
[----:B------:R-:W-:Y:S02]  /*1a50*/  LEA.HI.X.SX32 R36, R36, R7, 0x1, P0 ;  /* 0x0000000724247211 */ /* 0x000fe400000f0eff */
[----:B0-----:R-:W-:-:S04]  /*1a60*/  LEA R6, P0, R5, UR4, 0x2 ;  /* 0x0000000405067c11 */ /* 0x001fc8000f8010ff */
[----:B------:R-:W-:-:S05]  /*1a70*/  LEA.HI.X R7, R5, UR5, R36, 0x2, P0 ;  /* 0x0000000505077c11 */ /* 0x000fca00080f1424 */
[----:B------:R0:W-:Y:S04]  /*1a80*/  STG.E desc[UR8][R6.64], R4 ;  /* 0x0000000406007986 */ /* 0x0001e8000c101908 */
.L_x_43:
[----:B------:R-:W-:Y:S05]  /*1a90*/  BSYNC.RECONVERGENT B0 ;  /* 0x0000000000007941 */ /* 0x000fea0003800200 */
.L_x_42:
        /* <DEDUP_REMOVED lines=9> */
.L_x_47:
[----:B-----5:R-:W-:-:S04]  /*1b30*/  IADD3 R6, P0, PT, R37, R4, RZ ;  /* 0x0000000425067210 */ /* 0x020fc80007f1e0ff */
[----:B------:R-:W-:Y:S02]  /*1b40*/  LEA.HI.X.SX32 R5, R37, R5, 0x1, P0 ;  /* 0x0000000525057211 */ /* 0x000fe400000f0eff */
[----:B0-----:R-:W-:-:S04]  /*1b50*/  LEA R4, P0, R6, UR4, 0x2 ;  /* 0x0000000406047c11 */ /* 0x001fc8000f8010ff */
[----:B------:R-:W-:-:S05]  /*1b60*/  LEA.HI.X R5, R6, UR5, R5, 0x2, P0 ;  /* 0x0000000506057c11 */ /* 0x000fca00080f1405 */
[----:B------:R0:W-:Y:S04]  /*1b70*/  STG.E desc[UR8][R4.64], R3 ;  /* 0x0000000304007986 */ /* 0x0001e8000c101908 */
.L_x_46:
[----:B------:R-:W-:Y:S05]  /*1b80*/  BSYNC.RECONVERGENT B0 ;  /* 0x0000000000007941 */ /* 0x000fea0003800200 */
.L_x_45:
        /* <DEDUP_REMOVED lines=9> */
.L_x_50:
[----:B-----5:R-:W-:-:S04]  /*1c20*/  IADD3 R3, P0, PT, R38, R4, RZ ;  /* 0x0000000426037210 */ /* 0x020fc80007f1e0ff */
[----:B------:R-:W-:Y:S02]  /*1c30*/  LEA.HI.X.SX32 R38, R38, R5, 0x1, P0 ;  /* 0x0000000526267211 */ /* 0x000fe400000f0eff */
[----:B0-----:R-:W-:-:S04]  /*1c40*/  LEA R4, P0, R3, UR4, 0x2 ;  /* 0x0000000403047c11 */ /* 0x001fc8000f8010ff */
[----:B------:R-:W-:-:S05]  /*1c50*/  LEA.HI.X R5, R3, UR5, R38, 0x2, P0 ;  /* 0x0000000503057c11 */ /* 0x000fca00080f1426 */
[----:B------:R0:W-:Y:S04]  /*1c60*/  STG.E desc[UR8][R4.64], R2 ;  /* 0x0000000204007986 */ /* 0x0001e8000c101908 */
.L_x_49:
[----:B------:R-:W-:Y:S05]  /*1c70*/  BSYNC.RECONVERGENT B0 ;  /* 0x0000000000007941 */ /* 0x000fea0003800200 */
.L_x_48:
[----:B------:R-:W-:-:S13]  /*1c80*/  ISETP.NE.AND P0, PT, R0, -0x1, PT ;  /* 0xffffffff0000780c */ /* 0x000fda0003f05270 */
[----:B------:R-:W-:Y:S05]  /*1c90*/  @!P0 EXIT ;  /* 0x000000000000894d */ /* 0x000fea0003800000 */
[----:B------:R-:W-:Y:S01]  /*1ca0*/  UISETP.NE.AND UP0, UPT, UR6, URZ, UPT ;  /* 0x000000ff0600728c */ /* 0x000fe2000bf05270 */
[----:B0-----:R-:W-:-:S08]  /*1cb0*/  CS2R R2, SRZ ;  /* 0x0000000000027805 */ /* 0x001fd0000001ff00 */
[----:B------:R-:W-:Y:S05]  /*1cc0*/  BRA.U UP0, `(.L_x_51) ;  /* 0x0000000100087547 */ /* 0x000fea000b800000 */
[----:B------:R-:W0:Y:S02]  /*1cd0*/  LDC.64 R2, c[0x0][0x3d0] ;  /* 0x0000f400ff027b82 */ /* 0x000e240000000a00 */
[----:B0-----:R-:W5:Y:S02]  /*1ce0*/  LDG.E.64 R2, desc[UR8][R2.64] ;  /* 0x0000000802027981 */ /* 0x001f64000c1e1b00 */
.L_x_51:
[----:B------:R-:W0:Y:S01]  /*1cf0*/  LDCU.64 UR4, c[0x0][0x390] ;  /* 0x00007200ff0477ac */ /* 0x000e220008000a00 */
[----:B-----5:R-:W-:-:S04]  /*1d00*/  IADD3 R4, P0, PT, R39, R2, RZ ;  /* 0x0000000227047210 */ /* 0x020fc80007f1e0ff */
[----:B------:R-:W-:Y:S02]  /*1d10*/  LEA.HI.X.SX32 R3, R39, R3, 0x1, P0 ;  /* 0x0000000327037211 */ /* 0x000fe400000f0eff */
[----:B0-----:R-:W-:-:S04]  /*1d20*/  LEA R2, P0, R4, UR4, 0x2 ;  /* 0x0000000404027c11 */ /* 0x001fc8000f8010ff */
[----:B------:R-:W-:-:S05]  /*1d30*/  LEA.HI.X R3, R4, UR5, R3, 0x2, P0 ;  /* 0x0000000504037c11 */ /* 0x000fca00080f1403 */
[----:B------:R-:W-:Y:S01]  /*1d40*/  STG.E desc[UR8][R2.64], R0 ;  /* 0x0000000002007986 */ /* 0x000fe2000c101908 */
[----:B------:R-:W-:Y:S05]  /*1d50*/  EXIT ;  /* 0x000000000000794d */ /* 0x000fea0003800000 */
.L_x_2:
[----:B------:R-:W-:Y:S01]  /*1d60*/  BAR.SYNC.DEFER_BLOCKING 0x0 ;  /* 0x0000000000007b1d */ /* 0x000fe20000010000 */
[----:B------:R-:W-:Y:S02]  /*1d70*/  ISETP.NE.AND P0, PT, R47, -0x1, PT ;  /* 0xffffffff2f00780c */ /* 0x000fe40003f05270 */
[----:B------:R-:W-:Y:S02]  /*1d80*/  ISETP.NE.AND P3, PT, R44, -0x1, PT ;  /* 0xffffffff2c00780c */ /* 0x000fe40003f65270 */
[----:B------:R-:W-:Y:S02]  /*1d90*/  ISETP.NE.AND P4, PT, R40, -0x1, PT ;  /* 0xffffffff2800780c */ /* 0x000fe40003f85270 */
[----:B------:R-:W-:Y:S02]  /*1da0*/  ISETP.NE.AND P1, PT, R25, -0x1, PT ;  /* 0xffffffff1900780c */ /* 0x000fe40003f25270 */
[----:B------:R-:W-:Y:S02]  /*1db0*/  ISETP.NE.AND P2, PT, R24, -0x1, PT ;  /* 0xffffffff1800780c */ /* 0x000fe40003f45270 */
[----:B------:R-:W-:-:S02]  /*1dc0*/  ISETP.NE.AND P5, PT, R9, -0x1, PT ;  /* 0xffffffff0900780c */ /* 0x000fc40003fa5270 */
[----:B------:R-:W-:Y:S02]  /*1dd0*/  ISETP.NE.AND P6, PT, R8, -0x1, PT ;  /* 0xffffffff0800780c */ /* 0x000fe40003fc5270 */
[----:B------:R-:W-:Y:S02]  /*1de0*/  @P0 LEA R48, R49, UR4, 0x2 ;  /* 0x0000000431300c11 */ /* 0x000fe4000f8e10ff */
[----:B------:R-:W-:Y:S02]  /*1df0*/  @P3 LEA R45, R45, UR4, 0x2 ;  /* 0x000000042d2d3c11 */ /* 0x000fe4000f8e10ff */
[----:B------:R-:W-:Y:S02]  /*1e00*/  @P4 LEA R43, R43, UR4, 0x2 ;  /* 0x000000042b2b4c11 */ /* 0x000fe4000f8e10ff */
[----:B------:R-:W-:Y:S02]  /*1e10*/  @P1 LEA R42, R42, UR4, 0x2 ;  /* 0x000000042a2a1c11 */ /* 0x000fe4000f8e10ff */
[----:B------:R-:W-:Y:S01]  /*1e20*/  @P2 LEA R41, R41, UR4, 0x2 ;  /* 0x0000000429292c11 */ /* 0x000fe2000f8e10ff */
[----:B------:R-:W-:Y:S01]  /*1e30*/  @P0 STS [R48], R47 ;  /* 0x0000002f30000388 */ /* 0x000fe20000000800 */
[----:B------:R-:W-:-:S02]  /*1e40*/  ISETP.NE.AND P0, PT, R26, -0x1, PT ;  /* 0xffffffff1a00780c */ /* 0x000fc40003f05270 */
[----:B------:R-:W-:Y:S01]  /*1e50*/  @P5 LEA R30, R30, UR4, 0x2 ;  /* 0x000000041e1e5c11 */ /* 0x000fe2000f8e10ff */
[----:B------:R-:W-:Y:S01]  /*1e60*/  @P3 STS [R45], R44 ;  /* 0x0000002c2d003388 */ /* 0x000fe20000000800 */
[----:B------:R-:W-:Y:S02]  /*1e70*/  ISETP.NE.AND P3, PT, R11, -0x1, PT ;  /* 0xffffffff0b00780c */ /* 0x000fe40003f65270 */
[----:B------:R-:W-:Y:S01]  /*1e80*/  @P6 LEA R31, R31, UR4, 0x2 ;  /* 0x000000041f1f6c11 */ /* 0x000fe2000f8e10ff */
[----:B------:R-:W-:Y:S01]  /*1e90*/  @P4 STS [R43], R40 ;  /* 0x000000282b004388 */ /* 0x000fe20000000800 */
[----:B------:R-:W-:-:S05]  /*1ea0*/  ISETP.NE.AND P4, PT, R10, -0x1, PT ;  /* 0xffffffff0a00780c */ /* 0x000fca0003f85270 */
[----:B------:R-:W-:-:S04]  /*1eb0*/  @P0 LEA R27, R27, UR4, 0x2 ;  /* 0x000000041b1b0c11 */ /* 0x000fc8000f8e10ff */
[----:B------:R-:W-:Y:S01]  /*1ec0*/  @P3 LEA R28, R28, UR4, 0x2 ;  /* 0x000000041c1c3c11 */ /* 0x000fe2000f8e10ff */
[----:B------:R-:W-:Y:S01]  /*1ed0*/  @P0 STS [R27], R26 ;  /* 0x0000001a1b000388 */ /* 0x000fe20000000800 */
[----:B------:R-:W-:Y:S02]  /*1ee0*/  ISETP.NE.AND P0, PT, R5, -0x1, PT ;  /* 0xffffffff0500780c */ /* 0x000fe40003f05270 */
[----:B------:R-:W-:Y:S01]  /*1ef0*/  @P4 LEA R29, R29, UR4, 0x2 ;  /* 0x000000041d1d4c11 */ /* 0x000fe2000f8e10ff */
[----:B------:R0:W-:Y:S01]  /*1f00*/  @P1 STS [R42], R25 ;  /* 0x000000192a001388 */ /* 0x0001e20000000800 */
[----:B------:R-:W-:-:S03]  /*1f10*/  ISETP.NE.AND P1, PT, R6, -0x1, PT ;  /* 0xffffffff0600780c */ /* 0x000fc60003f25270 */
[----:B------:R1:W-:Y:S01]  /*1f20*/  @P2 STS [R41], R24 ;  /* 0x0000001829002388 */ /* 0x0003e20000000800 */
[----:B------:R-:W-:-:S03]  /*1f30*/  ISETP.NE.AND P2, PT, R7, -0x1, PT ;  /* 0xffffffff0700780c */ /* 0x000fc60003f45270 */
[----:B------:R2:W-:Y:S01]  /*1f40*/  @P3 STS [R28], R11 ;  /* 0x0000000b1c003388 */ /* 0x0005e20000000800 */
[----:B------:R-:W-:-:S03]  /*1f50*/  ISETP.NE.AND P3, PT, R0, -0x1, PT ;  /* 0xffffffff0000780c */ /* 0x000fc60003f65270 */
[----:B------:R-:W-:Y:S01]  /*1f60*/  @P4 STS [R29], R10 ;  /* 0x0000000a1d004388 */ /* 0x000fe20000000800 */
[----:B------:R-:W-:Y:S02]  /*1f70*/  ISETP.NE.AND P4, PT, R2, -0x1, PT ;  /* 0xffffffff0200780c */ /* 0x000fe40003f85270 */
[----:B0-----:R-:W-:Y:S01]  /*1f80*/  @P1 LEA R25, R34, UR4, 0x2 ;  /* 0x0000000422191c11 */ /* 0x001fe2000f8e10ff */
[----:B------:R-:W-:Y:S01]  /*1f90*/  @P5 STS [R30], R9 ;  /* 0x000000091e005388 */ /* 0x000fe20000000800 */
[----:B------:R-:W-:Y:S02]  /*1fa0*/  ISETP.NE.AND P5, PT, R3, -0x1, PT ;  /* 0xffffffff0300780c */ /* 0x000fe40003fa5270 */
[----:B------:R-:W-:Y:S01]  /*1fb0*/  @P2 LEA R32, R32, UR4, 0x2 ;  /* 0x0000000420202c11 */ /* 0x000fe2000f8e10ff */
[----:B------:R0:W-:Y:S01]  /*1fc0*/  @P6 STS [R31], R8 ;  /* 0x000000081f006388 */ /* 0x0001e20000000800 */
[----:B------:R-:W-:Y:S02]  /*1fd0*/  ISETP.NE.AND P6, PT, R4, -0x1, PT ;  /* 0xffffffff0400780c */ /* 0x000fe40003fc5270 */
[----:B-1----:R-:W-:Y:S01]  /*1fe0*/  @P0 LEA R24, R35, UR4, 0x2 ;  /* 0x0000000423180c11 */ /* 0x002fe2000f8e10ff */
[----:B------:R1:W-:Y:S01]  /*1ff0*/  @P2 STS [R32], R7 ;  /* 0x0000000720002388 */ /* 0x0003e20000000800 */
[----:B------:R-:W-:-:S02]  /*2000*/  @P3 LEA R39, R39, UR4, 0x2 ;  /* 0x0000000427273c11 */ /* 0x000fc4000f8e10ff */
[----:B--2---:R-:W-:Y:S01]  /*2010*/  @P4 LEA R11, R38, UR4, 0x2 ;  /* 0x00000004260b4c11 */ /* 0x004fe2000f8e10ff */
[----:B------:R1:W-:Y:S02]  /*2020*/  @P1 STS [R25], R6 ;  /* 0x0000000619001388 */ /* 0x0003e40000000800 */
[----:B0-----:R-:W-:Y:S02]  /*2030*/  @P5 LEA R8, R37, UR4, 0x2 ;  /* 0x0000000425085c11 */ /* 0x001fe4000f8e10ff */
[----:B------:R1:W-:Y:S01]  /*2040*/  @P0 STS [R24], R5 ;  /* 0x0000000518000388 */ /* 0x0003e20000000800 */
[----:B------:R-:W-:Y:S02]  /*2050*/  ISETP.GE.U32.AND P0, PT, R46, R33, PT ;  /* 0x000000212e00720c */ /* 0x000fe40003f06070 */
[----:B------:R-:W-:-:S05]  /*2060*/  @P6 LEA R9, R36, UR4, 0x2 ;  /* 0x0000000424096c11 */ /* 0x000fca000f8e10ff */
[----:B------:R1:W-:Y:S04]  /*2070*/  @P6 STS [R9], R4 ;  /* 0x0000000409006388 */ /* 0x0003e80000000800 */
[----:B------:R1:W-:Y:S04]  /*2080*/  @P5 STS [R8], R3 ;  /* 0x0000000308005388 */ /* 0x0003e80000000800 */
[----:B------:R1:W-:Y:S04]  /*2090*/  @P4 STS [R11], R2 ;  /* 0x000000020b004388 */ /* 0x0003e80000000800 */
[----:B------:R1:W-:Y:S01]  /*20a0*/  @P3 STS [R39], R0 ;  /* 0x0000000027003388 */ /* 0x0003e20000000800 */
[----:B------:R-:W-:Y:S06]  /*20b0*/  BAR.SYNC.DEFER_BLOCKING 0x0 ;  /* 0x0000000000007b1d */ /* 0x000fec0000010000 */
[----:B------:R-:W-:Y:S05]  /*20c0*/  @P0 EXIT ;  /* 0x000000000000094d */ /* 0x000fea0003800000 */
[----:B------:R-:W-:Y:S01]  /*20d0*/  IADD3 R13, PT, PT, R15, R13, R14 ;  /* 0x0000000d0f0d7210 */ /* 0x000fe20007ffe00e */
[----:B------:R-:W0:Y:S01]  /*20e0*/  LDCU.64 UR10, c[0x0][0x390] ;  /* 0x00007200ff0a77ac */ /* 0x000e220008000a00 */
[----:B-1----:R-:W-:Y:S01]  /*20f0*/  LOP3.LUT R0, RZ, R46, RZ, 0x33, !PT ;  /* 0x0000002eff007212 */ /* 0x002fe200078e33ff */
[----:B------:R-:W-:Y:S01]  /*2100*/  BSSY.RECONVERGENT B0, `(.L_x_52) ;  /* 0x0000022000007945 */ /* 0x000fe20003800200 */
[----:B------:R-:W-:-:S04]  /*2110*/  IADD3 R13, PT, PT, R17, R13, R16 ;  /* 0x0000000d110d7210 */ /* 0x000fc80007ffe010 */
[----:B------:R-:W-:-:S04]  /*2120*/  IADD3 R13, PT, PT, R19, R13, R18 ;  /* 0x0000000d130d7210 */ /* 0x000fc80007ffe012 */
[----:B------:R-:W-:-:S04]  /*2130*/  IADD3 R13, PT, PT, R21, R13, R20 ;  /* 0x0000000d150d7210 */ /* 0x000fc80007ffe014 */
[----:B------:R-:W-:-:S04]  /*2140*/  IADD3 R13, PT, PT, R23, R13, R22 ;  /* 0x0000000d170d7210 */ /* 0x000fc80007ffe016 */
[----:B------:R-:W-:-:S05]  /*2150*/  IADD3 R13, PT, PT, R0, R13, R12 ;  /* 0x0000000d000d7210 */ /* 0x000fca0007ffe00c */
[----:B------:R-:W-:-:S05]  /*2160*/  IMAD.HI.U32 R0, R13, -0x55555555, RZ ;  /* 0xaaaaaaab0d007827 */ /* 0x000fca00078e00ff */
[----:B------:R-:W-:-:S04]  /*2170*/  SHF.R.U32.HI R0, RZ, 0x8, R0 ;  /* 0x00000008ff007819 */ /* 0x000fc80000011600 */
[----:B------:R-:W-:-:S04]  /*2180*/  LOP3.LUT R2, R0, 0x3, RZ, 0xc0, !PT ;  /* 0x0000000300027812 */ /* 0x000fc800078ec0ff */
[----:B------:R-:W-:-:S13]  /*2190*/  ISETP.NE.AND P0, PT, R2, 0x3, PT ;  /* 0x000000030200780c */ /* 0x000fda0003f05270 */
[----:B0-----:R-:W-:Y:S05]  /*21a0*/  @!P0 BRA `(.L_x_53) ;  /* 0x00000000005c8947 */ /* 0x001fea0003800000 */
[----:B------:R-:W-:Y:S01]  /*21b0*/  VIADD R0, R0, 0x1 ;  /* 0x0000000100007836 */ /* 0x000fe20000000000 */
[----:B------:R-:W-:Y:S01]  /*21c0*/  BSSY.RECONVERGENT B1, `(.L_x_53) ;  /* 0x0000015000017945 */ /* 0x000fe20003800200 */
[----:B------:R-:W-:Y:S01]  /*21d0*/  ISETP.NE.AND P2, PT, RZ, UR6, PT ;  /* 0x00000006ff007c0c */ /* 0x000fe2000bf45270 */
[----:B------:R-:W-:Y:S01]  /*21e0*/  IMAD.MOV.U32 R9, RZ, RZ, RZ ;  /* 0x000000ffff097224 */ /* 0x000fe200078e00ff */
[----:B------:R-:W-:Y:S02]  /*21f0*/  LEA R6, R46, UR4, 0x2 ;  /* 0x000000042e067c11 */ /* 0x000fe4000f8e10ff */
[----:B------:R-:W-:-:S05]  /*2200*/  LOP3.LUT R0, R0, 0x3, RZ, 0xc0, !PT ;  /* 0x0000000300007812 */ /* 0x000fca00078ec0ff */
[----:B------:R-:W-:-:S07]  /*2210*/  IMAD.MOV R0, RZ, RZ, -R0 ;  /* 0x000000ffff007224 */ /* 0x000fce00078e0a00 */
.L_x_54:
[----:B0-----:R-:W0:Y:S01]  /*2220*/  @!P2 LDC.64 R4, c[0x0][0x3d0] ;  /* 0x0000f400ff04ab82 */ /* 0x001e220000000a00 */
[----:B------:R-:W-:Y:S01]  /*2230*/  CS2R R2, SRZ ;  /* 0x0000000000027805 */ /* 0x000fe2000001ff00 */
[----:B------:R1:W2:Y:S05]  /*2240*/  LDS R7, [R6] ;  /* 0x0000000006077984 */ /* 0x0002aa0000000800 */
[----:B0-----:R-:W3:Y:S01]  /*2250*/  @!P2 LDG.E.64 R2, desc[UR8][R4.64] ;  /* 0x000000080402a981 */ /* 0x001ee2000c1e1b00 */
[----:B------:R-:W-:Y:S02]  /*2260*/  VIADD R0, R0, 0x1 ;  /* 0x0000000100007836 */ /* 0x000fe40000000000 */
[----:B-1----:R-:W-:Y:S01]  /*2270*/  VIADD R6, R6, 0x600 ;  /* 0x0000060006067836 */ /* 0x002fe20000000000 */
[----:B---3--:R-:W-:-:S02]  /*2280*/  IADD3 R8, P0, PT, R46, R2, RZ ;  /* 0x000000022e087210 */ /* 0x008fc40007f1e0ff */
[----:B------:R-:W-:-:S03]  /*2290*/  IADD3 R46, P1, PT, R46, 0x180, RZ ;  /* 0x000001802e2e7810 */ /* 0x000fc60007f3e0ff */
[----:B------:R-:W-:Y:S01]  /*22a0*/  IMAD.X R3, R9, 0x1, R3, P0 ;  /* 0x0000000109037824 */ /* 0x000fe200000e0603 */
[----:B------:R-:W-:Y:S01]  /*22b0*/  LEA R2, P0, R8, UR10, 0x2 ;  /* 0x0000000a08027c11 */ /* 0x000fe2000f8010ff */
[----:B------:R-:W-:-:S03]  /*22c0*/  IMAD.X R9, RZ, RZ, R9, P1 ;  /* 0x000000ffff097224 */ /* 0x000fc600008e0609 */
[----:B------:R-:W-:Y:S02]  /*22d0*/  LEA.HI.X R3, R8, UR11, R3, 0x2, P0 ;  /* 0x0000000b08037c11 */ /* 0x000fe400080f1403 */
[----:B------:R-:W-:-:S03]  /*22e0*/  ISETP.NE.AND P0, PT, R0, RZ, PT ;  /* 0x000000ff0000720c */ /* 0x000fc60003f05270 */
[----:B--2---:R0:W-:Y:S10]  /*22f0*/  STG.E desc[UR8][R2.64], R7 ;  /* 0x0000000702007986 */ /* 0x0041f4000c101908 */
[----:B------:R-:W-:Y:S05]  /*2300*/  @P0 BRA `(.L_x_54) ;  /* 0xfffffffc00c40947 */ /* 0x000fea000383ffff */
[----:B------:R-:W-:Y:S05]  /*2310*/  BSYNC.RECONVERGENT B1 ;  /* 0x0000000000017941 */ /* 0x000fea0003800200 */
.L_x_53:
[----:B------:R-:W-:Y:S05]  /*2320*/  BSYNC.RECONVERGENT B0 ;  /* 0x0000000000007941 */ /* 0x000fea0003800200 */
.L_x_52:
[----:B------:R-:W-:-:S13]  /*2330*/  ISETP.GE.U32.AND P0, PT, R13, 0x480, PT ;  /* 0x000004800d00780c */ /* 0x000fda0003f06070 */
[----:B------:R-:W-:Y:S05]  /*2340*/  @!P0 EXIT ;  /* 0x000000000000894d */ /* 0x000fea0003800000 */
[----:B------:R-:W1:Y:S01]  /*2350*/  S2UR UR5, SR_CgaCtaId ;  /* 0x00000000000579c3 */ /* 0x000e620000008800 */
[----:B------:R-:W-:Y:S01]  /*2360*/  UMOV UR4, 0x400 ;  /* 0x0000040000047882 */ /* 0x000fe20000000000 */
[----:B------:R-:W-:Y:S01]  /*2370*/  UISETP.NE.AND UP0, UPT, UR6, URZ, UPT ;  /* 0x000000ff0600728c */ /* 0x000fe2000bf05270 */
[----:B------:R-:W-:Y:S02]  /*2380*/  IMAD.MOV.U32 R19, RZ, RZ, RZ ;  /* 0x000000ffff137224 */ /* 0x000fe400078e00ff */
[----:B------:R-:W-:-:S03]  /*2390*/  IMAD.MOV.U32 R21, RZ, RZ, RZ ;  /* 0x000000ffff157224 */ /* 0x000fc600078e00ff */
[----:B0-----:R-:W0:Y:S01]  /*23a0*/  LDC.64 R2, c[0x0][0x390] ;  /* 0x0000e400ff027b82 */ /* 0x001e220000000a00 */
[----:B------:R-:W-:Y:S01]  /*23b0*/  PLOP3.LUT P0, PT, PT, PT, UP0, 0x80, 0x8 ;  /* 0x000000000008781c */ /* 0x000fe20003f0f008 */
[----:B------:R-:W-:Y:S02]  /*23c0*/  UISETP.NE.AND UP0, UPT, UR6, URZ, UPT ;  /* 0x000000ff0600728c */ /* 0x000fe4000bf05270 */
[----:B-1----:R-:W-:-:S06]  /*23d0*/  ULEA UR4, UR5, UR4, 0x18 ;  /* 0x0000000405047291 */ /* 0x002fcc000f8ec0ff */
[C---:B------:R-:W-:Y:S01]  /*23e0*/  LEA R0, R46.reuse, UR4, 0x2 ;  /* 0x000000042e007c11 */ /* 0x040fe2000f8e10ff */
[----:B0-----:R-:W-:-:S04]  /*23f0*/  IMAD.WIDE.U32 R2, R46, 0x4, R2 ;  /* 0x000000042e027825 */ /* 0x001fc800078e0002 */
[----:B------:R-:W-:-:S07]  /*2400*/  VIADD R0, R0, 0xc00 ;  /* 0x00000c0000007836 */ /* 0x000fce0000000000 */
.L_x_55:
[----:B-1----:R-:W0:Y:S01]  /*2410*/  @!P0 LDC.64 R8, c[0x0][0x3d0] ;  /* 0x0000f400ff088b82 */ /* 0x002e220000000a00 */
[----:B------:R-:W-:Y:S01]  /*2420*/  CS2R R4, SRZ ;  /* 0x0000000000047805 */ /* 0x000fe2000001ff00 */
[----:B------:R-:W1:Y:S04]  /*2430*/  LDS R15, [R0+-0xc00] ;  /* 0xfff40000000f7984 */ /* 0x000e680000000800 */
[----:B------:R-:W2:Y:S04]  /*2440*/  LDS R17, [R0+-0x600] ;  /* 0xfffa000000117984 */ /* 0x000ea80000000800 */
[----:B0-----:R-:W3:Y:S01]  /*2450*/  @!P0 LDG.E.64 R4, desc[UR8][R8.64] ;  /* 0x0000000808048981 */ /* 0x001ee2000c1e1b00 */
[----:B------:R-:W-:-:S13]  /*2460*/  PLOP3.LUT P0, PT, PT, PT, UP0, 0x80, 0x8 ;  /* 0x000000000008781c */ /* 0x000fda0003f0f008 */
[----:B------:R-:W0:Y:S01]  /*2470*/  @!P0 LDC.64 R10, c[0x0][0x3d0] ;  /* 0x0000f400ff0a8b82 */ /* 0x000e220000000a00 */
[----:B---3--:R-:W-:-:S04]  /*2480*/  LEA R7, P1, R4, R19, 0x2 ;  /* 0x0000001304077211 */ /* 0x008fc800078210ff */
[----:B------:R-:W-:Y:S02]  /*2490*/  LEA.HI.X R5, R4, R21, R5, 0x2, P1 ;  /* 0x0000001504057211 */ /* 0x000fe400008f1405 */
[----:B------:R-:W-:-:S05]  /*24a0*/  IADD3 R6, P1, PT, R2, R7, RZ ;  /* 0x0000000702067210 */ /* 0x000fca0007f3e0ff */
[----:B------:R-:W-:Y:S01]  /*24b0*/  IMAD.X R7, R3, 0x1, R5, P1 ;  /* 0x0000000103077824 */ /* 0x000fe200008e0605 */
[----:B------:R-:W-:-:S04]  /*24c0*/  CS2R R4, SRZ ;  /* 0x0000000000047805 */ /* 0x000fc8000001ff00 */
[----:B-1----:R1:W-:Y:S04]  /*24d0*/  STG.E desc[UR8][R6.64], R15 ;  /* 0x0000000f06007986 */ /* 0x0023e8000c101908 */
[----:B0-----:R-:W3:Y:S01]  /*24e0*/  @!P0 LDG.E.64 R4, desc[UR8][R10.64] ;  /* 0x000000080a048981 */ /* 0x001ee2000c1e1b00 */
[----:B------:R-:W0:Y:S03]  /*24f0*/  @!P0 LDC.64 R12, c[0x0][0x3d0] ;  /* 0x0000f400ff0c8b82 */ /* 0x000e260000000a00 */
[----:B------:R-:W4:Y:S01]  /*2500*/  LDS R15, [R0] ;  /* 0x00000000000f7984 */ /* 0x000f220000000800 */
[----:B---3--:R-:W-:-:S04]  /*2510*/  LEA R9, P1, R4, R19, 0x2 ;  /* 0x0000001304097211 */ /* 0x008fc800078210ff */
[----:B------:R-:W-:Y:S02]  /*2520*/  LEA.HI.X R5, R4, R21, R5, 0x2, P1 ;  /* 0x0000001504057211 */ /* 0x000fe400008f1405 */
[----:B------:R-:W-:-:S05]  /*2530*/  IADD3 R8, P1, PT, R2, R9, RZ ;  /* 0x0000000902087210 */ /* 0x000fca0007f3e0ff */
[----:B------:R-:W-:Y:S01]  /*2540*/  IMAD.X R9, R3, 0x1, R5, P1 ;  /* 0x0000000103097824 */ /* 0x000fe200008e0605 */
[----:B------:R-:W-:-:S04]  /*2550*/  CS2R R4, SRZ ;  /* 0x0000000000047805 */ /* 0x000fc8000001ff00 */
[----:B--2---:R-:W-:Y:S04]  /*2560*/  STG.E desc[UR8][R8.64+0x600], R17 ;  /* 0x0006001108007986 */ /* 0x004fe8000c101908 */
[----:B0-----:R-:W1:Y:S01]  /*2570*/  @!P0 LDG.E.64 R4, desc[UR8][R12.64] ;  /* 0x000000080c048981 */ /* 0x001e62000c1e1b00 */
[----:B------:R-:W0:Y:S03]  /*2580*/  @!P0 LDC.64 R10, c[0x0][0x3d0] ;  /* 0x0000f400ff0a8b82 */ /* 0x000e260000000a00 */
[----:B------:R2:W3:Y:S01]  /*2590*/  LDS R9, [R0+0x600] ;  /* 0x0006000000097984 */ /* 0x0004e20000000800 */
[----:B-1----:R-:W-:-:S04]  /*25a0*/  LEA R7, P1, R4, R19, 0x2 ;  /* 0x0000001304077211 */ /* 0x002fc800078210ff */
[----:B------:R-:W-:Y:S02]  /*25b0*/  LEA.HI.X R5, R4, R21, R5, 0x2, P1 ;  /* 0x0000001504057211 */ /* 0x000fe400008f1405 */
[----:B------:R-:W-:-:S05]  /*25c0*/  IADD3 R6, P1, PT, R2, R7, RZ ;  /* 0x0000000702067210 */ /* 0x000fca0007f3e0ff */
[----:B------:R-:W-:Y:S01]  /*25d0*/  IMAD.X R7, R3, 0x1, R5, P1 ;  /* 0x0000000103077824 */ /* 0x000fe200008e0605 */
[----:B------:R-:W-:-:S04]  /*25e0*/  CS2R R4, SRZ ;  /* 0x0000000000047805 */ /* 0x000fc8000001ff00 */
[----:B----4-:R1:W-:Y:S04]  /*25f0*/  STG.E desc[UR8][R6.64+0xc00], R15 ;  /* 0x000c000f06007986 */ /* 0x0103e8000c101908 */
[----:B0-----:R-:W4:Y:S01]  /*2600*/  @!P0 LDG.E.64 R4, desc[UR8][R10.64] ;  /* 0x000000080a048981 */ /* 0x001f22000c1e1b00 */
[----:B------:R-:W-:Y:S02]  /*2610*/  VIADD R46, R46, 0x600 ;  /* 0x000006002e2e7836 */ /* 0x000fe40000000000 */
[----:B--2---:R-:W-:Y:S01]  /*2620*/  VIADD R0, R0, 0x1800 ;  /* 0x0000180000007836 */ /* 0x004fe20000000000 */
[----:B----4-:R-:W-:Y:S02]  /*2630*/  LEA R13, P1, R4, R19, 0x2 ;  /* 0x00000013040d7211 */ /* 0x010fe400078210ff */
[----:B------:R-:W-:-:S02]  /*2640*/  IADD3 R19, P2, PT, R19, 0x1800, RZ ;  /* 0x0000180013137810 */ /* 0x000fc40007f5e0ff */
[----:B------:R-:W-:Y:S02]  /*2650*/  LEA.HI.X R5, R4, R21, R5, 0x2, P1 ;  /* 0x0000001504057211 */ /* 0x000fe400008f1405 */
[----:B------:R-:W-:Y:S01]  /*2660*/  IADD3 R4, P1, PT, R2, R13, RZ ;  /* 0x0000000d02047210 */ /* 0x000fe20007f3e0ff */
[----:B------:R-:W-:-:S04]  /*2670*/  IMAD.X R21, RZ, RZ, R21, P2 ;  /* 0x000000ffff157224 */ /* 0x000fc800010e0615 */
[----:B------:R-:W-:Y:S01]  /*2680*/  IMAD.X R5, R3, 0x1, R5, P1 ;  /* 0x0000000103057824 */ /* 0x000fe200008e0605 */
[----:B------:R-:W-:-:S04]  /*2690*/  ISETP.GE.AND P1, PT, R46, R33, PT ;  /* 0x000000212e00720c */ /* 0x000fc80003f26270 */
[----:B---3--:R1:W-:Y:S09]  /*26a0*/  STG.E desc[UR8][R4.64+0x1200], R9 ;  /* 0x0012000904007986 */ /* 0x0083f2000c101908 */
[----:B------:R-:W-:Y:S05]  /*26b0*/  @!P1 BRA `(.L_x_55) ;  /* 0xfffffffc00549947 */ /* 0x000fea000383ffff */
[----:B------:R-:W-:Y:S05]  /*26c0*/  EXIT ;  /* 0x000000000000794d */ /* 0x000fea0003800000 */
.L_x_1:
        /* <DEDUP_REMOVED lines=10> */
[--C-:B------:R-:W-:Y:S02]  /*2770*/  IADD3 R4, P0, P1, R3, UR4, R2.reuse ;  /* 0x0000000403047c10 */ /* 0x100fe4000f91e002 */
[----:B------:R-:W-:-:S04]  /*2780*/  SHF.R.S32.HI R2, RZ, 0x1f, R2 ;  /* 0x0000001fff027819 */ /* 0x000fc80000011402 */
[----:B------:R-:W-:Y:S02]  /*2790*/  IADD3.X R3, PT, PT, RZ, UR5, R2, P0, P1 ;  /* 0x00000005ff037c10 */ /* 0x000fe400087e2402 */
        /* <DEDUP_REMOVED lines=23> */
[----:B0-----:R-:W-:-:S02]  /*2910*/  ULEA UR4, UR5, UR4, 0x18 ;  /* 0x0000000405047291 */ /* 0x001fc4000f8ec0ff */
        /* <DEDUP_REMOVED lines=8> */
[----:B------:R0:W-:Y:S04]  /*29a0*/  STS [R21+0x280], R9 ;  /* 0x0002800915007388 */ /* 0x0001e80000000800 */
[----:B------:R-:W-:Y:S04]  /*29b0*/  STS [R21+0x300], R10 ;  /* 0x0003000a15007388 */ /* 0x000fe80000000800 */
[----:B------:R-:W-:Y:S01]  /*29c0*/  STS [R21+0x380], R11 ;  /* 0x0003800b15007388 */ /* 0x000fe20000000800 */
[----:B0-----:R-:W-:-:S03]  /*29d0*/  IMAD.MOV.U32 R9, RZ, RZ, 0x2 ;  /* 0x00000002ff097424 */ /* 0x001fc600078e00ff */
        /* <DEDUP_REMOVED lines=18> */
[----:B------:R-:W-:Y:S04]  /*2b00*/  LDS R24, [R22+0x24] ;  /* 0x0000240016187984 */ /* 0x000fe80000000800 */
[----:B------:R-:W-:Y:S01]  /*2b10*/  LDS R25, [R22+0x28] ;  /* 0x0000280016197984 */ /* 0x000fe20000000800 */
[----:B0-----:R-:W-:-:S03]  /*2b20*/  ISETP.NE.AND P0, PT, R2, -0x1, PT ;  /* 0xffffffff0200780c */ /* 0x001fc60003f05270 */
[----:B------:R-:W-:Y:S01]  /*2b30*/  LDS R26, [R22+0x2c] ;  /* 0x00002c00161a7984 */ /* 0x000fe20000000800 */
[----:B-1----:R-:W-:-:S03]  /*2b40*/  ISETP.NE.AND P1, PT, R3, -0x1, PT ;  /* 0xffffffff0300780c */ /* 0x002fc60003f25270 */
[----:B------:R-:W-:Y:S01]  /*2b50*/  LDS R27, [R22+0x30] ;  /* 0x00003000161b7984 */ /* 0x000fe20000000800 */
[----:B------:R-:W-:Y:S02]  /*2b60*/  SEL R11, RZ, 0x1, !P0 ;  /* 0x00000001ff0b7807 */ /* 0x000fe40004000000 */
[----:B--2---:R-:W-:Y:S01]  /*2b70*/  ISETP.NE.AND P2, PT, R4, -0x1, PT ;  /* 0xffffffff0400780c */ /* 0x004fe20003f45270 */
[----:B------:R-:W-:Y:S02]  /*2b80*/  LDS R28, [R22+0x34] ;  /* 0x00003400161c7984 */ /* 0x000fe40000000800 */
[----:B------:R-:W-:Y:S01]  /*2b90*/  @!P0 IMAD.MOV R9, RZ, RZ, 0x1 ;  /* 0x00000001ff098424 */ /* 0x000fe200078e02ff */
[----:B---3--:R-:W-:Y:S01]  /*2ba0*/  ISETP.NE.AND P0, PT, R5, -0x1, PT ;  /* 0xffffffff0500780c */ /* 0x008fe20003f05270 */
[----:B------:R-:W-:Y:S02]  /*2bb0*/  LDS R29, [R22+0x38] ;  /* 0x00003800161d7984 */ /* 0x000fe40000000800 */
[----:B------:R-:W-:Y:S01]  /*2bc0*/  @!P1 IMAD.MOV R9, RZ, RZ, R11 ;  /* 0x000000ffff099224 */ /* 0x000fe200078e020b */
[----:B----4-:R-:W-:Y:S01]  /*2bd0*/  ISETP.NE.AND P1, PT, R6, -0x1, PT ;  /* 0xffffffff0600780c */ /* 0x010fe20003f25270 */
[----:B------:R-:W0:Y:S02]  /*2be0*/  LDS R11, [R22+0x20] ;  /* 0x00002000160b7984 */ /* 0x000e240000000800 */
[----:B------:R-:W-:-:S02]  /*2bf0*/  VIADD R46, R9, 0x1 ;  /* 0x00000001092e7836 */ /* 0x000fc40000000000 */
[----:B------:R-:W-:Y:S01]  /*2c00*/  @!P2 IMAD.MOV R46, RZ, RZ, R9 ;  /* 0x000000ffff2ea224 */ /* 0x000fe200078e0209 */
[----:B------:R-:W1:Y:S01]  /*2c10*/  LDS R30, [R22+0x3c] ;  /* 0x00003c00161e7984 */ /* 0x000e620000000800 */
[----:B------:R-:W-:Y:S02]  /*2c20*/  ISETP.NE.AND P2, PT, R50, RZ, PT ;  /* 0x000000ff3200720c */ /* 0x000fe40003f45270 */
[----:B------:R-:W-:Y:S01]  /*2c30*/  VIADD R44, R46, 0x1 ;  /* 0x000000012e2c7836 */ /* 0x000fe20000000000 */
[----:B------:R-:W2:Y:S01]  /*2c40*/  LDS R32, [R22+0x40] ;  /* 0x0000400016207984 */ /* 0x000ea20000000800 */
[----:B------:R-:W-:Y:S01]  /*2c50*/  @!P0 IMAD.MOV R44, RZ, RZ, R46 ;  /* 0x000000ffff2c8224 */ /* 0x000fe200078e022e */
[----:B------:R-:W-:Y:S01]  /*2c60*/  BAR.SYNC.DEFER_BLOCKING 0x0 ;  /* 0x0000000000007b1d */ /* 0x000fe20000010000 */
[----:B-----5:R-:W-:Y:S02]  /*2c70*/  ISETP.NE.AND P0, PT, R7, -0x1, PT ;  /* 0xffffffff0700780c */ /* 0x020fe40003f05270 */
[----:B------:R-:W-:-:S02]  /*2c80*/  VIADD R42, R44, 0x1 ;  /* 0x000000012c2a7836 */ /* 0x000fc40000000000 */
[----:B------:R-:W-:Y:S01]  /*2c90*/  @!P1 IMAD.MOV R42, RZ, RZ, R44 ;  /* 0x000000ffff2a9224 */ /* 0x000fe200078e022c */
[----:B------:R-:W-:-:S03]  /*2ca0*/  ISETP.NE.AND P1, PT, R8, -0x1, PT ;  /* 0xffffffff0800780c */ /* 0x000fc60003f25270 */
[----:B------:R-:W-:-:S05]  /*2cb0*/  VIADD R39, R42, 0x1 ;  /* 0x000000012a277836 */ /* 0x000fca0000000000 */
[----:B------:R-:W-:Y:S01]  /*2cc0*/  @!P0 IMAD.MOV R39, RZ, RZ, R42 ;  /* 0x000000ffff278224 */ /* 0x000fe200078e022a */
[----:B------:R-:W-:-:S03]  /*2cd0*/  ISETP.NE.AND P0, PT, R10, -0x1, PT ;  /* 0xffffffff0a00780c */ /* 0x000fc60003f05270 */
[----:B------:R-:W-:Y:S02]  /*2ce0*/  VIADD R38, R39, 0x1 ;  /* 0x0000000127267836 */ /* 0x000fe40000000000 */
[----:B------:R-:W-:-:S04]  /*2cf0*/  @!P1 IMAD.MOV R38, RZ, RZ, R39 ;  /* 0x000000ffff269224 */ /* 0x000fc800078e0227 */
[----:B------:R-:W-:Y:S01]  /*2d00*/  VIADD R12, R38, 0x1 ;  /* 0x00000001260c7836 */ /* 0x000fe20000000000 */
[----:B0-----:R-:W-:-:S03]  /*2d10*/  ISETP.NE.AND P1, PT, R11, -0x1, PT ;  /* 0xffffffff0b00780c */ /* 0x001fc60003f25270 */
[----:B------:R-:W-:Y:S01]  /*2d20*/  @!P0 IMAD.MOV R12, RZ, RZ, R38 ;  /* 0x000000ffff0c8224 */ /* 0x000fe200078e0226 */
[----:B------:R-:W-:-:S03]  /*2d30*/  ISETP.NE.AND P0, PT, R24, -0x1, PT ;  /* 0xffffffff1800780c */ /* 0x000fc60003f05270 */
[----:B------:R-:W-:-:S06]  /*2d40*/  VIADD R37, R12, 0x1 ;  /* 0x000000010c257836 */ /* 0x000fcc0000000000 */
        /* <DEDUP_REMOVED lines=16> */
[----:B-1----:R-:W-:-:S03]  /*2e50*/  ISETP.NE.AND P0, PT, R30, -0x1, PT ;  /* 0xffffffff1e00780c */ /* 0x002fc60003f05270 */
[----:B------:R-:W-:-:S04]  /*2e60*/  VIADD R12, R36, 0x1 ;  /* 0x00000001240c7836 */ /* 0x000fc80000000000 */
[----:B------:R-:W-:Y:S01]  /*2e70*/  @!P1 IMAD.MOV R12, RZ, RZ, R36 ;  /* 0x000000ffff0c9224 */ /* 0x000fe200078e0224 */
[----:B--2---:R-:W-:-:S03]  /*2e80*/  ISETP.NE.AND P1, PT, R32, -0x1, PT ;  /* 0xffffffff2000780c */ /* 0x004fc60003f25270 */
[----:B------:R-:W-:Y:S02]  /*2e90*/  VIADD R13, R12, 0x1 ;  /* 0x000000010c0d7836 */ /* 0x000fe40000000000 */
[----:B------:R-:W-:-:S04]  /*2ea0*/  @!P0 IMAD.MOV R13, RZ, RZ, R12 ;  /* 0x000000ffff0d8224 */ /* 0x000fc800078e020c */
[----:B------:R-:W-:-:S04]  /*2eb0*/  VIADD R43, R13, 0x1 ;  /* 0x000000010d2b7836 */ /* 0x000fc80000000000 */
        /* <DEDUP_REMOVED lines=13> */
[----:B------:R-:W-:-:S03]  /*2f90*/  ISETP.NE.AND P0, PT, R41, 0x2, PT ;  /* 0x000000022900780c */ /* 0x000fc60003f05270 */
[----:B------:R-:W-:Y:S01]  /*2fa0*/  IMAD.IADD R43, R48, 0x1, -R43 ;  /* 0x00000001302b7824 */ /* 0x000fe200078e0a2b */
[----:B------:R-:W-:Y:S01]  /*2fb0*/  @!P1 STS [R45], R48 ;  /* 0x000000302d009388 */ /* 0x000fe20000000800 */
[----:B------:R-:W-:Y:S01]  /*2fc0*/  BAR.SYNC.DEFER_BLOCKING 0x0 ;  /* 0x0000000000007b1d */ /* 0x000fe20000010000 */
[----:B------:R-:W-:-:S05]  /*2fd0*/  ISETP.NE.AND P1, PT, R41, 0x9, PT ;  /* 0x000000092900780c */ /* 0x000fca0003f25270 */
[----:B------:R-:W0:Y:S04]  /*2fe0*/  LDS.128 R12, [UR4] ;  /* 0x00000004ff0c7984 */ /* 0x000e280008000c00 */
[----:B------:R-:W1:Y:S04]  /*2ff0*/  LDS.128 R16, [UR4+0x10] ;  /* 0x00001004ff107984 */ /* 0x000e680008000c00 */
[----:B------:R-:W2:Y:S01]  /*3000*/  LDS.128 R20, [UR4+0x20] ;  /* 0x00002004ff147984 */ /* 0x000ea20008000c00 */
[----:B0-----:R-:W-:-:S04]  /*3010*/  IMAD.IADD R13, R12, 0x1, R13 ;  /* 0x000000010c0d7824 */ /* 0x001fc800078e020d */
[----:B------:R-:W-:Y:S01]  /*3020*/  IMAD.IADD R14, R14, 0x1, R13 ;  /* 0x000000010e0e7824 */ /* 0x000fe200078e020d */
[----:B------:R-:W-:Y:S02]  /*3030*/  SEL R12, R13, R12, !P0 ;  /* 0x0000000c0d0c7207 */ /* 0x000fe40004000000 */
[----:B------:R-:W-:Y:S01]  /*3040*/  ISETP.NE.AND P0, PT, R41, 0x3, PT ;  /* 0x000000032900780c */ /* 0x000fe20003f05270 */
[----:B------:R-:W-:Y:S01]  /*3050*/  IMAD.IADD R15, R15, 0x1, R14 ;  /* 0x000000010f0f7824 */ /* 0x000fe200078e020e */
[----:B------:R-:W-:Y:S02]  /*3060*/  SEL R13, R43, RZ, P2 ;  /* 0x000000ff2b0d7207 */ /* 0x000fe40001000000 */
[----:B------:R-:W-:Y:S01]  /*3070*/  SEL R12, R14, R12, !P0 ;  /* 0x0000000c0e0c7207 */ /* 0x000fe20004000000 */
[----:B-1----:R-:W-:Y:S01]  /*3080*/  IMAD.IADD R16, R15, 0x1, R16 ;  /* 0x000000010f107824 */ /* 0x002fe200078e0210 */
[----:B------:R-:W-:-:S03]  /*3090*/  ISETP.NE.AND P0, PT, R41, 0x4, PT ;  /* 0x000000042900780c */ /* 0x000fc60003f05270 */
[----:B------:R-:W-:Y:S01]  /*30a0*/  IMAD.IADD R17, R17, 0x1, R16 ;  /* 0x0000000111117824 */ /* 0x000fe200078e0210 */
[----:B------:R-:W-:Y:S02]  /*30b0*/  SEL R12, R15, R12, !P0 ;  /* 0x0000000c0f0c7207 */ /* 0x000fe40004000000 */
[----:B------:R-:W-:Y:S01]  /*30c0*/  ISETP.NE.AND P0, PT, R41, 0x5, PT ;  /* 0x000000052900780c */ /* 0x000fe20003f05270 */
[----:B------:R-:W-:-:S03]  /*30d0*/  IMAD.IADD R18, R18, 0x1, R17 ;  /* 0x0000000112127824 */ /* 0x000fc600078e0211 */
[----:B------:R-:W-:Y:S01]  /*30e0*/  SEL R12, R16, R12, !P0 ;  /* 0x0000000c100c7207 */ /* 0x000fe20004000000 */
[----:B------:R-:W-:Y:S01]  /*30f0*/  IMAD.IADD R19, R19, 0x1, R18 ;  /* 0x0000000113137824 */ /* 0x000fe200078e0212 */
[----:B------:R-:W-:-:S03]  /*3100*/  ISETP.NE.AND P0, PT, R41, 0x6, PT ;  /* 0x000000062900780c */ /* 0x000fc60003f05270 */
[----:B--2---:R-:W-:Y:S01]  /*3110*/  IMAD.IADD R20, R19, 0x1, R20 ;  /* 0x0000000113147824 */ /* 0x004fe200078e0214 */
[----:B------:R-:W-:Y:S02]  /*3120*/  SEL R12, R17, R12, !P0 ;  /* 0x0000000c110c7207 */ /* 0x000fe40004000000 */
[----:B------:R-:W-:Y:S01]  /*3130*/  ISETP.NE.AND P0, PT, R41, 0x7, PT ;  /* 0x000000072900780c */ /* 0x000fe20003f05270 */
[----:B------:R-:W-:-:S03]  /*3140*/  IMAD.IADD R21, R21, 0x1, R20 ;  /* 0x0000000115157824 */ /* 0x000fc600078e0214 */
[----:B------:R-:W-:Y:S01]  /*3150*/  SEL R12, R18, R12, !P0 ;  /* 0x0000000c120c7207 */ /* 0x000fe20004000000 */
[----:B------:R-:W-:Y:S01]  /*3160*/  IMAD.IADD R22, R22, 0x1, R21 ;  /* 0x0000000116167824 */ /* 0x000fe200078e0215 */
[----:B------:R-:W-:-:S03]  /*3170*/  ISETP.NE.AND P0, PT, R41, 0x8, PT ;  /* 0x000000082900780c */ /* 0x000fc60003f05270 */
[----:B------:R-:W-:Y:S01]  /*3180*/  IMAD.IADD R23, R23, 0x1, R22 ;  /* 0x0000000117177824 */ /* 0x000fe200078e0216 */
[----:B------:R-:W-:Y:S02]  /*3190*/  SEL R12, R19, R12, !P0 ;  /* 0x0000000c130c7207 */ /* 0x000fe40004000000 */
[C---:B------:R-:W-:Y:S02]  /*31a0*/  ISETP.NE.AND P0, PT, R41.reuse, 0xa, PT ;  /* 0x0000000a2900780c */ /* 0x040fe40003f05270 */
[----:B------:R-:W-:Y:S02]  /*31b0*/  SEL R12, R20, R12, !P1 ;  /* 0x0000000c140c7207 */ /* 0x000fe40004800000 */
[----:B------:R-:W-:Y:S02]  /*31c0*/  ISETP.NE.AND P1, PT, R41, 0xb, PT ;  /* 0x0000000b2900780c */ /* 0x000fe40003f25270 */
[----:B------:R-:W-:Y:S02]  /*31d0*/  SEL R12, R21, R12, !P0 ;  /* 0x0000000c150c7207 */ /* 0x000fe40004000000 */
[----:B------:R-:W-:-:S02]  /*31e0*/  ISETP.GE.U32.AND P0, PT, R0, 0x20, PT ;  /* 0x000000200000780c */ /* 0x000fc40003f06070 */
[----:B------:R-:W-:Y:S02]  /*31f0*/  SEL R12, R22, R12, !P1 ;  /* 0x0000000c160c7207 */ /* 0x000fe40004800000 */
[----:B------:R-:W-:-:S03]  /*3200*/  ISETP.GT.U32.AND P1, PT, R0, 0x1f, PT ;  /* 0x0000001f0000780c */ /* 0x000fc60003f24070 */
[----:B------:R-:W-:-:S05]  /*3210*/  IMAD.IADD R12, R12, 0x1, R13 ;  /* 0x000000010c0c7824 */ /* 0x000fca00078e020d */
[----:B------:R-:W-:-:S05]  /*3220*/  SEL R47, R43, R12, !P0 ;  /* 0x0000000c2b2f7207 */ /* 0x000fca0004000000 */
[----:B------:R-:W-:Y:S05]  /*3230*/  @P1 BRA `(.L_x_56) ;  /* 0x0000000800401947 */ /* 0x000fea0003800000 */
[----:B------:R-:W0:Y:S01]  /*3240*/  LDC.64 R12, c[0x0][0x3a0] ;  /* 0x0000e800ff0c7b82 */ /* 0x000e220000000a00 */
[----:B------:R-:W-:Y:S02]  /*3250*/  ISETP.NE.AND P0, PT, R0, RZ, PT ;  /* 0x000000ff0000720c */ /* 0x000fe40003f05270 */
[----:B------:R-:W-:-:S05]  /*3260*/  LOP3.LUT R17, RZ, R0, RZ, 0x33, !PT ;  /* 0x00000000ff117212 */ /* 0x000fca00078e33ff */
[----:B------:R-:W1:Y:S01]  /*3270*/  LDC R16, c[0x0][0x370] ;  /* 0x0000dc00ff107b82 */ /* 0x000e620000000800 */
[----:B------:R-:W-:-:S05]  /*3280*/  IMAD.IADD R17, R40, 0x1, R17 ;  /* 0x0000000128117824 */ /* 0x000fca00078e0211 */
[----:B------:R-:W-:Y:S01]  /*3290*/  @!P0 IMAD.MOV.U32 R22, RZ, RZ, 0x64 ;  /* 0x00000064ff168424 */ /* 0x000fe200078e00ff */
[----:B------:R2:W-:Y:S01]  /*32a0*/  @!P0 STS [UR4+0x4c], R23 ;  /* 0x00004c17ff008988 */ /* 0x0005e20008000804 */
[----:B0-----:R-:W-:-:S05]  /*32b0*/  IMAD.WIDE R48, R40, 0x8, R12 ;  /* 0x0000000828307825 */ /* 0x001fca00078e020c */
[----:B------:R2:W-:Y:S01]  /*32c0*/  @!P0 ST.E.64.STRONG.GPU desc[UR8][R48.64+0x100], R22 ;  /* 0x0001001630008985 */ /* 0x0005e2000c10fb08 */
[----:B-1----:R-:W-:-:S13]  /*32d0*/  ISETP.GT.U32.AND P0, PT, R16, 0x1f3, PT ;  /* 0x000001f31000780c */ /* 0x002fda0003f04070 */
[----:B--2---:R-:W-:Y:S05]  /*32e0*/  @P0 BRA `(.L_x_57) ;  /* 0x0000000000080947 */ /* 0x004fea0003800000 */
[----:B------:R0:W-:Y:S06]  /*32f0*/  MEMBAR.SC.CTA ;  /* 0x0000000000007992 */ /* 0x0001ec0000000000 */
[----:B0-----:R-:W-:Y:S05]  /*3300*/  BRA `(.L_x_58) ;  /* 0x0000000000087947 */ /* 0x001fea0003800000 */
.L_x_57:
[----:B------:R-:W-:Y:S05]  /*3310*/  NANOSLEEP 0x47e ;  /* 0x0000047e0000795d */ /* 0x000fea0003800000 */
[----:B------:R-:W-:Y:S01]  /*3320*/  NOP ;  /* 0x0000000000007918 */ /* 0x000fe20000000000 */
.L_x_58:
[----:B------:R-:W-:-:S05]  /*3330*/  IMAD.WIDE R12, R17, 0x8, R12 ;  /* 0x00000008110c7825 */ /* 0x000fca00078e020c */
[----:B------:R-:W2:Y:S01]  /*3340*/  LD.E.64.STRONG.GPU R14, desc[UR8][R12.64+0x100] ;  /* 0x000100080c0e7980 */ /* 0x000ea2000c10fb00 */
[----:B------:R-:W-:Y:S01]  /*3350*/  UMOV UR5, 0xffffffff ;  /* 0xffffffff00057882 */ /* 0x000fe20000000000 */
[----:B--2---:R-:W-:Y:S02]  /*3360*/  ISETP.NE.AND P6, PT, R14, 0x63, PT ;  /* 0x000000630e00780c */ /* 0x004fe40003fc5270 */
[----:B------:R-:W-:Y:S11]  /*3370*/  BRA.DIV UR5, `(.L_x_59) ;  /* 0x0000008e050c7947 */ /* 0x000ff6000b800000 */
[----:B------:R-:W-:-:S13]  /*3380*/  VOTE.ANY P6, !P6 ;  /* 0x0000000000ff7806 */ /* 0x000fda00070c0100 */
.L_x_266:
[----:B------:R-:W-:Y:S05]  /*3390*/  @!P6 BRA `(.L_x_60) ;  /* 0x000000000030e947 */ /* 0x000fea0003800000 */
.L_x_64:
[----:B------:R-:W-:Y:S05]  /*33a0*/  YIELD ;  /* 0x0000000000007946 */ /* 0x000fea0003800000 */
[----:B------:R-:W-:Y:S05]  /*33b0*/  @P0 BRA `(.L_x_61) ;  /* 0x0000000000080947 */ /* 0x000fea0003800000 */
[----:B------:R0:W-:Y:S06]  /*33c0*/  MEMBAR.SC.CTA ;  /* 0x0000000000007992 */ /* 0x0001ec0000000000 */
[----:B0-----:R-:W-:Y:S05]  /*33d0*/  BRA `(.L_x_62) ;  /* 0x0000000000087947 */ /* 0x001fea0003800000 */
.L_x_61:
[----:B------:R-:W-:Y:S05]  /*33e0*/  NANOSLEEP 0x4c ;  /* 0x0000004c0000795d */ /* 0x000fea0003800000 */
[----:B------:R-:W-:Y:S01]  /*33f0*/  NOP ;  /* 0x0000000000007918 */ /* 0x000fe20000000000 */
.L_x_62:
[----:B------:R-:W2:Y:S01]  /*3400*/  LD.E.64.STRONG.GPU R14, desc[UR8][R12.64+0x100] ;  /* 0x000100080c0e7980 */ /* 0x000ea2000c10fb00 */
[----:B------:R-:W-:Y:S01]  /*3410*/  UMOV UR5, 0xffffffff ;  /* 0xffffffff00057882 */ /* 0x000fe20000000000 */
[----:B--2---:R-:W-:Y:S02]  /*3420*/  ISETP.NE.AND P6, PT, R14, 0x63, PT ;  /* 0x000000630e00780c */ /* 0x004fe40003fc5270 */
[----:B------:R-:W-:Y:S11]  /*3430*/  BRA.DIV UR5, `(.L_x_63) ;  /* 0x0000008a05fc7947 */ /* 0x000ff6000b800000 */
[----:B------:R-:W-:-:S13]  /*3440*/  VOTE.ANY P6, !P6 ;  /* 0x0000000000ff7806 */ /* 0x000fda00070c0100 */
.L_x_269:
[----:B------:R-:W-:Y:S05]  /*3450*/  @P6 BRA `(.L_x_64) ;  /* 0xfffffffc00d06947 */ /* 0x000fea000383ffff */
.L_x_60:
[----:B------:R-:W-:Y:S01]  /*3460*/  UMOV UR5, 0xffffffff ;  /* 0xffffffff00057882 */ /* 0x000fe20000000000 */
[----:B------:R-:W-:Y:S02]  /*3470*/  ISETP.NE.AND P5, PT, R14, 0x65, PT ;  /* 0x000000650e00780c */ /* 0x000fe40003fa5270 */
[----:B------:R-:W-:Y:S11]  /*3480*/  BRA.DIV UR5, `(.L_x_65) ;  /* 0x0000008e05087947 */ /* 0x000ff6000b800000 */
[----:B------:R-:W0:Y:S01]  /*3490*/  S2R R51, SR_GEMASK ;  /* 0x0000000000337919 */ /* 0x000e220000003c00 */
[----:B------:R-:W-:Y:S01]  /*34a0*/  VOTE.ANY R18, PT, !P5 ;  /* 0x0000000000127806 */ /* 0x000fe200068e0100 */
[C---:B------:R-:W-:Y:S02]  /*34b0*/  VIADD R22, R50.reuse, 0x2 ;  /* 0x0000000232167836 */ /* 0x040fe40000000000 */
[----:B------:R-:W-:Y:S01]  /*34c0*/  VIADD R21, R50, 0x4 ;  /* 0x0000000432157836 */ /* 0x000fe20000000000 */
[----:B0-----:R-:W-:-:S05]  /*34d0*/  LOP3.LUT R18, R18, 0x80000000, R51, 0xec, !PT ;  /* 0x8000000012127812 */ /* 0x001fca00078eec33 */
[----:B------:R-:W-:-:S05]  /*34e0*/  VIADD R13, R18, 0xffffffff ;  /* 0xffffffff120d7836 */ /* 0x000fca0000000000 */
[----:B------:R-:W-:-:S04]  /*34f0*/  LOP3.LUT R13, R18, R13, RZ, 0xc, !PT ;  /* 0x0000000d120d7212 */ /* 0x000fc800078e0cff */
[----:B------:R-:W0:Y:S02]  /*3500*/  POPC R53, R13 ;  /* 0x0000000d00357309 */ /* 0x000e240000000000 */
[----:B0-----:R-:W0:Y:S01]  /*3510*/  SHFL.DOWN PT, R19, R15, 0x1, R53 ;  /* 0x082000000f137989 */ /* 0x001e2200000e0035 */
[----:B------:R-:W-:-:S04]  /*3520*/  ISETP.GE.AND P0, PT, R50, R53, PT ;  /* 0x000000353200720c */ /* 0x000fc80003f06270 */
[----:B0-----:R-:W-:Y:S02]  /*3530*/  SEL R12, R19, RZ, !P0 ;  /* 0x000000ff130c7207 */ /* 0x001fe40004000000 */
[----:B------:R-:W-:-:S03]  /*3540*/  ISETP.GT.AND P0, PT, R22, R53, PT ;  /* 0x000000351600720c */ /* 0x000fc60003f04270 */
[----:B------:R-:W-:Y:S02]  /*3550*/  IMAD.IADD R20, R12, 0x1, R15 ;  /* 0x000000010c147824 */ /* 0x000fe400078e020f */
[----:B------:R-:W0:Y:S03]  /*3560*/  LDC.64 R12, c[0x0][0x3a0] ;  /* 0x0000e800ff0c7b82 */ /* 0x000e260000000a00 */
[----:B------:R-:W1:Y:S02]  /*3570*/  SHFL.DOWN PT, R19, R20, 0x2, R53 ;  /* 0x0840000014137989 */ /* 0x000e6400000e0035 */
[----:B-1----:R-:W-:Y:S02]  /*3580*/  SEL R19, R19, RZ, !P0 ;  /* 0x000000ff13137207 */ /* 0x002fe40004000000 */
[----:B------:R-:W-:-:S03]  /*3590*/  ISETP.GT.AND P0, PT, R21, R53, PT ;  /* 0x000000351500720c */ /* 0x000fc60003f04270 */
[----:B------:R-:W-:Y:S02]  /*35a0*/  IMAD.IADD R40, R20, 0x1, R19 ;  /* 0x0000000114287824 */ /* 0x000fe400078e0213 */
[----:B------:R-:W-:-:S03]  /*35b0*/  VIADD R20, R50, 0x8 ;  /* 0x0000000832147836 */ /* 0x000fc60000000000 */
[----:B------:R-:W1:Y:S02]  /*35c0*/  SHFL.DOWN PT, R19, R40, 0x4, R53 ;  /* 0x0880000028137989 */ /* 0x000e6400000e0035 */
[----:B-1----:R-:W-:Y:S02]  /*35d0*/  SEL R19, R19, RZ, !P0 ;  /* 0x000000ff13137207 */ /* 0x002fe40004000000 */
[----:B------:R-:W-:-:S03]  /*35e0*/  ISETP.GT.AND P0, PT, R20, R53, PT ;  /* 0x000000351400720c */ /* 0x000fc60003f04270 */
[----:B------:R-:W-:Y:S02]  /*35f0*/  IMAD.IADD R41, R40, 0x1, R19 ;  /* 0x0000000128297824 */ /* 0x000fe400078e0213 */
[----:B------:R-:W-:-:S03]  /*3600*/  VIADD R40, R50, 0x10 ;  /* 0x0000001032287836 */ /* 0x000fc60000000000 */
[----:B------:R-:W1:Y:S02]  /*3610*/  SHFL.DOWN PT, R19, R41, 0x8, R53 ;  /* 0x0900000029137989 */ /* 0x000e6400000e0035 */
[----:B------:R-:W-:Y:S02]  /*3620*/  ISETP.GT.AND P1, PT, R40, R53, PT ;  /* 0x000000352800720c */ /* 0x000fe40003f24270 */
[----:B-1----:R-:W-:Y:S02]  /*3630*/  SEL R52, R19, RZ, !P0 ;  /* 0x000000ff13347207 */ /* 0x002fe40004000000 */
[----:B------:R-:W-:-:S03]  /*3640*/  ISETP.NE.AND P0, PT, R14, 0x65, PT ;  /* 0x000000650e00780c */ /* 0x000fc60003f05270 */
[----:B------:R-:W-:-:S05]  /*3650*/  IMAD.IADD R52, R41, 0x1, R52 ;  /* 0x0000000129347824 */ /* 0x000fca00078e0234 */
[----:B------:R-:W1:Y:S05]  /*3660*/  SHFL.DOWN PT, R19, R52, 0x10, R53 ;  /* 0x0a00000034137989 */ /* 0x000e6a00000e0035 */
[----:B------:R-:W-:Y:S02]  /*3670*/  VOTE.ALL P5, P0 ;  /* 0x0000000000ff7806 */ /* 0x000fe400000a0000 */
[----:B0-----:R-:W-:-:S05]  /*3680*/  IADD3 R43, P0, PT, R12, 0x100, RZ ;  /* 0x000001000c2b7810 */ /* 0x001fca0007f1e0ff */
[----:B------:R-:W-:Y:S01]  /*3690*/  IMAD.X R45, RZ, RZ, R13, P0 ;  /* 0x000000ffff2d7224 */ /* 0x000fe200000e060d */
[----:B-1----:R-:W-:-:S05]  /*36a0*/  SEL R19, R19, RZ, !P1 ;  /* 0x000000ff13137207 */ /* 0x002fca0004800000 */
[----:B------:R-:W-:-:S07]  /*36b0*/  IMAD.IADD R41, R52, 0x1, R19 ;  /* 0x0000000134297824 */ /* 0x000fce00078e0213 */
.L_x_278:
[----:B------:R-:W-:Y:S05]  /*36c0*/  @!P5 BRA `(.L_x_66) ;  /* 0x0000000000dcd947 */ /* 0x000fea0003800000 */
.L_x_74:
[----:B------:R-:W-:Y:S02]  /*36d0*/  IMAD.MOV.U32 R12, RZ, RZ, R43 ;  /* 0x000000ffff0c7224 */ /* 0x000fe400078e002b */
[----:B------:R-:W-:Y:S02]  /*36e0*/  IMAD.MOV.U32 R13, RZ, RZ, R45 ;  /* 0x000000ffff0d7224 */ /* 0x000fe400078e002d */
[----:B------:R-:W-:-:S05]  /*36f0*/  IMAD.WIDE R12, R17, 0x8, R12 ;  /* 0x00000008110c7825 */ /* 0x000fca00078e020c */
[----:B------:R-:W2:Y:S01]  /*3700*/  LD.E.64.STRONG.GPU R14, desc[UR8][R12.64+-0x100] ;  /* 0xffff00080c0e7980 */ /* 0x000ea2000c10fb00 */
[----:B------:R-:W-:Y:S05]  /*3710*/  YIELD ;  /* 0x0000000000007946 */ /* 0x000fea0003800000 */
[----:B------:R-:W-:Y:S01]  /*3720*/  UMOV UR5, 0xffffffff ;  /* 0xffffffff00057882 */ /* 0x000fe20000000000 */
[----:B--2---:R-:W-:Y:S02]  /*3730*/  ISETP.NE.AND P6, PT, R14, 0x63, PT ;  /* 0x000000630e00780c */ /* 0x004fe40003fc5270 */
[----:B------:R-:W-:Y:S11]  /*3740*/  BRA.DIV UR5, `(.L_x_67) ;  /* 0x0000008e05607947 */ /* 0x000ff6000b800000 */
[----:B------:R-:W-:-:S13]  /*3750*/  VOTE.ANY P6, !P6 ;  /* 0x0000000000ff7806 */ /* 0x000fda00070c0100 */
.L_x_281:
[----:B------:R-:W-:Y:S05]  /*3760*/  @!P6 BRA `(.L_x_68) ;  /* 0x000000000034e947 */ /* 0x000fea0003800000 */
[----:B------:R-:W-:-:S13]  /*3770*/  ISETP.GT.U32.AND P0, PT, R16, 0x1f3, PT ;  /* 0x000001f31000780c */ /* 0x000fda0003f04070 */
.L_x_72:
[----:B------:R-:W-:Y:S05]  /*3780*/  YIELD ;  /* 0x0000000000007946 */ /* 0x000fea0003800000 */
[----:B------:R-:W-:Y:S05]  /*3790*/  @P0 BRA `(.L_x_69) ;  /* 0x0000000000080947 */ /* 0x000fea0003800000 */
[----:B------:R0:W-:Y:S06]  /*37a0*/  MEMBAR.SC.CTA ;  /* 0x0000000000007992 */ /* 0x0001ec0000000000 */
[----:B0-----:R-:W-:Y:S05]  /*37b0*/  BRA `(.L_x_70) ;  /* 0x0000000000087947 */ /* 0x001fea0003800000 */
.L_x_69:
[----:B------:R-:W-:Y:S05]  /*37c0*/  NANOSLEEP 0x4c ;  /* 0x0000004c0000795d */ /* 0x000fea0003800000 */
[----:B------:R-:W-:Y:S01]  /*37d0*/  NOP ;  /* 0x0000000000007918 */ /* 0x000fe20000000000 */
.L_x_70:
[----:B------:R-:W2:Y:S01]  /*37e0*/  LD.E.64.STRONG.GPU R14, desc[UR8][R12.64+-0x100] ;  /* 0xffff00080c0e7980 */ /* 0x000ea2000c10fb00 */
[----:B------:R-:W-:Y:S01]  /*37f0*/  UMOV UR5, 0xffffffff ;  /* 0xffffffff00057882 */ /* 0x000fe20000000000 */
[----:B--2---:R-:W-:Y:S02]  /*3800*/  ISETP.NE.AND P6, PT, R14, 0x63, PT ;  /* 0x000000630e00780c */ /* 0x004fe40003fc5270 */
[----:B------:R-:W-:Y:S11]  /*3810*/  BRA.DIV UR5, `(.L_x_71) ;  /* 0x0000008e054c7947 */ /* 0x000ff6000b800000 */
[----:B------:R-:W-:-:S13]  /*3820*/  VOTE.ANY P6, !P6 ;  /* 0x0000000000ff7806 */ /* 0x000fda00070c0100 */
.L_x_284:
[----:B------:R-:W-:Y:S05]  /*3830*/  @P6 BRA `(.L_x_72) ;  /* 0xfffffffc00d06947 */ /* 0x000fea000383ffff */
.L_x_68:
[----:B------:R-:W-:Y:S01]  /*3840*/  UMOV UR5, 0xffffffff ;  /* 0xffffffff00057882 */ /* 0x000fe20000000000 */
[----:B------:R-:W-:Y:S02]  /*3850*/  ISETP.NE.AND P5, PT, R14, 0x65, PT ;  /* 0x000000650e00780c */ /* 0x000fe40003fa5270 */
[----:B------:R-:W-:Y:S11]  /*3860*/  BRA.DIV UR5, `(.L_x_73) ;  /* 0x0000008e05587947 */ /* 0x000ff6000b800000 */
[----:B------:R-:W-:Y:S01]  /*3870*/  VOTE.ANY R18, PT, !P5 ;  /* 0x0000000000127806 */ /* 0x000fe200068e0100 */
[----:B------:R-:W-:Y:S01]  /*3880*/  VIADD R17, R17, 0xffffffe0 ;  /* 0xffffffe011117836 */ /* 0x000fe20000000000 */
[----:B------:R-:W-:Y:S02]  /*3890*/  ISETP.NE.AND P5, PT, R14, 0x65, PT ;  /* 0x000000650e00780c */ /* 0x000fe40003fa5270 */
[----:B------:R-:W-:-:S05]  /*38a0*/  LOP3.LUT R18, R18, 0x80000000, R51, 0xec, !PT ;  /* 0x8000000012127812 */ /* 0x000fca00078eec33 */
[----:B------:R-:W-:-:S05]  /*38b0*/  VIADD R13, R18, 0xffffffff ;  /* 0xffffffff120d7836 */ /* 0x000fca0000000000 */
[----:B------:R-:W-:Y:S02]  /*38c0*/  LOP3.LUT R13, R18, R13, RZ, 0xc, !PT ;  /* 0x0000000d120d7212 */ /* 0x000fe400078e0cff */
[----:B------:R-:W-:Y:S02]  /*38d0*/  VOTE.ALL P5, P5 ;  /* 0x0000000000ff7806 */ /* 0x000fe400028a0000 */
[----:B------:R-:W0:Y:S02]  /*38e0*/  POPC R12, R13 ;  /* 0x0000000d000c7309 */ /* 0x000e240000000000 */
[----:B0-----:R-:W0:Y:S01]  /*38f0*/  SHFL.DOWN PT, R19, R15, 0x1, R12 ;  /* 0x082000000f137989 */ /* 0x001e2200000e000c */
[----:B------:R-:W-:-:S04]  /*3900*/  ISETP.GE.AND P0, PT, R50, R12, PT ;  /* 0x0000000c3200720c */ /* 0x000fc80003f06270 */
[----:B0-----:R-:W-:Y:S02]  /*3910*/  SEL R18, R19, RZ, !P0 ;  /* 0x000000ff13127207 */ /* 0x001fe40004000000 */
[----:B------:R-:W-:-:S03]  /*3920*/  ISETP.GT.AND P0, PT, R22, R12, PT ;  /* 0x0000000c1600720c */ /* 0x000fc60003f04270 */
[----:B------:R-:W-:-:S05]  /*3930*/  IMAD.IADD R53, R18, 0x1, R15 ;  /* 0x0000000112357824 */ /* 0x000fca00078e020f */
[----:B------:R-:W0:Y:S02]  /*3940*/  SHFL.DOWN PT, R19, R53, 0x2, R12 ;  /* 0x0840000035137989 */ /* 0x000e2400000e000c */
        /* <DEDUP_REMOVED lines=12> */
[----:B0-----:R-:W-:-:S04]  /*3a10*/  SEL R14, R19, RZ, !P0 ;  /* 0x000000ff130e7207 */ /* 0x001fc80004000000 */
[----:B------:R-:W-:-:S07]  /*3a20*/  IADD3 R41, PT, PT, R53, R14, R41 ;  /* 0x0000000e35297210 */ /* 0x000fce0007ffe029 */
.L_x_293:
[----:B------:R-:W-:Y:S05]  /*3a30*/  @P5 BRA `(.L_x_74) ;  /* 0xfffffffc00245947 */ /* 0x000fea000383ffff */
.L_x_66:
[----:B------:R-:W-:Y:S02]  /*3a40*/  ISETP.NE.AND P1, PT, R0, RZ, PT ;  /* 0x000000ff0000720c */ /* 0x000fe40003f25270 */
[----:B------:R-:W-:-:S11]  /*3a50*/  ISETP.NE.AND P0, PT, R50, RZ, PT ;  /* 0x000000ff3200720c */ /* 0x000fd60003f05270 */
[----:B------:R-:W0:Y:S01]  /*3a60*/  @!P1 S2R R13, SR_CgaCtaId ;  /* 0x00000000000d9919 */ /* 0x000e220000008800 */
[----:B------:R-:W-:Y:S01]  /*3a70*/  @!P1 MOV R12, 0x400 ;  /* 0x00000400000c9802 */ /* 0x000fe20000000f00 */
[----:B------:R-:W-:Y:S01]  /*3a80*/  @!P1 IMAD.IADD R23, R23, 0x1, R41 ;  /* 0x0000000117179824 */ /* 0x000fe200078e0229 */
[----:B------:R-:W-:Y:S01]  /*3a90*/  @!P0 MOV R15, 0x400 ;  /* 0x00000400000f8802 */ /* 0x000fe20000000f00 */
[----:B------:R-:W1:Y:S01]  /*3aa0*/  @!P0 S2R R16, SR_CgaCtaId ;  /* 0x0000000000108919 */ /* 0x000e620000008800 */
[----:B------:R-:W-:-:S05]  /*3ab0*/  @!P1 IMAD.MOV.U32 R22, RZ, RZ, 0x65 ;  /* 0x00000065ff169424 */ /* 0x000fca00078e00ff */
[----:B------:R2:W-:Y:S01]  /*3ac0*/  @!P1 ST.E.64.STRONG.GPU desc[UR8][R48.64+0x100], R22 ;  /* 0x0001001630009985 */ /* 0x0005e2000c10fb08 */
[----:B0-----:R-:W-:Y:S01]  /*3ad0*/  @!P1 LEA R14, R13, R12, 0x18 ;  /* 0x0000000c0d0e9211 */ /* 0x001fe200078ec0ff */
[----:B------:R-:W-:Y:S02]  /*3ae0*/  IMAD.MOV.U32 R12, RZ, RZ, R47 ;  /* 0x000000ffff0c7224 */ /* 0x000fe400078e002f */
[----:B------:R-:W-:Y:S01]  /*3af0*/  @!P0 IMAD.MOV.U32 R12, RZ, RZ, R41 ;  /* 0x000000ffff0c8224 */ /* 0x000fe200078e0029 */
[----:B-1----:R-:W-:Y:S01]  /*3b00*/  @!P0 LEA R16, R16, R15, 0x18 ;  /* 0x0000000f10108211 */ /* 0x002fe200078ec0ff */
[----:B------:R2:W-:Y:S04]  /*3b10*/  @!P1 STS [R14+0x48], R23 ;  /* 0x000048170e009388 */ /* 0x0005e80000000800 */
[----:B------:R2:W-:Y:S04]  /*3b20*/  @!P1 STS [R14+0x44], R41 ;  /* 0x000044290e009388 */ /* 0x0005e80000000800 */
[----:B------:R2:W-:Y:S02]  /*3b30*/  @!P0 STS [R16+0x3c], R41 ;  /* 0x00003c2910008388 */ /* 0x0005e40000000800 */
.L_x_56:
[----:B------:R-:W-:Y:S05]  /*3b40*/  WARPSYNC.ALL ;  /* 0x0000000000007948 */ /* 0x000fea0003800000 */
[----:B------:R-:W0:Y:S08]  /*3b50*/  S2UR UR5, SR_CgaCtaId ;  /* 0x00000000000579c3 */ /* 0x000e300000008800 */
[----:B------:R-:W-:Y:S01]  /*3b60*/  BAR.SYNC.DEFER_BLOCKING 0x0 ;  /* 0x0000000000007b1d */ /* 0x000fe20000010000 */
[----:B------:R-:W-:-:S02]  /*3b70*/  ISETP.NE.AND P0, PT, R0, RZ, PT ;  /* 0x000000ff0000720c */ /* 0x000fc40003f05270 */
[----:B------:R-:W-:Y:S02]  /*3b80*/  ISETP.NE.AND P3, PT, R29, -0x1, PT ;  /* 0xffffffff1d00780c */ /* 0x000fe40003f65270 */
[----:B------:R-:W-:Y:S01]  /*3b90*/  ISETP.NE.AND P1, PT, R2, -0x1, PT ;  /* 0xffffffff0200780c */ /* 0x000fe20003f25270 */
[----:B------:R-:W-:Y:S01]  /*3ba0*/  UMOV UR4, 0x400 ;  /* 0x0000040000047882 */ /* 0x000fe20000000000 */
[----:B------:R-:W-:Y:S02]  /*3bb0*/  ISETP.NE.AND P2, PT, R10, -0x1, PT ;  /* 0xffffffff0a00780c */ /* 0x000fe40003f45270 */
[----:B------:R-:W-:Y:S01]  /*3bc0*/  ISETP.NE.AND P4, PT, R30, -0x1, PT ;  /* 0xffffffff1e00780c */ /* 0x000fe20003f85270 */
[----:B0-----:R-:W-:-:S09]  /*3bd0*/  ULEA UR4, UR5, UR4, 0x18 ;  /* 0x0000000405047291 */ /* 0x001fd2000f8ec0ff */
[----:B------:R-:W0:Y:S04]  /*3be0*/  LDS R13, [UR4+0x3c] ;  /* 0x00003c04ff0d7984 */ /* 0x000e280008000800 */
[----:B------:R-:W1:Y:S04]  /*3bf0*/  LDS R15, [UR4+0x4c] ;  /* 0x00004c04ff0f7984 */ /* 0x000e680008000800 */
[----:B------:R-:W3:Y:S01]  /*3c00*/  LDS R17, [UR4+0x44] ;  /* 0x00004404ff117984 */ /* 0x000ee20008000800 */
[----:B0-----:R-:W-:Y:S02]  /*3c10*/  SEL R13, R13, RZ, P0 ;  /* 0x000000ff0d0d7207 */ /* 0x001fe40000000000 */
[----:B-1----:R-:W-:-:S03]  /*3c20*/  ISETP.GT.AND P0, PT, R15, 0x180, PT ;  /* 0x000001800f00780c */ /* 0x002fc60003f04270 */
[----:B------:R-:W-:-:S04]  /*3c30*/  IMAD.IADD R19, R13, 0x1, R12 ;  /* 0x000000010d137824 */ /* 0x000fc800078e020c */
[--C-:B------:R-:W-:Y:S02]  /*3c40*/  IMAD.IADD R36, R36, 0x1, R19.reuse ;  /* 0x0000000124247824 */ /* 0x100fe400078e0213 */
[----:B------:R-:W-:Y:S02]  /*3c50*/  IMAD.IADD R38, R38, 0x1, R19 ;  /* 0x0000000126267824 */ /* 0x000fe400078e0213 */
[----:B------:R-:W-:Y:S02]  /*3c60*/  VIADD R12, R36, 0x1 ;  /* 0x00000001240c7836 */ /* 0x000fe40000000000 */
[----:B------:R-:W-:Y:S02]  /*3c70*/  @!P3 IMAD.MOV R12, RZ, RZ, R36 ;  /* 0x000000ffff0cb224 */ /* 0x000fe400078e0224 */
[----:B------:R-:W-:Y:S02]  /*3c80*/  VIADD R21, R19, 0x1 ;  /* 0x0000000113157836 */ /* 0x000fe40000000000 */
[----:B--2---:R-:W-:-:S02]  /*3c90*/  VIADD R16, R38, 0x1 ;  /* 0x0000000126107836 */ /* 0x004fc40000000000 */
[----:B------:R-:W-:Y:S02]  /*3ca0*/  VIADD R13, R12, 0x1 ;  /* 0x000000010c0d7836 */ /* 0x000fe40000000000 */
[--C-:B------:R-:W-:Y:S02]  /*3cb0*/  IMAD.IADD R9, R9, 0x1, R19.reuse ;  /* 0x0000000109097824 */ /* 0x100fe400078e0213 */
[--C-:B------:R-:W-:Y:S02]  /*3cc0*/  IMAD.IADD R46, R46, 0x1, R19.reuse ;  /* 0x000000012e2e7824 */ /* 0x100fe400078e0213 */
[--C-:B------:R-:W-:Y:S02]  /*3cd0*/  IMAD.IADD R44, R44, 0x1, R19.reuse ;  /* 0x000000012c2c7824 */ /* 0x100fe400078e0213 */
[--C-:B------:R-:W-:Y:S02]  /*3ce0*/  IMAD.IADD R42, R42, 0x1, R19.reuse ;  /* 0x000000012a2a7824 */ /* 0x100fe400078e0213 */
[----:B------:R-:W-:-:S02]  /*3cf0*/  IMAD.IADD R39, R39, 0x1, R19 ;  /* 0x0000000127277824 */ /* 0x000fc400078e0213 */
[--C-:B------:R-:W-:Y:S02]  /*3d00*/  IMAD.IADD R37, R37, 0x1, R19.reuse ;  /* 0x0000000125257824 */ /* 0x100fe400078e0213 */
[--C-:B------:R-:W-:Y:S02]  /*3d10*/  IMAD.IADD R31, R31, 0x1, R19.reuse ;  /* 0x000000011f1f7824 */ /* 0x100fe400078e0213 */
[--C-:B------:R-:W-:Y:S02]  /*3d20*/  IMAD.IADD R33, R33, 0x1, R19.reuse ;  /* 0x0000000121217824 */ /* 0x100fe400078e0213 */
[--C-:B------:R-:W-:Y:S02]  /*3d30*/  IMAD.IADD R34, R34, 0x1, R19.reuse ;  /* 0x0000000122227824 */ /* 0x100fe400078e0213 */
[--C-:B------:R-:W-:Y:S02]  /*3d40*/  IMAD.IADD R35, R35, 0x1, R19.reuse ;  /* 0x0000000123237824 */ /* 0x100fe400078e0213 */
[----:B------:R-:W-:-:S02]  /*3d50*/  @!P1 IMAD.MOV R21, RZ, RZ, R19 ;  /* 0x000000ffff159224 */ /* 0x000fc400078e0213 */
[----:B------:R-:W-:Y:S02]  /*3d60*/  @!P2 IMAD.MOV R16, RZ, RZ, R38 ;  /* 0x000000ffff10a224 */ /* 0x000fe400078e0226 */
[----:B------:R-:W-:Y:S01]  /*3d70*/  @!P4 IMAD.MOV R13, RZ, RZ, R12 ;  /* 0x000000ffff0dc224 */ /* 0x000fe200078e020c */
[----:B---3--:R-:W-:Y:S06]  /*3d80*/  @P0 BRA `(.L_x_75) ;  /* 0x0000000c00f80947 */ /* 0x008fec0003800000 */
[----:B------:R-:W0:Y:S01]  /*3d90*/  LDCU.U8 UR4, c[0x0][0x3b8] ;  /* 0x00007700ff0477ac */ /* 0x000e220008000000 */
[----:B------:R-:W-:Y:S04]  /*3da0*/  BSSY.RECONVERGENT B0, `(.L_x_76) ;  /* 0x000000d000007945 */ /* 0x000fe80003800200 */
[----:B------:R-:W-:Y:S05]  /*3db0*/  @!P1 BRA `(.L_x_77) ;  /* 0x00000000002c9947 */ /* 0x000fea0003800000 */
[----:B0-----:R-:W-:Y:S01]  /*3dc0*/  UISETP.NE.AND UP0, UPT, UR4, URZ, UPT ;  /* 0x000000ff0400728c */ /* 0x001fe2000bf05270 */
[----:B------:R-:W-:Y:S01]  /*3dd0*/  CS2R R14, SRZ ;  /* 0x00000000000e7805 */ /* 0x000fe2000001ff00 */
[----:B------:R-:W0:Y:S07]  /*3de0*/  LDCU.64 UR6, c[0x0][0x390] ;  /* 0x00007200ff0677ac */ /* 0x000e2e0008000a00 */
[----:B------:R-:W-:Y:S05]  /*3df0*/  BRA.U UP0, `(.L_x_78) ;  /* 0x0000000100087547 */ /* 0x000fea000b800000 */
[----:B------:R-:W1:Y:S02]  /*3e00*/  LDC.64 R14, c[0x0][0x3d0] ;  /* 0x0000f400ff0e7b82 */ /* 0x000e640000000a00 */
[----:B-1----:R-:W5:Y:S02]  /*3e10*/  LDG.E.64 R14, desc[UR8][R14.64] ;  /* 0x000000080e0e7981 */ /* 0x002f64000c1e1b00 */
.L_x_78:
[----:B-----5:R-:W-:-:S04]  /*3e20*/  IADD3 R0, P0, PT, R19, R14, RZ ;  /* 0x0000000e13007210 */ /* 0x020fc80007f1e0ff */
[----:B------:R-:W-:Y:S02]  /*3e30*/  LEA.HI.X.SX32 R15, R19, R15, 0x1, P0 ;  /* 0x0000000f130f7211 */ /* 0x000fe400000f0eff */
[----:B0-----:R-:W-:-:S04]  /*3e40*/  LEA R14, P0, R0, UR6, 0x2 ;  /* 0x00000006000e7c11 */ /* 0x001fc8000f8010ff */
[----:B------:R-:W-:-:S05]  /*3e50*/  LEA.HI.X R15, R0, UR7, R15, 0x2, P0 ;  /* 0x00000007000f7c11 */ /* 0x000fca00080f140f */
[----:B------:R1:W-:Y:S04]  /*3e60*/  STG.E desc[UR8][R14.64], R2 ;  /* 0x000000020e007986 */ /* 0x0003e8000c101908 */
.L_x_77:
[----:B0-----:R-:W-:Y:S05]  /*3e70*/  BSYNC.RECONVERGENT B0 ;  /* 0x0000000000007941 */ /* 0x001fea0003800200 */
.L_x_76:
[----:B------:R-:W-:Y:S01]  /*3e80*/  ISETP.NE.AND P0, PT, R3, -0x1, PT ;  /* 0xffffffff0300780c */ /* 0x000fe20003f05270 */
[----:B------:R-:W-:-:S12]  /*3e90*/  BSSY.RECONVERGENT B0, `(.L_x_79) ;  /* 0x000000d000007945 */ /* 0x000fd80003800200 */
[----:B------:R-:W-:Y:S05]  /*3ea0*/  @!P0 BRA `(.L_x_80) ;  /* 0x00000000002c8947 */ /* 0x000fea0003800000 */
[----:B------:R-:W-:Y:S01]  /*3eb0*/  UISETP.NE.AND UP0, UPT, UR4, URZ, UPT ;  /* 0x000000ff0400728c */ /* 0x000fe2000bf05270 */
[----:B-1----:R-:W-:Y:S01]  /*3ec0*/  CS2R R14, SRZ ;  /* 0x00000000000e7805 */ /* 0x002fe2000001ff00 */
[----:B------:R-:W0:Y:S07]  /*3ed0*/  LDCU.64 UR6, c[0x0][0x390] ;  /* 0x00007200ff0677ac */ /* 0x000e2e0008000a00 */
[----:B------:R-:W-:Y:S05]  /*3ee0*/  BRA.U UP0, `(.L_x_81) ;  /* 0x0000000100087547 */ /* 0x000fea000b800000 */
[----:B------:R-:W1:Y:S02]  /*3ef0*/  LDC.64 R14, c[0x0][0x3d0] ;  /* 0x0000f400ff0e7b82 */ /* 0x000e640000000a00 */
[----:B-1----:R-:W5:Y:S02]  /*3f00*/  LDG.E.64 R14, desc[UR8][R14.64] ;  /* 0x000000080e0e7981 */ /* 0x002f64000c1e1b00 */
.L_x_81:
[----:B-----5:R-:W-:-:S04]  /*3f10*/  IADD3 R0, P0, PT, R21, R14, RZ ;  /* 0x0000000e15007210 */ /* 0x020fc80007f1e0ff */
[----:B------:R-:W-:Y:S02]  /*3f20*/  LEA.HI.X.SX32 R15, R21, R15, 0x1, P0 ;  /* 0x0000000f150f7211 */ /* 0x000fe400000f0eff */
[----:B0-----:R-:W-:-:S04]  /*3f30*/  LEA R14, P0, R0, UR6, 0x2 ;  /* 0x00000006000e7c11 */ /* 0x001fc8000f8010ff */
[----:B------:R-:W-:-:S05]  /*3f40*/  LEA.HI.X R15, R0, UR7, R15, 0x2, P0 ;  /* 0x00000007000f7c11 */ /* 0x000fca00080f140f */
[----:B------:R0:W-:Y:S04]  /*3f50*/  STG.E desc[UR8][R14.64], R3 ;  /* 0x000000030e007986 */ /* 0x0001e8000c101908 */
.L_x_80:
[----:B------:R-:W-:Y:S05]  /*3f60*/  BSYNC.RECONVERGENT B0 ;  /* 0x0000000000007941 */ /* 0x000fea0003800200 */
.L_x_79:
        /* <DEDUP_REMOVED lines=9> */
.L_x_84:
[----:B-----5:R-:W-:-:S04]  /*4000*/  IADD3 R0, P0, PT, R9, R2, RZ ;  /* 0x0000000209007210 */ /* 0x020fc80007f1e0ff */
[----:B------:R-:W-:Y:S02]  /*4010*/  LEA.HI.X.SX32 R3, R9, R3, 0x1, P0 ;  /* 0x0000000309037211 */ /* 0x000fe400000f0eff */
[----:B0-----:R-:W-:-:S04]  /*4020*/  LEA R2, P0, R0, UR6, 0x2 ;  /* 0x0000000600027c11 */ /* 0x001fc8000f8010ff */
[----:B------:R-:W-:-:S05]  /*4030*/  LEA.HI.X R3, R0, UR7, R3, 0x2, P0 ;  /* 0x0000000700037c11 */ /* 0x000fca00080f1403 */
[----:B------:R2:W-:Y:S04]  /*4040*/  STG.E desc[UR8][R2.64], R4 ;  /* 0x0000000402007986 */ /* 0x0005e8000c101908 */
.L_x_83:
[----:B------:R-:W-:Y:S05]  /*4050*/  BSYNC.RECONVERGENT B0 ;  /* 0x0000000000007941 */ /* 0x000fea0003800200 */
.L_x_82:
        /* <DEDUP_REMOVED lines=9> */
.L_x_87:
[----:B-----5:R-:W-:-:S04]  /*40f0*/  IADD3 R0, P0, PT, R46, R2, RZ ;  /* 0x000000022e007210 */ /* 0x020fc80007f1e0ff */
[----:B------:R-:W-:Y:S02]  /*4100*/  LEA.HI.X.SX32 R3, R46, R3, 0x1, P0 ;  /* 0x000000032e037211 */ /* 0x000fe400000f0eff */
[----:B0-----:R-:W-:-:S04]  /*4110*/  LEA R2, P0, R0, UR6, 0x2 ;  /* 0x0000000600027c11 */ /* 0x001fc8000f8010ff */
[----:B------:R-:W-:-:S05]  /*4120*/  LEA.HI.X R3, R0, UR7, R3, 0x2, P0 ;  /* 0x0000000700037c11 */ /* 0x000fca00080f1403 */
[----:B------:R3:W-:Y:S04]  /*4130*/  STG.E desc[UR8][R2.64], R5 ;  /* 0x0000000502007986 */ /* 0x0007e8000c101908 */
.L_x_86:
[----:B------:R-:W-:Y:S05]  /*4140*/  BSYNC.RECONVERGENT B0 ;  /* 0x0000000000007941 */ /* 0x000fea0003800200 */
.L_x_85:
        /* <DEDUP_REMOVED lines=9> */
.L_x_90:
[----:B-----5:R-:W-:-:S04]  /*41e0*/  IADD3 R0, P0, PT, R44, R2, RZ ;  /* 0x000000022c007210 */ /* 0x020fc80007f1e0ff */
[----:B------:R-:W-:Y:S02]  /*41f0*/  LEA.HI.X.SX32 R3, R44, R3, 0x1, P0 ;  /* 0x000000032c037211 */ /* 0x000fe400000f0eff */
[----:B0-----:R-:W-:-:S04]  /*4200*/  LEA R2, P0, R0, UR6, 0x2 ;  /* 0x0000000600027c11 */ /* 0x001fc8000f8010ff */
[----:B------:R-:W-:-:S05]  /*4210*/  LEA.HI.X R3, R0, UR7, R3, 0x2, P0 ;  /* 0x0000000700037c11 */ /* 0x000fca00080f1403 */
[----:B------:R4:W-:Y:S04]  /*4220*/  STG.E desc[UR8][R2.64], R6 ;  /* 0x0000000602007986 */ /* 0x0009e8000c101908 */
.L_x_89:
[----:B------:R-:W-:Y:S05]  /*4230*/  BSYNC.RECONVERGENT B0 ;  /* 0x0000000000007941 */ /* 0x000fea0003800200 */
.L_x_88:
        /* <DEDUP_REMOVED lines=9> */
.L_x_93:
[----:B-----5:R-:W-:-:S04]  /*42d0*/  IADD3 R0, P0, PT, R42, R2, RZ ;  /* 0x000000022a007210 */ /* 0x020fc80007f1e0ff */
[----:B------:R-:W-:Y:S02]  /*42e0*/  LEA.HI.X.SX32 R3, R42, R3, 0x1, P0 ;  /* 0x000000032a037211 */ /* 0x000fe400000f0eff */
[----:B0-----:R-:W-:-:S04]  /*42f0*/  LEA R2, P0, R0, UR6, 0x2 ;  /* 0x0000000600027c11 */ /* 0x001fc8000f8010ff */
[----:B------:R-:W-:-:S05]  /*4300*/  LEA.HI.X R3, R0, UR7, R3, 0x2, P0 ;  /* 0x0000000700037c11 */ /* 0x000fca00080f1403 */
[----:B------:R0:W-:Y:S04]  /*4310*/  STG.E desc[UR8][R2.64], R7 ;  /* 0x0000000702007986 */ /* 0x0001e8000c101908 */
.L_x_92:
[----:B------:R-:W-:Y:S05]  /*4320*/  BSYNC.RECONVERGENT B0 ;  /* 0x0000000000007941 */ /* 0x000fea0003800200 */
.L_x_91:
        /* <DEDUP_REMOVED lines=9> */
.L_x_96:
[----:B-----5:R-:W-:-:S04]  /*43c0*/  IADD3 R0, P0, PT, R39, R2, RZ ;  /* 0x0000000227007210 */ /* 0x020fc80007f1e0ff */
[----:B------:R-:W-:Y:S02]  /*43d0*/  LEA.HI.X.SX32 R3, R39, R3, 0x1, P0 ;  /* 0x0000000327037211 */ /* 0x000fe400000f0eff */
[----:B0-----:R-:W-:-:S04]  /*43e0*/  LEA R2, P0, R0, UR6, 0x2 ;  /* 0x0000000600027c11 */ /* 0x001fc8000f8010ff */
[----:B------:R-:W-:-:S05]  /*43f0*/  LEA.HI.X R3, R0, UR7, R3, 0x2, P0 ;  /* 0x0000000700037c11 */ /* 0x000fca00080f1403 */
[----:B------:R0:W-:Y:S04]  /*4400*/  STG.E desc[UR8][R2.64], R8 ;  /* 0x0000000802007986 */ /* 0x0001e8000c101908 */
.L_x_95:
[----:B------:R-:W-:Y:S05]  /*4410*/  BSYNC.RECONVERGENT B0 ;  /* 0x0000000000007941 */ /* 0x000fea0003800200 */
.L_x_94:
        /* <DEDUP_REMOVED lines=9> */
.L_x_99:
[----:B-----5:R-:W-:-:S04]  /*44b0*/  IADD3 R0, P0, PT, R38, R2, RZ ;  /* 0x0000000226007210 */ /* 0x020fc80007f1e0ff */
[----:B------:R-:W-:Y:S02]  /*44c0*/  LEA.HI.X.SX32 R3, R38, R3, 0x1, P0 ;  /* 0x0000000326037211 */ /* 0x000fe400000f0eff */
[----:B0-----:R-:W-:-:S04]  /*44d0*/  LEA R2, P0, R0, UR6, 0x2 ;  /* 0x0000000600027c11 */ /* 0x001fc8000f8010ff */
[----:B------:R-:W-:-:S05]  /*44e0*/  LEA.HI.X R3, R0, UR7, R3, 0x2, P0 ;  /* 0x0000000700037c11 */ /* 0x000fca00080f1403 */
[----:B------:R0:W-:Y:S04]  /*44f0*/  STG.E desc[UR8][R2.64], R10 ;  /* 0x0000000a02007986 */ /* 0x0001e8000c101908 */
.L_x_98:
[----:B------:R-:W-:Y:S05]  /*4500*/  BSYNC.RECONVERGENT B0 ;  /* 0x0000000000007941 */ /* 0x000fea0003800200 */
.L_x_97:
        /* <DEDUP_REMOVED lines=9> */
.L_x_102:
[----:B-----5:R-:W-:-:S04]  /*45a0*/  IADD3 R0, P0, PT, R16, R2, RZ ;  /* 0x0000000210007210 */ /* 0x020fc80007f1e0ff */
[----:B------:R-:W-:Y:S02]  /*45b0*/  LEA.HI.X.SX32 R3, R16, R3, 0x1, P0 ;  /* 0x0000000310037211 */ /* 0x000fe400000f0eff */
[----:B0-----:R-:W-:-:S04]  /*45c0*/  LEA R2, P0, R0, UR6, 0x2 ;  /* 0x0000000600027c11 */ /* 0x001fc8000f8010ff */
[----:B------:R-:W-:-:S05]  /*45d0*/  LEA.HI.X R3, R0, UR7, R3, 0x2, P0 ;  /* 0x0000000700037c11 */ /* 0x000fca00080f1403 */
[----:B------:R0:W-:Y:S04]  /*45e0*/  STG.E desc[UR8][R2.64], R11 ;  /* 0x0000000b02007986 */ /* 0x0001e8000c101908 */
.L_x_101:
[----:B------:R-:W-:Y:S05]  /*45f0*/  BSYNC.RECONVERGENT B0 ;  /* 0x0000000000007941 */ /* 0x000fea0003800200 */
.L_x_100:
        /* <DEDUP_REMOVED lines=9> */
.L_x_105:
[----:B-----5:R-:W-:-:S04]  /*4690*/  IADD3 R0, P0, PT, R37, R2, RZ ;  /* 0x0000000225007210 */ /* 0x020fc80007f1e0ff */
[----:B------:R-:W-:Y:S02]  /*46a0*/  LEA.HI.X.SX32 R3, R37, R3, 0x1, P0 ;  /* 0x0000000325037211 */ /* 0x000fe400000f0eff */
[----:B0-----:R-:W-:-:S04]  /*46b0*/  LEA R2, P0, R0, UR6, 0x2 ;  /* 0x0000000600027c11 */ /* 0x001fc8000f8010ff */
[----:B------:R-:W-:-:S05]  /*46c0*/  LEA.HI.X R3, R0, UR7, R3, 0x2, P0 ;  /* 0x0000000700037c11 */ /* 0x000fca00080f1403 */
[----:B------:R0:W-:Y:S04]  /*46d0*/  STG.E desc[UR8][R2.64], R24 ;  /* 0x0000001802007986 */ /* 0x0001e8000c101908 */
.L_x_104:
[----:B------:R-:W-:Y:S05]  /*46e0*/  BSYNC.RECONVERGENT B0 ;  /* 0x0000000000007941 */ /* 0x000fea0003800200 */
.L_x_103:
        /* <DEDUP_REMOVED lines=9> */
.L_x_108:
[----:B-----5:R-:W-:-:S04]  /*4780*/  IADD3 R0, P0, PT, R31, R2, RZ ;  /* 0x000000021f007210 */ /* 0x020fc80007f1e0ff */
[----:B------:R-:W-:Y:S02]  /*4790*/  LEA.HI.X.SX32 R3, R31, R3, 0x1, P0 ;  /* 0x000000031f037211 */ /* 0x000fe400000f0eff */
[----:B0-----:R-:W-:-:S04]  /*47a0*/  LEA R2, P0, R0, UR6, 0x2 ;  /* 0x0000000600027c11 */ /* 0x001fc8000f8010ff */
[----:B------:R-:W-:-:S05]  /*47b0*/  LEA.HI.X R3, R0, UR7, R3, 0x2, P0 ;  /* 0x0000000700037c11 */ /* 0x000fca00080f1403 */
[----:B------:R0:W-:Y:S04]  /*47c0*/  STG.E desc[UR8][R2.64], R25 ;  /* 0x0000001902007986 */ /* 0x0001e8000c101908 */
.L_x_107:
[----:B------:R-:W-:Y:S05]  /*47d0*/  BSYNC.RECONVERGENT B0 ;  /* 0x0000000000007941 */ /* 0x000fea0003800200 */
.L_x_106:
        /* <DEDUP_REMOVED lines=9> */
.L_x_111:
[----:B-----5:R-:W-:-:S04]  /*4870*/  IADD3 R0, P0, PT, R33, R2, RZ ;  /* 0x0000000221007210 */ /* 0x020fc80007f1e0ff */
[----:B------:R-:W-:Y:S02]  /*4880*/  LEA.HI.X.SX32 R3, R33, R3, 0x1, P0 ;  /* 0x0000000321037211 */ /* 0x000fe400000f0eff */
[----:B0-----:R-:W-:-:S04]  /*4890*/  LEA R2, P0, R0, UR6, 0x2 ;  /* 0x0000000600027c11 */ /* 0x001fc8000f8010ff */
[----:B------:R-:W-:-:S05]  /*48a0*/  LEA.HI.X R3, R0, UR7, R3, 0x2, P0 ;  /* 0x0000000700037c11 */ /* 0x000fca00080f1403 */
[----:B------:R0:W-:Y:S04]  /*48b0*/  STG.E desc[UR8][R2.64], R26 ;  /* 0x0000001a02007986 */ /* 0x0001e8000c101908 */
.L_x_110:
[----:B------:R-:W-:Y:S05]  /*48c0*/  BSYNC.RECONVERGENT B0 ;  /* 0x0000000000007941 */ /* 0x000fea0003800200 */
.L_x_109:
        /* <DEDUP_REMOVED lines=9> */
.L_x_114:
[----:B-----5:R-:W-:-:S04]  /*4960*/  IADD3 R0, P0, PT, R34, R2, RZ ;  /* 0x0000000222007210 */ /* 0x020fc80007f1e0ff */
[----:B------:R-:W-:Y:S02]  /*4970*/  LEA.HI.X.SX32 R3, R34, R3, 0x1, P0 ;  /* 0x0000000322037211 */ /* 0x000fe400000f0eff */
[----:B0-----:R-:W-:-:S04]  /*4980*/  LEA R2, P0, R0, UR6, 0x2 ;  /* 0x0000000600027c11 */ /* 0x001fc8000f8010ff */
[----:B------:R-:W-:-:S05]  /*4990*/  LEA.HI.X R3, R0, UR7, R3, 0x2, P0 ;  /* 0x0000000700037c11 */ /* 0x000fca00080f1403 */
[----:B------:R0:W-:Y:S04]  /*49a0*/  STG.E desc[UR8][R2.64], R27 ;  /* 0x0000001b02007986 */ /* 0x0001e8000c101908 */
.L_x_113:
[----:B------:R-:W-:Y:S05]  /*49b0*/  BSYNC.RECONVERGENT B0 ;  /* 0x0000000000007941 */ /* 0x000fea0003800200 */
.L_x_112:
        /* <DEDUP_REMOVED lines=9> */
.L_x_117:
[----:B-----5:R-:W-:-:S04]  /*4a50*/  IADD3 R0, P0, PT, R35, R2, RZ ;  /* 0x0000000223007210 */ /* 0x020fc80007f1e0ff */
[----:B------:R-:W-:Y:S02]  /*4a60*/  LEA.HI.X.SX32 R3, R35, R3, 0x1, P0 ;  /* 0x0000000323037211 */ /* 0x000fe400000f0eff */
[----:B0-----:R-:W-:-:S04]  /*4a70*/  LEA R2, P0, R0, UR6, 0x2 ;  /* 0x0000000600027c11 */ /* 0x001fc8000f8010ff */
[----:B------:R-:W-:-:S05]  /*4a80*/  LEA.HI.X R3, R0, UR7, R3, 0x2, P0 ;  /* 0x0000000700037c11 */ /* 0x000fca00080f1403 */
[----:B------:R0:W-:Y:S04]  /*4a90*/  STG.E desc[UR8][R2.64], R28 ;  /* 0x0000001c02007986 */ /* 0x0001e8000c101908 */
.L_x_116:
[----:B------:R-:W-:Y:S05]  /*4aa0*/  BSYNC.RECONVERGENT B0 ;  /* 0x0000000000007941 */ /* 0x000fea0003800200 */
.L_x_115:
        /* <DEDUP_REMOVED lines=9> */
.L_x_120:
[----:B-----5:R-:W-:-:S04]  /*4b40*/  IADD3 R0, P0, PT, R36, R2, RZ ;  /* 0x0000000224007210 */ /* 0x020fc80007f1e0ff */
[----:B------:R-:W-:Y:S02]  /*4b50*/  LEA.HI.X.SX32 R3, R36, R3, 0x1, P0 ;  /* 0x0000000324037211 */ /* 0x000fe400000f0eff */
[----:B0-----:R-:W-:-:S04]  /*4b60*/  LEA R2, P0, R0, UR6, 0x2 ;  /* 0x0000000600027c11 */ /* 0x001fc8000f8010ff */
[----:B------:R-:W-:-:S05]  /*4b70*/  LEA.HI.X R3, R0, UR7, R3, 0x2, P0 ;  /* 0x0000000700037c11 */ /* 0x000fca00080f1403 */
[----:B------:R0:W-:Y:S04]  /*4b80*/  STG.E desc[UR8][R2.64], R29 ;  /* 0x0000001d02007986 */ /* 0x0001e8000c101908 */
.L_x_119:
[----:B------:R-:W-:Y:S05]  /*4b90*/  BSYNC.RECONVERGENT B0 ;  /* 0x0000000000007941 */ /* 0x000fea0003800200 */
.L_x_118:
        /* <DEDUP_REMOVED lines=9> */
.L_x_123:
[----:B-----5:R-:W-:-:S04]  /*4c30*/  IADD3 R0, P0, PT, R12, R2, RZ ;  /* 0x000000020c007210 */ /* 0x020fc80007f1e0ff */
[----:B------:R-:W-:Y:S02]  /*4c40*/  LEA.HI.X.SX32 R3, R12, R3, 0x1, P0 ;  /* 0x000000030c037211 */ /* 0x000fe400000f0eff */
[----:B0-----:R-:W-:-:S04]  /*4c50*/  LEA R2, P0, R0, UR6, 0x2 ;  /* 0x0000000600027c11 */ /* 0x001fc8000f8010ff */
[----:B------:R-:W-:-:S05]  /*4c60*/  LEA.HI.X R3, R0, UR7, R3, 0x2, P0 ;  /* 0x0000000700037c11 */ /* 0x000fca00080f1403 */
[----:B------:R0:W-:Y:S04]  /*4c70*/  STG.E desc[UR8][R2.64], R30 ;  /* 0x0000001e02007986 */ /* 0x0001e8000c101908 */
.L_x_122:
[----:B------:R-:W-:Y:S05]  /*4c80*/  BSYNC.RECONVERGENT B0 ;  /* 0x0000000000007941 */ /* 0x000fea0003800200 */
.L_x_121:
[----:B------:R-:W-:-:S13]  /*4c90*/  ISETP.NE.AND P0, PT, R32, -0x1, PT ;  /* 0xffffffff2000780c */ /* 0x000fda0003f05270 */
[----:B------:R-:W-:Y:S05]  /*4ca0*/  @!P0 EXIT ;  /* 0x000000000000894d */ /* 0x000fea0003800000 */
[----:B------:R-:W-:Y:S01]  /*4cb0*/  UISETP.NE.AND UP0, UPT, UR4, URZ, UPT ;  /* 0x000000ff0400728c */ /* 0x000fe2000bf05270 */
[----:B01234-:R-:W-:-:S08]  /*4cc0*/  CS2R R2, SRZ ;  /* 0x0000000000027805 */ /* 0x01ffd0000001ff00 */
[----:B------:R-:W-:Y:S05]  /*4cd0*/  BRA.U UP0, `(.L_x_124) ;  /* 0x0000000100087547 */ /* 0x000fea000b800000 */
[----:B------:R-:W0:Y:S02]  /*4ce0*/  LDC.64 R2, c[0x0][0x3d0] ;  /* 0x0000f400ff027b82 */ /* 0x000e240000000a00 */
[----:B0-----:R-:W5:Y:S02]  /*4cf0*/  LDG.E.64 R2, desc[UR8][R2.64] ;  /* 0x0000000802027981 */ /* 0x001f64000c1e1b00 */
.L_x_124:
[----:B------:R-:W0:Y:S01]  /*4d00*/  LDCU.64 UR4, c[0x0][0x390] ;  /* 0x00007200ff0477ac */ /* 0x000e220008000a00 */
[----:B-----5:R-:W-:-:S04]  /*4d10*/  IADD3 R0, P0, PT, R13, R2, RZ ;  /* 0x000000020d007210 */ /* 0x020fc80007f1e0ff */
[----:B------:R-:W-:Y:S02]  /*4d20*/  LEA.HI.X.SX32 R3, R13, R3, 0x1, P0 ;  /* 0x000000030d037211 */ /* 0x000fe400000f0eff */
[----:B0-----:R-:W-:-:S04]  /*4d30*/  LEA R2, P0, R0, UR4, 0x2 ;  /* 0x0000000400027c11 */ /* 0x001fc8000f8010ff */
[----:B------:R-:W-:-:S05]  /*4d40*/  LEA.HI.X R3, R0, UR5, R3, 0x2, P0 ;  /* 0x0000000500037c11 */ /* 0x000fca00080f1403 */
[----:B------:R-:W-:Y:S01]  /*4d50*/  STG.E desc[UR8][R2.64], R32 ;  /* 0x0000002002007986 */ /* 0x000fe2000c101908 */
[----:B------:R-:W-:Y:S05]  /*4d60*/  EXIT ;  /* 0x000000000000794d */ /* 0x000fea0003800000 */
.L_x_75:
[----:B------:R-:W-:Y:S01]  /*4d70*/  BAR.SYNC.DEFER_BLOCKING 0x0 ;  /* 0x0000000000007b1d */ /* 0x000fe20000010000 */
[----:B------:R-:W-:Y:S02]  /*4d80*/  ISETP.NE.AND P0, PT, R2, -0x1, PT ;  /* 0xffffffff0200780c */ /* 0x000fe40003f05270 */
[----:B------:R-:W-:Y:S02]  /*4d90*/  ISETP.NE.AND P1, PT, R3, -0x1, PT ;  /* 0xffffffff0300780c */ /* 0x000fe40003f25270 */
[----:B------:R-:W-:Y:S02]  /*4da0*/  ISETP.NE.AND P2, PT, R4, -0x1, PT ;  /* 0xffffffff0400780c */ /* 0x000fe40003f45270 */
[----:B------:R-:W-:Y:S02]  /*4db0*/  ISETP.NE.AND P5, PT, R5, -0x1, PT ;  /* 0xffffffff0500780c */ /* 0x000fe40003fa5270 */
[----:B------:R-:W-:Y:S02]  /*4dc0*/  ISETP.NE.AND P6, PT, R6, -0x1, PT ;  /* 0xffffffff0600780c */ /* 0x000fe40003fc5270 */
[----:B------:R-:W-:-:S02]  /*4dd0*/  ISETP.NE.AND P3, PT, R11, -0x1, PT ;  /* 0xffffffff0b00780c */ /* 0x000fc40003f65270 */
[----:B------:R-:W-:Y:S01]  /*4de0*/  ISETP.NE.AND P4, PT, R24, -0x1, PT ;  /* 0xffffffff1800780c */ /* 0x000fe20003f85270 */
[--C-:B------:R-:W-:Y:S02]  /*4df0*/  @P0 IMAD.IADD R19, R19, 0x1, -R17.reuse ;  /* 0x0000000113130824 */ /* 0x100fe400078e0a11 */
[--C-:B------:R-:W-:Y:S02]  /*4e00*/  @P1 IMAD.IADD R21, R21, 0x1, -R17.reuse ;  /* 0x0000000115151824 */ /* 0x100fe400078e0a11 */
[--C-:B------:R-:W-:Y:S01]  /*4e10*/  @P2 IMAD.IADD R9, R9, 0x1, -R17.reuse ;  /* 0x0000000109092824 */ /* 0x100fe200078e0a11 */
[----:B------:R-:W-:Y:S01]  /*4e20*/  @P0 LEA R19, R19, UR4, 0x2 ;  /* 0x0000000413130c11 */ /* 0x000fe2000f8e10ff */
[--C-:B------:R-:W-:Y:S01]  /*4e30*/  @P5 IMAD.IADD R46, R46, 0x1, -R17.reuse ;  /* 0x000000012e2e5824 */ /* 0x100fe200078e0a11 */
[----:B------:R-:W-:Y:S01]  /*4e40*/  @P1 LEA R14, R21, UR4, 0x2 ;  /* 0x00000004150e1c11 */ /* 0x000fe2000f8e10ff */
[--C-:B------:R-:W-:Y:S01]  /*4e50*/  @P6 IMAD.IADD R44, R44, 0x1, -R17.reuse ;  /* 0x000000012c2c6824 */ /* 0x100fe200078e0a11 */
[----:B------:R-:W-:Y:S01]  /*4e60*/  @P2 LEA R9, R9, UR4, 0x2 ;  /* 0x0000000409092c11 */ /* 0x000fe2000f8e10ff */
[----:B------:R0:W-:Y:S01]  /*4e70*/  @P0 STS [R19], R2 ;  /* 0x0000000213000388 */ /* 0x0001e20000000800 */
[----:B------:R-:W-:Y:S01]  /*4e80*/  ISETP.NE.AND P0, PT, R7, -0x1, PT ;  /* 0xffffffff0700780c */ /* 0x000fe20003f05270 */
[--C-:B------:R-:W-:Y:S01]  /*4e90*/  @P3 IMAD.IADD R16, R16, 0x1, -R17.reuse ;  /* 0x0000000110103824 */ /* 0x100fe200078e0a11 */
[----:B------:R-:W-:Y:S01]  /*4ea0*/  @P5 LEA R46, R46, UR4, 0x2 ;  /* 0x000000042e2e5c11 */ /* 0x000fe2000f8e10ff */
[----:B------:R1:W-:Y:S01]  /*4eb0*/  @P1 STS [R14], R3 ;  /* 0x000000030e001388 */ /* 0x0003e20000000800 */
[----:B------:R-:W-:Y:S01]  /*4ec0*/  ISETP.NE.AND P1, PT, R8, -0x1, PT ;  /* 0xffffffff0800780c */ /* 0x000fe20003f25270 */
[----:B------:R-:W-:Y:S01]  /*4ed0*/  @P4 IMAD.IADD R37, R37, 0x1, -R17 ;  /* 0x0000000125254824 */ /* 0x000fe200078e0a11 */
[----:B------:R-:W-:Y:S01]  /*4ee0*/  @P3 LEA R16, R16, UR4, 0x2 ;  /* 0x0000000410103c11 */ /* 0x000fe2000f8e10ff */
[----:B------:R-:W-:Y:S01]  /*4ef0*/  @P2 STS [R9], R4 ;  /* 0x0000000409002388 */ /* 0x000fe20000000800 */
[----:B------:R-:W-:-:S02]  /*4f00*/  ISETP.NE.AND P2, PT, R10, -0x1, PT ;  /* 0xffffffff0a00780c */ /* 0x000fc40003f45270 */
[----:B0-----:R-:W-:Y:S01]  /*4f10*/  @P6 LEA R19, R44, UR4, 0x2 ;  /* 0x000000042c136c11 */ /* 0x001fe2000f8e10ff */
[----:B------:R-:W-:Y:S01]  /*4f20*/  @P5 STS [R46], R5 ;  /* 0x000000052e005388 */ /* 0x000fe20000000800 */
[----:B------:R-:W-:Y:S01]  /*4f30*/  @P4 LEA R37, R37, UR4, 0x2 ;  /* 0x0000000425254c11 */ /* 0x000fe2000f8e10ff */
[--C-:B------:R-:W-:Y:S01]  /*4f40*/  @P0 IMAD.IADD R42, R42, 0x1, -R17.reuse ;  /* 0x000000012a2a0824 */ /* 0x100fe200078e0a11 */
[----:B------:R-:W-:Y:S01]  /*4f50*/  ISETP.NE.AND P5, PT, R26, -0x1, PT ;  /* 0xffffffff1a00780c */ /* 0x000fe20003fa5270 */
[----:B------:R-:W-:Y:S01]  /*4f60*/  @P6 STS [R19], R6 ;  /* 0x0000000613006388 */ /* 0x000fe20000000800 */
[----:B------:R-:W-:Y:S01]  /*4f70*/  ISETP.NE.AND P6, PT, R25, -0x1, PT ;  /* 0xffffffff1900780c */ /* 0x000fe20003fc5270 */
[----:B------:R-:W-:Y:S01]  /*4f80*/  @P1 IMAD.IADD R39, R39, 0x1, -R17 ;  /* 0x0000000127271824 */ /* 0x000fe200078e0a11 */
[----:B------:R-:W-:-:S03]  /*4f90*/  @P0 LEA R42, R42, UR4, 0x2 ;  /* 0x000000042a2a0c11 */ /* 0x000fc6000f8e10ff */
[--C-:B------:R-:W-:Y:S01]  /*4fa0*/  @P2 IMAD.IADD R38, R38, 0x1, -R17.reuse ;  /* 0x0000000126262824 */ /* 0x100fe200078e0a11 */
[----:B------:R-:W-:Y:S01]  /*4fb0*/  @P1 LEA R39, R39, UR4, 0x2 ;  /* 0x0000000427271c11 */ /* 0x000fe2000f8e10ff */
[----:B------:R-:W-:Y:S01]  /*4fc0*/  @P0 STS [R42], R7 ;  /* 0x000000072a000388 */ /* 0x000fe20000000800 */
[----:B------:R-:W-:Y:S02]  /*4fd0*/  ISETP.NE.AND P0, PT, R32, -0x1, PT ;  /* 0xffffffff2000780c */ /* 0x000fe40003f05270 */
[----:B-1----:R-:W-:Y:S01]  /*4fe0*/  @P2 LEA R3, R38, UR4, 0x2 ;  /* 0x0000000426032c11 */ /* 0x002fe2000f8e10ff */
[----:B------:R-:W-:Y:S01]  /*4ff0*/  @P1 STS [R39], R8 ;  /* 0x0000000827001388 */ /* 0x000fe20000000800 */
[----:B------:R-:W-:Y:S01]  /*5000*/  ISETP.NE.AND P1, PT, R30, -0x1, PT ;  /* 0xffffffff1e00780c */ /* 0x000fe20003f25270 */
[--C-:B------:R-:W-:Y:S02]  /*5010*/  @P6 IMAD.IADD R31, R31, 0x1, -R17.reuse ;  /* 0x000000011f1f6824 */ /* 0x100fe400078e0a11 */
[----:B------:R0:W-:Y:S01]  /*5020*/  @P2 STS [R3], R10 ;  /* 0x0000000a03002388 */ /* 0x0001e20000000800 */
[----:B------:R-:W-:Y:S01]  /*5030*/  ISETP.NE.AND P2, PT, R29, -0x1, PT ;  /* 0xffffffff1d00780c */ /* 0x000fe20003f45270 */
        /* <DEDUP_REMOVED lines=10> */
[----:B------:R1:W-:Y:S02]  /*50e0*/  @P6 STS [R2], R25 ;  /* 0x0000001902006388 */ /* 0x0003e40000000800 */
[--C-:B------:R-:W-:Y:S01]  /*50f0*/  @P2 IMAD.IADD R36, R36, 0x1, -R17.reuse ;  /* 0x0000000124242824 */ /* 0x100fe200078e0a11 */
[----:B0-----:R-:W-:Y:S01]  /*5100*/  @P1 LEA R3, R12, UR4, 0x2 ;  /* 0x000000040c031c11 */ /* 0x001fe2000f8e10ff */
[----:B------:R1:W-:Y:S01]  /*5110*/  @P5 STS [R33], R26 ;  /* 0x0000001a21005388 */ /* 0x0003e20000000800 */
[----:B------:R-:W-:Y:S01]  /*5120*/  ISETP.GE.AND P5, PT, R0, R15, PT ;  /* 0x0000000f0000720c */ /* 0x000fe20003fa6270 */
[----:B------:R-:W-:Y:S01]  /*5130*/  @P3 IMAD.IADD R35, R35, 0x1, -R17 ;  /* 0x0000000123233824 */ /* 0x000fe200078e0a11 */
[----:B------:R-:W-:-:S03]  /*5140*/  @P2 LEA R36, R36, UR4, 0x2 ;  /* 0x0000000424242c11 */ /* 0x000fc6000f8e10ff */
[----:B------:R-:W-:Y:S01]  /*5150*/  @P4 IMAD.IADD R34, R34, 0x1, -R17 ;  /* 0x0000000122224824 */ /* 0x000fe200078e0a11 */
[----:B------:R-:W-:-:S04]  /*5160*/  @P3 LEA R35, R35, UR4, 0x2 ;  /* 0x0000000423233c11 */ /* 0x000fc8000f8e10ff */
[----:B------:R-:W-:-:S05]  /*5170*/  @P4 LEA R34, R34, UR4, 0x2 ;  /* 0x0000000422224c11 */ /* 0x000fca000f8e10ff */
[----:B------:R1:W-:Y:S04]  /*5180*/  @P4 STS [R34], R27 ;  /* 0x0000001b22004388 */ /* 0x0003e80000000800 */
[----:B------:R1:W-:Y:S04]  /*5190*/  @P3 STS [R35], R28 ;  /* 0x0000001c23003388 */ /* 0x0003e80000000800 */
[----:B------:R1:W-:Y:S04]  /*51a0*/  @P2 STS [R36], R29 ;  /* 0x0000001d24002388 */ /* 0x0003e80000000800 */
[----:B------:R1:W-:Y:S04]  /*51b0*/  @P1 STS [R3], R30 ;  /* 0x0000001e03001388 */ /* 0x0003e80000000800 */
[----:B------:R1:W-:Y:S01]  /*51c0*/  @P0 STS [R13], R32 ;  /* 0x000000200d000388 */ /* 0x0003e20000000800 */
[----:B------:R-:W-:Y:S06]  /*51d0*/  BAR.SYNC.DEFER_BLOCKING 0x0 ;  /* 0x0000000000007b1d */ /* 0x000fec0000010000 */
[----:B------:R-:W-:Y:S05]  /*51e0*/  @P5 EXIT ;  /* 0x000000000000594d */ /* 0x000fea0003800000 */
[----:B-1----:R-:W-:Y:S01]  /*51f0*/  LOP3.LUT R2, RZ, R0, RZ, 0x33, !PT ;  /* 0x00000000ff027212 */ /* 0x002fe200078e33ff */
[----:B------:R-:W0:Y:S01]  /*5200*/  LDCU.U8 UR5, c[0x0][0x3b8] ;  /* 0x00007700ff0577ac */ /* 0x000e220008000000 */
[----:B------:R-:W-:Y:S03]  /*5210*/  BSSY.RECONVERGENT B0, `(.L_x_125) ;  /* 0x000001e000007945 */ /* 0x000fe60003800200 */
[----:B------:R-:W-:Y:S01]  /*5220*/  IMAD.IADD R3, R2, 0x1, R15 ;  /* 0x0000000102037824 */ /* 0x000fe200078e020f */
[----:B------:R-:W1:Y:S03]  /*5230*/  LDCU.64 UR6, c[0x0][0x390] ;  /* 0x00007200ff0677ac */ /* 0x000e660008000a00 */
[C---:B------:R-:W-:Y:S01]  /*5240*/  IMAD.HI.U32 R2, R3.reuse, -0x55555555, RZ ;  /* 0xaaaaaaab03027827 */ /* 0x040fe200078e00ff */
[----:B------:R-:W-:-:S04]  /*5250*/  ISETP.GE.U32.AND P1, PT, R3, 0x480, PT ;  /* 0x000004800300780c */ /* 0x000fc80003f26070 */
[----:B------:R-:W-:-:S04]  /*5260*/  SHF.R.U32.HI R2, RZ, 0x8, R2 ;  /* 0x00000008ff027819 */ /* 0x000fc80000011602 */
[----:B------:R-:W-:-:S04]  /*5270*/  LOP3.LUT R4, R2, 0x3, RZ, 0xc0, !PT ;  /* 0x0000000302047812 */ /* 0x000fc800078ec0ff */
[----:B------:R-:W-:-:S13]  /*5280*/  ISETP.NE.AND P0, PT, R4, 0x3, PT ;  /* 0x000000030400780c */ /* 0x000fda0003f05270 */
[----:B01----:R-:W-:Y:S05]  /*5290*/  @!P0 BRA `(.L_x_126) ;  /* 0x0000000000548947 */ /* 0x003fea0003800000 */
[----:B------:R-:W-:Y:S01]  /*52a0*/  VIADD R3, R2, 0x1 ;  /* 0x0000000102037836 */ /* 0x000fe20000000000 */
[C---:B------:R-:W-:Y:S01]  /*52b0*/  LEA R6, R0.reuse, UR4, 0x2 ;  /* 0x0000000400067c11 */ /* 0x040fe2000f8e10ff */
[----:B------:R-:W-:Y:S01]  /*52c0*/  IMAD.IADD R7, R0, 0x1, R17 ;  /* 0x0000000100077824 */ /* 0x000fe200078e0211 */
[----:B------:R-:W-:Y:S02]  /*52d0*/  ISETP.NE.AND P2, PT, RZ, UR5, PT ;  /* 0x00000005ff007c0c */ /* 0x000fe4000bf45270 */
[----:B------:R-:W-:-:S05]  /*52e0*/  LOP3.LUT R3, R3, 0x3, RZ, 0xc0, !PT ;  /* 0x0000000303037812 */ /* 0x000fca00078ec0ff */
[----:B------:R-:W-:Y:S02]  /*52f0*/  IMAD R0, R3, 0x180, R0 ;  /* 0x0000018003007824 */ /* 0x000fe400078e0200 */
[----:B------:R-:W-:-:S07]  /*5300*/  IMAD.MOV R8, RZ, RZ, -R3 ;  /* 0x000000ffff087224 */ /* 0x000fce00078e0a03 */
.L_x_127:
[----:B0-----:R-:W0:Y:S01]  /*5310*/  @!P2 LDC.64 R4, c[0x0][0x3d0] ;  /* 0x0000f400ff04ab82 */ /* 0x001e220000000a00 */
[----:B------:R-:W-:Y:S01]  /*5320*/  CS2R R2, SRZ ;  /* 0x0000000000027805 */ /* 0x000fe2000001ff00 */
[----:B------:R1:W2:Y:S05]  /*5330*/  LDS R9, [R6] ;  /* 0x0000000006097984 */ /* 0x0002aa0000000800 */
[----:B0-----:R-:W3:Y:S01]  /*5340*/  @!P2 LDG.E.64 R2, desc[UR8][R4.64] ;  /* 0x000000080402a981 */ /* 0x001ee2000c1e1b00 */
[----:B------:R-:W-:Y:S02]  /*5350*/  VIADD R8, R8, 0x1 ;  /* 0x0000000108087836 */ /* 0x000fe40000000000 */
[----:B-1----:R-:W-:Y:S01]  /*5360*/  VIADD R6, R6, 0x600 ;  /* 0x0000060006067836 */ /* 0x002fe20000000000 */
[----:B---3--:R-:W-:-:S04]  /*5370*/  IADD3 R10, P0, PT, R7, R2, RZ ;  /* 0x00000002070a7210 */ /* 0x008fc80007f1e0ff */
[C---:B------:R-:W-:Y:S01]  /*5380*/  LEA.HI.X.SX32 R3, R7.reuse, R3, 0x1, P0 ;  /* 0x0000000307037211 */ /* 0x040fe200000f0eff */
[----:B------:R-:W-:Y:S01]  /*5390*/  VIADD R7, R7, 0x180 ;  /* 0x0000018007077836 */ /* 0x000fe20000000000 */
[----:B------:R-:W-:-:S04]  /*53a0*/  LEA R2, P0, R10, UR6, 0x2 ;  /* 0x000000060a027c11 */ /* 0x000fc8000f8010ff */
[----:B------:R-:W-:Y:S02]  /*53b0*/  LEA.HI.X R3, R10, UR7, R3, 0x2, P0 ;  /* 0x000000070a037c11 */ /* 0x000fe400080f1403 */
[----:B------:R-:W-:-:S03]  /*53c0*/  ISETP.NE.AND P0, PT, R8, RZ, PT ;  /* 0x000000ff0800720c */ /* 0x000fc60003f05270 */
[----:B--2---:R0:W-:Y:S10]  /*53d0*/  STG.E desc[UR8][R2.64], R9 ;  /* 0x0000000902007986 */ /* 0x0041f4000c101908 */
[----:B------:R-:W-:Y:S05]  /*53e0*/  @P0 BRA `(.L_x_127) ;  /* 0xfffffffc00c80947 */ /* 0x000fea000383ffff */
.L_x_126:
[----:B------:R-:W-:Y:S05]  /*53f0*/  BSYNC.RECONVERGENT B0 ;  /* 0x0000000000007941 */ /* 0x000fea0003800200 */
.L_x_125:
[----:B------:R-:W-:Y:S05]  /*5400*/  @!P1 EXIT ;  /* 0x000000000000994d */ /* 0x000fea0003800000 */
[----:B------:R-:W-:Y:S01]  /*5410*/  UISETP.NE.AND UP0, UPT, UR5, URZ, UPT ;  /* 0x000000ff0500728c */ /* 0x000fe2000bf05270 */
[C---:B------:R-:W-:Y:S01]  /*5420*/  LEA R12, R0.reuse, UR4, 0x2 ;  /* 0x00000004000c7c11 */ /* 0x040fe2000f8e10ff */
[----:B------:R-:W-:Y:S01]  /*5430*/  IMAD.IADD R17, R0, 0x1, R17 ;  /* 0x0000000100117824 */ /* 0x000fe200078e0211 */
[----:B------:R-:W1:Y:S03]  /*5440*/  LDCU.64 UR6, c[0x0][0x390] ;  /* 0x00007200ff0677ac */ /* 0x000e660008000a00 */
[----:B------:R-:W-:Y:S01]  /*5450*/  PLOP3.LUT P0, PT, PT, PT, UP0, 0x80, 0x8 ;  /* 0x000000000008781c */ /* 0x000fe20003f0f008 */
[----:B------:R-:W-:-:S12]  /*5460*/  VIADD R12, R12, 0xc00 ;  /* 0x00000c000c0c7836 */ /* 0x000fd80000000000 */
.L_x_128:
[----:B--2---:R-:W2:Y:S01]  /*5470*/  @!P0 LDC.64 R6, c[0x0][0x3d0] ;  /* 0x0000f400ff068b82 */ /* 0x004ea20000000a00 */
[----:B0-----:R-:W-:Y:S01]  /*5480*/  CS2R R2, SRZ ;  /* 0x0000000000027805 */ /* 0x001fe2000001ff00 */
[----:B------:R-:W-:Y:S01]  /*5490*/  UISETP.NE.AND UP0, UPT, UR5, URZ, UPT ;  /* 0x000000ff0500728c */ /* 0x000fe2000bf05270 */
[----:B------:R-:W0:Y:S01]  /*54a0*/  LDS R13, [R12+-0xc00] ;  /* 0xfff400000c0d7984 */ /* 0x000e220000000800 */
[----:B------:R-:W-:-:S03]  /*54b0*/  SHF.R.S32.HI R21, RZ, 0x1f, R17 ;  /* 0x0000001fff157819 */ /* 0x000fc60000011411 */
[----:B------:R-:W3:Y:S04]  /*54c0*/  LDS R19, [R12+-0x600] ;  /* 0xfffa00000c137984 */ /* 0x000ee80000000800 */
[----:B--2---:R-:W2:Y:S01]  /*54d0*/  @!P0 LDG.E.64 R2, desc[UR8][R6.64] ;  /* 0x0000000806028981 */ /* 0x004ea2000c1e1b00 */
[----:B------:R-:W-:-:S13]  /*54e0*/  PLOP3.LUT P0, PT, PT, PT, UP0, 0x80, 0x8 ;  /* 0x000000000008781c */ /* 0x000fda0003f0f008 */
[----:B------:R-:W4:Y:S01]  /*54f0*/  @!P0 LDC.64 R8, c[0x0][0x3d0] ;  /* 0x0000f400ff088b82 */ /* 0x000f220000000a00 */
[----:B--2---:R-:W-:-:S05]  /*5500*/  IADD3 R2, P1, PT, R17, R2, RZ ;  /* 0x0000000211027210 */ /* 0x004fca0007f3e0ff */
[----:B------:R-:W-:Y:S01]  /*5510*/  IMAD.X R3, R21, 0x1, R3, P1 ;  /* 0x0000000115037824 */ /* 0x000fe200008e0603 */
[----:B-1----:R-:W-:-:S04]  /*5520*/  LEA R4, P1, R2, UR6, 0x2 ;  /* 0x0000000602047c11 */ /* 0x002fc8000f8210ff */
[----:B------:R-:W-:Y:S02]  /*5530*/  LEA.HI.X R5, R2, UR7, R3, 0x2, P1 ;  /* 0x0000000702057c11 */ /* 0x000fe400088f1403 */
[----:B------:R-:W-:-:S03]  /*5540*/  CS2R R2, SRZ ;  /* 0x0000000000027805 */ /* 0x000fc6000001ff00 */
[----:B0-----:R0:W-:Y:S04]  /*5550*/  STG.E desc[UR8][R4.64], R13 ;  /* 0x0000000d04007986 */ /* 0x0011e8000c101908 */
[----:B----4-:R-:W2:Y:S01]  /*5560*/  @!P0 LDG.E.64 R2, desc[UR8][R8.64] ;  /* 0x0000000808028981 */ /* 0x010ea2000c1e1b00 */
[----:B------:R-:W1:Y:S03]  /*5570*/  @!P0 LDC.64 R10, c[0x0][0x3d0] ;  /* 0x0000f400ff0a8b82 */ /* 0x000e660000000a00 */
[----:B------:R-:W4:Y:S01]  /*5580*/  LDS R13, [R12] ;  /* 0x000000000c0d7984 */ /* 0x000f220000000800 */
[----:B--2---:R-:W-:-:S05]  /*5590*/  IADD3 R2, P1, PT, R17, R2, RZ ;  /* 0x0000000211027210 */ /* 0x004fca0007f3e0ff */
[----:B------:R-:W-:Y:S01]  /*55a0*/  IMAD.X R3, R21, 0x1, R3, P1 ;  /* 0x0000000115037824 */ /* 0x000fe200008e0603 */
[----:B------:R-:W-:-:S04]  /*55b0*/  LEA R6, P1, R2, UR6, 0x2 ;  /* 0x0000000602067c11 */ /* 0x000fc8000f8210ff */
[----:B------:R-:W-:Y:S02]  /*55c0*/  LEA.HI.X R7, R2, UR7, R3, 0x2, P1 ;  /* 0x0000000702077c11 */ /* 0x000fe400088f1403 */
[----:B------:R-:W-:-:S03]  /*55d0*/  CS2R R2, SRZ ;  /* 0x0000000000027805 */ /* 0x000fc6000001ff00 */
[----:B---3--:R-:W-:Y:S04]  /*55e0*/  STG.E desc[UR8][R6.64+0x600], R19 ;  /* 0x0006001306007986 */ /* 0x008fe8000c101908 */
[----:B-1----:R-:W2:Y:S01]  /*55f0*/  @!P0 LDG.E.64 R2, desc[UR8][R10.64] ;  /* 0x000000080a028981 */ /* 0x002ea2000c1e1b00 */
[----:B------:R-:W1:Y:S03]  /*5600*/  @!P0 LDC.64 R8, c[0x0][0x3d0] ;  /* 0x0000f400ff088b82 */ /* 0x000e660000000a00 */
[----:B------:R3:W5:Y:S01]  /*5610*/  LDS R7, [R12+0x600] ;  /* 0x000600000c077984 */ /* 0x0007620000000800 */
[----:B--2---:R-:W-:-:S05]  /*5620*/  IADD3 R2, P1, PT, R17, R2, RZ ;  /* 0x0000000211027210 */ /* 0x004fca0007f3e0ff */
[----:B------:R-:W-:Y:S01]  /*5630*/  IMAD.X R3, R21, 0x1, R3, P1 ;  /* 0x0000000115037824 */ /* 0x000fe200008e0603 */
[----:B0-----:R-:W-:-:S04]  /*5640*/  LEA R4, P1, R2, UR6, 0x2 ;  /* 0x0000000602047c11 */ /* 0x001fc8000f8210ff */
[----:B------:R-:W-:Y:S02]  /*5650*/  LEA.HI.X R5, R2, UR7, R3, 0x2, P1 ;  /* 0x0000000702057c11 */ /* 0x000fe400088f1403 */
[----:B------:R-:W-:-:S03]  /*5660*/  CS2R R2, SRZ ;  /* 0x0000000000027805 */ /* 0x000fc6000001ff00 */
[----:B----4-:R2:W-:Y:S04]  /*5670*/  STG.E desc[UR8][R4.64+0xc00], R13 ;  /* 0x000c000d04007986 */ /* 0x0105e8000c101908 */
[----:B-1----:R-:W4:Y:S01]  /*5680*/  @!P0 LDG.E.64 R2, desc[UR8][R8.64] ;  /* 0x0000000808028981 */ /* 0x002f22000c1e1b00 */
[----:B------:R-:W-:Y:S02]  /*5690*/  VIADD R0, R0, 0x600 ;  /* 0x0000060000007836 */ /* 0x000fe40000000000 */
[----:B---3--:R-:W-:Y:S01]  /*56a0*/  VIADD R12, R12, 0x1800 ;  /* 0x000018000c0c7836 */ /* 0x008fe20000000000 */
[C---:B----4-:R-:W-:Y:S01]  /*56b0*/  IADD3 R6, P1, PT, R17.reuse, R2, RZ ;  /* 0x0000000211067210 */ /* 0x050fe20007f3e0ff */
[----:B------:R-:W-:-:S04]  /*56c0*/  VIADD R17, R17, 0x600 ;  /* 0x0000060011117836 */ /* 0x000fc80000000000 */
[----:B------:R-:W-:Y:S01]  /*56d0*/  IMAD.X R3, R21, 0x1, R3, P1 ;  /* 0x0000000115037824 */ /* 0x000fe200008e0603 */
[----:B------:R-:W-:-:S04]  /*56e0*/  LEA R2, P1, R6, UR6, 0x2 ;  /* 0x0000000606027c11 */ /* 0x000fc8000f8210ff */
[----:B------:R-:W-:Y:S02]  /*56f0*/  LEA.HI.X R3, R6, UR7, R3, 0x2, P1 ;  /* 0x0000000706037c11 */ /* 0x000fe400088f1403 */
[----:B------:R-:W-:-:S03]  /*5700*/  ISETP.GE.AND P1, PT, R0, R15, PT ;  /* 0x0000000f0000720c */ /* 0x000fc60003f26270 */
[----:B-----5:R2:W-:Y:S10]  /*5710*/  STG.E desc[UR8][R2.64+0x1200], R7 ;  /* 0x0012000702007986 */ /* 0x0205f4000c101908 */
[----:B------:R-:W-:Y:S05]  /*5720*/  @!P1 BRA `(.L_x_128) ;  /* 0xfffffffc00509947 */ /* 0x000fea000383ffff */
[----:B------:R-:W-:Y:S05]  /*5730*/  EXIT ;  /* 0x000000000000794d */ /* 0x000fea0003800000 */
.L_x_0:
[----:B------:R-:W0:Y:S01]  /*5740*/  LDCU UR7, c[0x0][0x3ac] ;  /* 0x00007580ff0777ac */ /* 0x000e220008000800 */
[----:B------:R-:W-:Y:S01]  /*5750*/  ISETP.NE.AND P0, PT, R40, RZ, PT ;  /* 0x000000ff2800720c */ /* 0x000fe20003f05270 */
[----:B------:R-:W-:Y:S01]  /*5760*/  BSSY.RECONVERGENT B1, `(.L_x_129) ;  /* 0x0000668000017945 */ /* 0x000fe20003800200 */
[----:B0-----:R-:W-:-:S11]  /*5770*/  IADD3 R43, PT, PT, -R2, UR7, RZ ;  /* 0x00000007022b7c10 */ /* 0x001fd6000fffe1ff */
        /* <DEDUP_REMOVED lines=10> */
[----:B------:R-:W-:-:S04]  /*5820*/  IMAD R11, R4, 0x11, R3 ;  /* 0x00000011040b7824 */ /* 0x000fc800078e0203 */
[C---:B------:R-:W-:Y:S01]  /*5830*/  VIADD R4, R11.reuse, 0x20 ;  /* 0x000000200b047836 */ /* 0x040fe20000000000 */
[C---:B------:R-:W-:Y:S01]  /*5840*/  IADD3 R3, P0, P1, R11.reuse, UR4, R2 ;  /* 0x000000040b037c10 */ /* 0x040fe2000f91e002 */
[C---:B------:R-:W-:Y:S01]  /*5850*/  VIADD R6, R11.reuse, 0x40 ;  /* 0x000000400b067836 */ /* 0x040fe20000000000 */
[CC--:B------:R-:W-:Y:S01]  /*5860*/  ISETP.GE.AND P2, PT, R11.reuse, R43.reuse, PT ;  /* 0x0000002b0b00720c */ /* 0x0c0fe20003f46270 */
[C---:B------:R-:W-:Y:S01]  /*5870*/  VIADD R12, R11.reuse, 0xc0 ;  /* 0x000000c00b0c7836 */ /* 0x040fe20000000000 */
[-C--:B------:R-:W-:Y:S01]  /*5880*/  ISETP.GE.AND P3, PT, R4, R43.reuse, PT ;  /* 0x0000002b0400720c */ /* 0x080fe20003f66270 */
[C---:B------:R-:W-:Y:S01]  /*5890*/  VIADD R4, R11.reuse, 0x60 ;  /* 0x000000600b047836 */ /* 0x040fe20000000000 */
[-C--:B------:R-:W-:Y:S01]  /*58a0*/  ISETP.GE.AND P4, PT, R6, R43.reuse, PT ;  /* 0x0000002b0600720c */ /* 0x080fe20003f86270 */
[C---:B------:R-:W-:Y:S01]  /*58b0*/  VIADD R6, R11.reuse, 0xa0 ;  /* 0x000000a00b067836 */ /* 0x040fe20000000000 */
[----:B------:R-:W-:Y:S02]  /*58c0*/  IADD3.X R24, PT, PT, RZ, UR5, RZ, P0, P1 ;  /* 0x00000005ff187c10 */ /* 0x000fe400087e24ff */
[----:B------:R-:W-:Y:S01]  /*58d0*/  ISETP.GE.AND P5, PT, R4, R43, PT ;  /* 0x0000002b0400720c */ /* 0x000fe20003fa6270 */
[----:B------:R-:W-:Y:S01]  /*58e0*/  VIADD R4, R11, 0x80 ;  /* 0x000000800b047836 */ /* 0x000fe20000000000 */
[----:B---3--:R-:W-:-:S02]  /*58f0*/  LEA R2, P0, R3, UR12, 0x2 ;  /* 0x0000000c03027c11 */ /* 0x008fc4000f8010ff */
[-C--:B------:R-:W-:Y:S02]  /*5900*/  ISETP.GE.AND P1, PT, R12, R43.reuse, PT ;  /* 0x0000002b0c00720c */ /* 0x080fe40003f26270 */
[----:B------:R-:W-:Y:S02]  /*5910*/  LEA.HI.X R3, R3, UR13, R24, 0x2, P0 ;  /* 0x0000000d03037c11 */ /* 0x000fe400080f1418 */
[-C--:B------:R-:W-:Y:S01]  /*5920*/  ISETP.GE.AND P6, PT, R4, R43.reuse, PT ;  /* 0x0000002b0400720c */ /* 0x080fe20003fc6270 */
[C---:B------:R-:W-:Y:S01]  /*5930*/  VIADD R4, R11.reuse, 0xe0 ;  /* 0x000000e00b047836 */ /* 0x040fe20000000000 */
[-C--:B------:R-:W-:Y:S01]  /*5940*/  ISETP.GE.AND P0, PT, R6, R43.reuse, PT ;  /* 0x0000002b0600720c */ /* 0x080fe20003f06270 */
[C---:B------:R-:W-:Y:S01]  /*5950*/  VIADD R6, R11.reuse, 0x100 ;  /* 0x000001000b067836 */ /* 0x040fe20000000000 */
[----:B------:R-:W2:Y:S02]  /*5960*/  @!P2 LDG.E R0, desc[UR8][R2.64] ;  /* 0x000000080200a981 */ /* 0x000ea4000c1e1900 */
[-C--:B------:R-:W-:Y:S01]  /*5970*/  ISETP.GE.AND P2, PT, R4, R43.reuse, PT ;  /* 0x0000002b0400720c */ /* 0x080fe20003f46270 */
[C---:B------:R-:W-:Y:S01]  /*5980*/  VIADD R4, R11.reuse, 0x120 ;  /* 0x000001200b047836 */ /* 0x040fe20000000000 */
[----:B------:R-:W3:Y:S01]  /*5990*/  @!P3 LDG.E R5, desc[UR8][R2.64+0x80] ;  /* 0x000080080205b981 */ /* 0x000ee2000c1e1900 */
[----:B------:R-:W-:Y:S01]  /*59a0*/  ISETP.GE.AND P3, PT, R6, R43, PT ;  /* 0x0000002b0600720c */ /* 0x000fe20003f66270 */
[----:B------:R-:W-:-:S02]  /*59b0*/  VIADD R6, R11, 0x140 ;  /* 0x000001400b067836 */ /* 0x000fc40000000000 */
[----:B------:R-:W4:Y:S01]  /*59c0*/  @!P4 LDG.E R7, desc[UR8][R2.64+0x100] ;  /* 0x000100080207c981 */ /* 0x000f22000c1e1900 */
[-C--:B------:R-:W-:Y:S01]  /*59d0*/  ISETP.GE.AND P4, PT, R4, R43.reuse, PT ;  /* 0x0000002b0400720c */ /* 0x080fe20003f86270 */
[C---:B------:R-:W-:Y:S02]  /*59e0*/  VIADD R4, R11.reuse, 0x160 ;  /* 0x000001600b047836 */ /* 0x040fe40000000000 */
[----:B------:R-:W5:Y:S01]  /*59f0*/  @!P5 LDG.E R8, desc[UR8][R2.64+0x180] ;  /* 0x000180080208d981 */ /* 0x000f62000c1e1900 */
[-C--:B------:R-:W-:Y:S01]  /*5a00*/  ISETP.GE.AND P5, PT, R6, R43.reuse, PT ;  /* 0x0000002b0600720c */ /* 0x080fe20003fa6270 */
[C---:B------:R-:W-:Y:S02]  /*5a10*/  VIADD R6, R11.reuse, 0x180 ;  /* 0x000001800b067836 */ /* 0x040fe40000000000 */
[----:B------:R-:W5:Y:S01]  /*5a20*/  @!P6 LDG.E R9, desc[UR8][R2.64+0x200] ;  /* 0x000200080209e981 */ /* 0x000f62000c1e1900 */
[----:B------:R-:W-:Y:S01]  /*5a30*/  ISETP.GE.AND P6, PT, R4, R43, PT ;  /* 0x0000002b0400720c */ /* 0x000fe20003fc6270 */
[----:B------:R-:W-:-:S02]  /*5a40*/  VIADD R4, R11, 0x1a0 ;  /* 0x000001a00b047836 */ /* 0x000fc40000000000 */
[----:B------:R-:W5:Y:S01]  /*5a50*/  @!P0 LDG.E R10, desc[UR8][R2.64+0x280] ;  /* 0x00028008020a8981 */ /* 0x000f62000c1e1900 */
        /* <DEDUP_REMOVED lines=9> */
[----:B------:R-:W-:-:S03]  /*5af0*/  ISETP.GE.AND P3, PT, R4, R43, PT ;  /* 0x0000002b0400720c */ /* 0x000fc60003f66270 */
[----:B------:R-:W5:Y:S01]  /*5b00*/  @!P4 LDG.E R16, desc[UR8][R2.64+0x480] ;  /* 0x000480080210c981 */ /* 0x000f62000c1e1900 */
[----:B------:R-:W-:-:S03]  /*5b10*/  ISETP.GE.AND P4, PT, R6, R43, PT ;  /* 0x0000002b0600720c */ /* 0x000fc60003f86270 */
[----:B------:R-:W5:Y:S04]  /*5b20*/  @!P5 LDG.E R17, desc[UR8][R2.64+0x500] ;  /* 0x000500080211d981 */ /* 0x000f68000c1e1900 */
[----:B------:R-:W5:Y:S04]  /*5b30*/  @!P6 LDG.E R18, desc[UR8][R2.64+0x580] ;  /* 0x000580080212e981 */ /* 0x000f68000c1e1900 */
[----:B------:R-:W5:Y:S04]  /*5b40*/  @!P0 LDG.E R19, desc[UR8][R2.64+0x600] ;  /* 0x0006000802138981 */ /* 0x000f68000c1e1900 */
[----:B------:R-:W5:Y:S04]  /*5b50*/  @!P1 LDG.E R20, desc[UR8][R2.64+0x680] ;  /* 0x0006800802149981 */ /* 0x000f68000c1e1900 */
[----:B------:R-:W5:Y:S04]  /*5b60*/  @!P2 LDG.E R21, desc[UR8][R2.64+0x700] ;  /* 0x000700080215a981 */ /* 0x000f68000c1e1900 */
[----:B------:R-:W5:Y:S04]  /*5b70*/  @!P3 LDG.E R22, desc[UR8][R2.64+0x780] ;  /* 0x000780080216b981 */ /* 0x000f68000c1e1900 */
[----:B------:R-:W5:Y:S01]  /*5b80*/  @!P4 LDG.E R23, desc[UR8][R2.64+0x800] ;  /* 0x000800080217c981 */ /* 0x000f62000c1e1900 */
[----:B------:R-:W0:Y:S01]  /*5b90*/  S2UR UR5, SR_CgaCtaId ;  /* 0x00000000000579c3 */ /* 0x000e220000008800 */
[----:B------:R-:W-:Y:S01]  /*5ba0*/  SHF.R.U32.HI R11, RZ, 0x5, R49 ;  /* 0x00000005ff0b7819 */ /* 0x000fe20000011631 */
[----:B------:R-:W-:Y:S01]  /*5bb0*/  UMOV UR4, 0x400 ;  /* 0x0000040000047882 */ /* 0x000fe20000000000 */
[----:B------:R-:W1:Y:S01]  /*5bc0*/  S2R R12, SR_LANEID ;  /* 0x00000000000c7919 */ /* 0x000e620000000000 */
[----:B------:R-:W-:Y:S01]  /*5bd0*/  LOP3.LUT R37, R37, 0xfffffffd, RZ, 0xc0, !PT ;  /* 0xfffffffd25257812 */ /* 0x000fe200078ec0ff */
[----:B------:R-:W-:Y:S01]  /*5be0*/  IMAD.MOV.U32 R25, RZ, RZ, 0x2 ;  /* 0x00000002ff197424 */ /* 0x000fe200078e00ff */
[----:B------:R-:W-:Y:S01]  /*5bf0*/  BSSY.RECONVERGENT B0, `(.L_x_131) ;  /* 0x0000290000007945 */ /* 0x000fe20003800200 */
[----:B0-----:R-:W-:Y:S01]  /*5c00*/  ULEA UR4, UR5, UR4, 0x18 ;  /* 0x0000000405047291 */ /* 0x001fe2000f8ec0ff */
[----:B-1----:R-:W-:-:S05]  /*5c10*/  IMAD R4, R11, 0x220, R12 ;  /* 0x000002200b047824 */ /* 0x002fca00078e020c */
[----:B------:R-:W-:-:S05]  /*5c20*/  LEA R4, R4, UR4, 0x2 ;  /* 0x0000000404047c11 */ /* 0x000fca000f8e10ff */
[----:B--2---:R-:W-:Y:S04]  /*5c30*/  STS [R4], R0 ;  /* 0x0000000004007388 */ /* 0x004fe80000000800 */
[----:B---3--:R-:W-:Y:S04]  /*5c40*/  STS [R4+0x80], R5 ;  /* 0x0000800504007388 */ /* 0x008fe80000000800 */
[----:B----4-:R-:W-:Y:S04]  /*5c50*/  STS [R4+0x100], R7 ;  /* 0x0001000704007388 */ /* 0x010fe80000000800 */
[----:B-----5:R-:W-:Y:S04]  /*5c60*/  STS [R4+0x180], R8 ;  /* 0x0001800804007388 */ /* 0x020fe80000000800 */
[----:B------:R-:W-:Y:S04]  /*5c70*/  STS [R4+0x200], R9 ;  /* 0x0002000904007388 */ /* 0x000fe80000000800 */
[----:B------:R-:W-:Y:S04]  /*5c80*/  STS [R4+0x280], R10 ;  /* 0x0002800a04007388 */ /* 0x000fe80000000800 */
[----:B------:R0:W-:Y:S04]  /*5c90*/  STS [R4+0x300], R13 ;  /* 0x0003000d04007388 */ /* 0x0001e80000000800 */
[----:B------:R1:W-:Y:S04]  /*5ca0*/  STS [R4+0x380], R14 ;  /* 0x0003800e04007388 */ /* 0x0003e80000000800 */
[----:B------:R-:W-:Y:S01]  /*5cb0*/  STS [R4+0x400], R15 ;  /* 0x0004000f04007388 */ /* 0x000fe20000000800 */
[----:B0-----:R-:W-:-:S03]  /*5cc0*/  IMAD R13, R12, 0x40, R4 ;  /* 0x000000400c0d7824 */ /* 0x001fc600078e0204 */
[----:B------:R0:W-:Y:S01]  /*5cd0*/  STS [R4+0x480], R16 ;  /* 0x0004801004007388 */ /* 0x0001e20000000800 */
[----:B-1----:R-:W-:-:S03]  /*5ce0*/  IMAD R14, R49, 0x11, RZ ;  /* 0x00000011310e7824 */ /* 0x002fc600078e02ff */
[----:B------:R-:W-:Y:S01]  /*5cf0*/  STS [R4+0x500], R17 ;  /* 0x0005001104007388 */ /* 0x000fe20000000800 */
[----:B------:R-:W-:-:S03]  /*5d00*/  VIADD R0, R14, 0x1 ;  /* 0x000000010e007836 */ /* 0x000fc60000000000 */
[----:B------:R-:W-:Y:S01]  /*5d10*/  STS [R4+0x580], R18 ;  /* 0x0005801204007388 */ /* 0x000fe20000000800 */
[C---:B------:R-:W-:Y:S02]  /*5d20*/  VIADD R6, R14.reuse, 0x7 ;  /* 0x000000070e067836 */ /* 0x040fe40000000000 */
[C---:B------:R-:W-:Y:S01]  /*5d30*/  VIADD R8, R14.reuse, 0x9 ;  /* 0x000000090e087836 */ /* 0x040fe20000000000 */
[----:B------:R-:W-:Y:S01]  /*5d40*/  STS [R4+0x600], R19 ;  /* 0x0006001304007388 */ /* 0x000fe20000000800 */
[C---:B------:R-:W-:Y:S02]  /*5d50*/  VIADD R10, R14.reuse, 0xb ;  /* 0x0000000b0e0a7836 */ /* 0x040fe40000000000 */
[----:B0-----:R-:W-:Y:S01]  /*5d60*/  VIADD R16, R14, 0xc ;  /* 0x0000000c0e107836 */ /* 0x001fe20000000000 */
[----:B------:R-:W-:Y:S04]  /*5d70*/  STS [R4+0x680], R20 ;  /* 0x0006801404007388 */ /* 0x000fe80000000800 */
[----:B------:R-:W-:Y:S04]  /*5d80*/  STS [R4+0x700], R21 ;  /* 0x0007001504007388 */ /* 0x000fe80000000800 */
[----:B------:R-:W-:Y:S04]  /*5d90*/  STS [R4+0x780], R22 ;  /* 0x0007801604007388 */ /* 0x000fe80000000800 */
[----:B------:R0:W-:Y:S01]  /*5da0*/  STS [R4+0x800], R23 ;  /* 0x0008001704007388 */ /* 0x0001e20000000800 */
[----:B------:R-:W-:-:S03]  /*5db0*/  NOP ;  /* 0x0000000000007918 */ /* 0x000fc60000000000 */
[----:B------:R-:W1:Y:S01]  /*5dc0*/  LDS R45, [R13+0x4] ;  /* 0x000004000d2d7984 */ /* 0x000e620000000800 */
[----:B0-----:R-:W-:-:S03]  /*5dd0*/  VIADD R4, R14, 0x3 ;  /* 0x000000030e047836 */ /* 0x001fc60000000000 */
[----:B------:R-:W0:Y:S04]  /*5de0*/  LDS R47, [R13] ;  /* 0x000000000d2f7984 */ /* 0x000e280000000800 */
[----:B------:R-:W2:Y:S04]  /*5df0*/  LDS R41, [R13+0x8] ;  /* 0x000008000d297984 */ /* 0x000ea80000000800 */
[----:B------:R-:W3:Y:S04]  /*5e00*/  LDS R38, [R13+0xc] ;  /* 0x00000c000d267984 */ /* 0x000ee80000000800 */
[----:B------:R-:W4:Y:S04]  /*5e10*/  LDS R42, [R13+0x10] ;  /* 0x000010000d2a7984 */ /* 0x000f280000000800 */
[----:B------:R-:W5:Y:S04]  /*5e20*/  LDS R44, [R13+0x14] ;  /* 0x000014000d2c7984 */ /* 0x000f680000000800 */
[----:B------:R-:W5:Y:S04]  /*5e30*/  LDS R40, [R13+0x18] ;  /* 0x000018000d287984 */ /* 0x000f680000000800 */
[----:B------:R-:W5:Y:S04]  /*5e40*/  LDS R3, [R13+0x24] ;  /* 0x000024000d037984 */ /* 0x000f680000000800 */
[----:B------:R-:W5:Y:S01]  /*5e50*/  LDS R5, [R13+0x2c] ;  /* 0x00002c000d057984 */ /* 0x000f620000000800 */
[----:B-1----:R-:W-:-:S02]  /*5e60*/  ISETP.NE.AND P1, PT, R45, -0x1, PT ;  /* 0xffffffff2d00780c */ /* 0x002fc40003f25270 */
[----:B0-----:R-:W-:Y:S02]  /*5e70*/  ISETP.NE.AND P0, PT, R47, -0x1, PT ;  /* 0xffffffff2f00780c */ /* 0x001fe40003f05270 */
[-C--:B------:R-:W-:Y:S01]  /*5e80*/  ISETP.GE.OR P6, PT, R0, R43.reuse, P1 ;  /* 0x0000002b0000720c */ /* 0x080fe20000fc6670 */
[C---:B------:R-:W-:Y:S01]  /*5e90*/  VIADD R0, R14.reuse, 0x2 ;  /* 0x000000020e007836 */ /* 0x040fe20000000000 */
[-C--:B------:R-:W-:Y:S02]  /*5ea0*/  ISETP.GE.OR P0, PT, R14, R43.reuse, P0 ;  /* 0x0000002b0e00720c */ /* 0x080fe40000706670 */
[----:B--2---:R-:W-:Y:S02]  /*5eb0*/  ISETP.NE.AND P1, PT, R41, -0x1, PT ;  /* 0xffffffff2900780c */ /* 0x004fe40003f25270 */
[----:B------:R-:W-:Y:S02]  /*5ec0*/  SEL R2, RZ, 0x1, !P0 ;  /* 0x00000001ff027807 */ /* 0x000fe40004000000 */
[----:B------:R-:W-:-:S02]  /*5ed0*/  ISETP.GE.OR P5, PT, R0, R43, P1 ;  /* 0x0000002b0000720c */ /* 0x000fc40000fa6670 */
[----:B---3--:R-:W-:Y:S01]  /*5ee0*/  ISETP.NE.AND P1, PT, R38, -0x1, PT ;  /* 0xffffffff2600780c */ /* 0x008fe20003f25270 */
[----:B------:R-:W0:Y:S01]  /*5ef0*/  LDS R0, [R13+0x1c] ;  /* 0x00001c000d007984 */ /* 0x000e220000000800 */
[----:B------:R-:W-:Y:S02]  /*5f00*/  P2R R17, PR, RZ, 0x1 ;  /* 0x00000001ff117803 */ /* 0x000fe40000000000 */
[----:B------:R-:W-:Y:S01]  /*5f10*/  @P6 LOP3.LUT R37, R37, 0x2, RZ, 0xfc, !PT ;  /* 0x0000000225256812 */ /* 0x000fe200078efcff */
[----:B------:R-:W-:Y:S01]  /*5f20*/  @!P0 IMAD.MOV R25, RZ, RZ, 0x1 ;  /* 0x00000001ff198424 */ /* 0x000fe200078e02ff */
[-C--:B------:R-:W-:Y:S01]  /*5f30*/  ISETP.GE.OR P0, PT, R4, R43.reuse, P1 ;  /* 0x0000002b0400720c */ /* 0x080fe20000f06670 */
[----:B------:R-:W-:Y:S01]  /*5f40*/  @!P6 IMAD.MOV R25, RZ, RZ, R2 ;  /* 0x000000ffff19e224 */ /* 0x000fe200078e0202 */
[----:B------:R-:W-:Y:S01]  /*5f50*/  LOP3.LUT R37, R37, 0xfffffffb, RZ, 0xc0, !PT ;  /* 0xfffffffb25257812 */ /* 0x000fe200078ec0ff */
[----:B------:R-:W-:Y:S01]  /*5f60*/  VIADD R4, R14, 0x4 ;  /* 0x000000040e047836 */ /* 0x000fe20000000000 */
[----:B----4-:R-:W-:Y:S01]  /*5f70*/  ISETP.NE.AND P1, PT, R42, -0x1, PT ;  /* 0xffffffff2a00780c */ /* 0x010fe20003f25270 */
[----:B------:R-:W1:Y:S01]  /*5f80*/  LDS R2, [R13+0x20] ;  /* 0x000020000d027984 */ /* 0x000e620000000800 */
[----:B------:R-:W-:Y:S01]  /*5f90*/  @P5 LOP3.LUT R37, R37, 0x4, RZ, 0xfc, !PT ;  /* 0x0000000425255812 */ /* 0x000fe200078efcff */
[----:B------:R-:W-:Y:S01]  /*5fa0*/  VIADD R39, R25, 0x1 ;  /* 0x0000000119277836 */ /* 0x000fe20000000000 */
[-C--:B------:R-:W-:Y:S01]  /*5fb0*/  ISETP.GE.OR P2, PT, R4, R43.reuse, P1 ;  /* 0x0000002b0400720c */ /* 0x080fe20000f46670 */
[----:B------:R-:W-:Y:S01]  /*5fc0*/  @!P5 IMAD.MOV R39, RZ, RZ, R25 ;  /* 0x000000ffff27d224 */ /* 0x000fe200078e0219 */
[----:B------:R-:W-:Y:S01]  /*5fd0*/  LOP3.LUT R37, R37, 0xfffffff7, RZ, 0xc0, !PT ;  /* 0xfffffff725257812 */ /* 0x000fe200078ec0ff */
[----:B------:R-:W-:Y:S01]  /*5fe0*/  VIADD R4, R14, 0x5 ;  /* 0x000000050e047836 */ /* 0x000fe20000000000 */
[----:B-----5:R-:W-:Y:S01]  /*5ff0*/  ISETP.NE.AND P1, PT, R44, -0x1, PT ;  /* 0xffffffff2c00780c */ /* 0x020fe20003f25270 */
[----:B------:R-:W-:Y:S01]  /*6000*/  VIADD R24, R39, 0x1 ;  /* 0x0000000127187836 */ /* 0x000fe20000000000 */
[----:B------:R-:W-:Y:S01]  /*6010*/  @P0 LOP3.LUT R37, R37, 0x8, RZ, 0xfc, !PT ;  /* 0x0000000825250812 */ /* 0x000fe200078efcff */
[----:B------:R-:W-:Y:S01]  /*6020*/  @!P0 IMAD.MOV R24, RZ, RZ, R39 ;  /* 0x000000ffff188224 */ /* 0x000fe200078e0227 */
[-C--:B------:R-:W-:Y:S01]  /*6030*/  ISETP.GE.OR P0, PT, R4, R43.reuse, P1 ;  /* 0x0000002b0400720c */ /* 0x080fe20000f06670 */
[----:B------:R-:W-:Y:S01]  /*6040*/  VIADD R4, R14, 0x6 ;  /* 0x000000060e047836 */ /* 0x000fe20000000000 */
[----:B------:R-:W-:Y:S01]  /*6050*/  ISETP.NE.AND P1, PT, R40, -0x1, PT ;  /* 0xffffffff2800780c */ /* 0x000fe20003f25270 */
[----:B------:R-:W-:Y:S01]  /*6060*/  VIADD R53, R24, 0x1 ;  /* 0x0000000118357836 */ /* 0x000fe20000000000 */
[----:B------:R-:W-:Y:S01]  /*6070*/  LOP3.LUT R37, R37, 0xffffffef, RZ, 0xc0, !PT ;  /* 0xffffffef25257812 */ /* 0x000fe200078ec0ff */
[----:B------:R-:W-:Y:S01]  /*6080*/  @!P2 IMAD.MOV R53, RZ, RZ, R24 ;  /* 0x000000ffff35a224 */ /* 0x000fe200078e0218 */
[----:B------:R-:W-:-:S02]  /*6090*/  ISETP.GE.OR P1, PT, R4, R43, P1 ;  /* 0x0000002b0400720c */ /* 0x000fc40000f26670 */
[----:B------:R-:W2:Y:S01]  /*60a0*/  LDS R4, [R13+0x28] ;  /* 0x000028000d047984 */ /* 0x000ea20000000800 */
[----:B------:R-:W-:Y:S01]  /*60b0*/  @P2 LOP3.LUT R37, R37, 0x10, RZ, 0xfc, !PT ;  /* 0x0000001025252812 */ /* 0x000fe200078efcff */
[----:B------:R-:W-:Y:S01]  /*60c0*/  VIADD R51, R53, 0x1 ;  /* 0x0000000135337836 */ /* 0x000fe20000000000 */
[----:B------:R-:W-:Y:S02]  /*60d0*/  ISETP.NE.AND P3, PT, R3, -0x1, PT ;  /* 0xffffffff0300780c */ /* 0x000fe40003f65270 */
[----:B------:R-:W-:Y:S01]  /*60e0*/  LOP3.LUT R37, R37, 0xffffffbf, RZ, 0xc0, !PT ;  /* 0xffffffbf25257812 */ /* 0x000fe200078ec0ff */
[----:B------:R-:W-:Y:S01]  /*60f0*/  @!P0 IMAD.MOV R51, RZ, RZ, R53 ;  /* 0x000000ffff338224 */ /* 0x000fe200078e0235 */
[----:B------:R-:W-:Y:S02]  /*6100*/  ISETP.NE.AND P4, PT, R5, -0x1, PT ;  /* 0xffffffff0500780c */ /* 0x000fe40003f85270 */
[----:B------:R-:W-:Y:S01]  /*6110*/  @P0 LOP3.LUT R37, R37, 0x40, RZ, 0xfc, !PT ;  /* 0x0000004025250812 */ /* 0x000fe200078efcff */
[----:B------:R-:W-:Y:S01]  /*6120*/  VIADD R7, R51, 0x1 ;  /* 0x0000000133077836 */ /* 0x000fe20000000000 */
[----:B0-----:R-:W-:Y:S01]  /*6130*/  ISETP.NE.AND P2, PT, R0, -0x1, PT ;  /* 0xffffffff0000780c */ /* 0x001fe20003f45270 */
[----:B------:R-:W-:Y:S01]  /*6140*/  @!P1 IMAD.MOV R7, RZ, RZ, R51 ;  /* 0x000000ffff079224 */ /* 0x000fe200078e0233 */
[----:B------:R-:W-:-:S02]  /*6150*/  LOP3.LUT R37, R37, 0xfffffeff, RZ, 0xc0, !PT ;  /* 0xfffffeff25257812 */ /* 0x000fc400078ec0ff */
[-C--:B------:R-:W-:Y:S01]  /*6160*/  ISETP.GE.OR P0, PT, R6, R43.reuse, P2 ;  /* 0x0000002b0600720c */ /* 0x080fe20001706670 */
[----:B------:R-:W-:Y:S01]  /*6170*/  VIADD R6, R14, 0x8 ;  /* 0x000000080e067836 */ /* 0x000fe20000000000 */
[----:B------:R-:W-:Y:S01]  /*6180*/  ISETP.GE.OR P4, PT, R10, R43, P4 ;  /* 0x0000002b0a00720c */ /* 0x000fe20002786670 */
[----:B------:R-:W-:Y:S01]  /*6190*/  VIADD R27, R7, 0x1 ;  /* 0x00000001071b7836 */ /* 0x000fe20000000000 */
[----:B------:R-:W-:Y:S01]  /*61a0*/  LDS R10, [R13+0x40] ;  /* 0x000040000d0a7984 */ /* 0x000fe20000000800 */
[----:B-1----:R-:W-:-:S04]  /*61b0*/  ISETP.NE.AND P2, PT, R2, -0x1, PT ;  /* 0xffffffff0200780c */ /* 0x002fc80003f45270 */
[-C--:B------:R-:W-:Y:S02]  /*61c0*/  ISETP.GE.OR P2, PT, R6, R43.reuse, P2 ;  /* 0x0000002b0600720c */ /* 0x080fe40001746670 */
[----:B------:R-:W0:Y:S02]  /*61d0*/  LDS R6, [R13+0x30] ;  /* 0x000030000d067984 */ /* 0x000e240000000800 */
[----:B------:R-:W-:Y:S01]  /*61e0*/  @P0 LOP3.LUT R37, R37, 0x100, RZ, 0xfc, !PT ;  /* 0x0000010025250812 */ /* 0x000fe200078efcff */
[----:B------:R-:W-:Y:S01]  /*61f0*/  @!P0 IMAD.MOV R27, RZ, RZ, R7 ;  /* 0x000000ffff1b8224 */ /* 0x000fe200078e0207 */
[----:B------:R-:W-:Y:S01]  /*6200*/  ISETP.GE.OR P0, PT, R8, R43, P3 ;  /* 0x0000002b0800720c */ /* 0x000fe20001f06670 */
[----:B------:R-:W1:Y:S01]  /*6210*/  LDS R7, [R13+0x34] ;  /* 0x000034000d077984 */ /* 0x000e620000000800 */
[----:B------:R-:W-:Y:S01]  /*6220*/  VIADD R8, R14, 0xa ;  /* 0x0000000a0e087836 */ /* 0x000fe20000000000 */
[----:B------:R-:W-:Y:S01]  /*6230*/  LOP3.LUT R37, R37, 0xfffffdff, RZ, 0xc0, !PT ;  /* 0xfffffdff25257812 */ /* 0x000fe200078ec0ff */
[----:B------:R-:W-:-:S03]  /*6240*/  VIADD R9, R27, 0x1 ;  /* 0x000000011b097836 */ /* 0x000fc60000000000 */
[----:B------:R-:W-:Y:S01]  /*6250*/  @!P2 IMAD.MOV R9, RZ, RZ, R27 ;  /* 0x000000ffff09a224 */ /* 0x000fe200078e021b */
[----:B--2---:R-:W-:-:S03]  /*6260*/  ISETP.NE.AND P3, PT, R4, -0x1, PT ;  /* 0xffffffff0400780c */ /* 0x004fc60003f65270 */
[----:B------:R-:W-:Y:S02]  /*6270*/  VIADD R35, R9, 0x1 ;  /* 0x0000000109237836 */ /* 0x000fe40000000000 */
[----:B------:R-:W-:Y:S01]  /*6280*/  @P0 LOP3.LUT R37, R37, 0x200, RZ, 0xfc, !PT ;  /* 0x0000020025250812 */ /* 0x000fe200078efcff */
[----:B------:R-:W-:Y:S01]  /*6290*/  @!P0 IMAD.MOV R35, RZ, RZ, R9 ;  /* 0x000000ffff238224 */ /* 0x000fe200078e0209 */
[----:B------:R-:W-:Y:S01]  /*62a0*/  ISETP.GE.OR P3, PT, R8, R43, P3 ;  /* 0x0000002b0800720c */ /* 0x000fe20001f66670 */
[----:B------:R-:W2:Y:S01]  /*62b0*/  LDS R9, [R13+0x3c] ;  /* 0x00003c000d097984 */ /* 0x000ea20000000800 */
[----:B------:R-:W-:Y:S01]  /*62c0*/  LOP3.LUT R37, R37, 0xfffffbff, RZ, 0xc0, !PT ;  /* 0xfffffbff25257812 */ /* 0x000fe200078ec0ff */
[----:B------:R-:W-:Y:S02]  /*62d0*/  VIADD R15, R35, 0x1 ;  /* 0x00000001230f7836 */ /* 0x000fe40000000000 */
[----:B------:R-:W3:Y:S08]  /*62e0*/  LDS R8, [R13+0x38] ;  /* 0x000038000d087984 */ /* 0x000ef00000000800 */
[----:B------:R-:W-:-:S04]  /*62f0*/  @!P3 IMAD.MOV R15, RZ, RZ, R35 ;  /* 0x000000ffff0fb224 */ /* 0x000fc800078e0223 */
[----:B------:R-:W-:Y:S02]  /*6300*/  VIADD R18, R15, 0x1 ;  /* 0x000000010f127836 */ /* 0x000fe40000000000 */
[----:B------:R-:W-:Y:S01]  /*6310*/  @!P4 IMAD.MOV R18, RZ, RZ, R15 ;  /* 0x000000ffff12c224 */ /* 0x000fe200078e020f */
[----:B------:R-:W-:Y:S01]  /*6320*/  BAR.SYNC.DEFER_BLOCKING 0x0 ;  /* 0x0000000000007b1d */ /* 0x000fe20000010000 */
[----:B0-----:R-:W-:Y:S02]  /*6330*/  ISETP.NE.AND P5, PT, R6, -0x1, PT ;  /* 0xffffffff0600780c */ /* 0x001fe40003fa5270 */
[----:B------:R-:W-:Y:S02]  /*6340*/  VIADD R29, R18, 0x1 ;  /* 0x00000001121d7836 */ /* 0x000fe40000000000 */
[----:B------:R-:W-:Y:S01]  /*6350*/  ISETP.GE.OR P6, PT, R16, R43, P5 ;  /* 0x0000002b1000720c */ /* 0x000fe20002fc6670 */
[----:B------:R-:W-:Y:S01]  /*6360*/  VIADD R16, R14, 0xd ;  /* 0x0000000d0e107836 */ /* 0x000fe20000000000 */
[----:B-1----:R-:W-:-:S04]  /*6370*/  ISETP.NE.AND P5, PT, R7, -0x1, PT ;  /* 0xffffffff0700780c */ /* 0x002fc80003fa5270 */
[----:B------:R-:W-:Y:S01]  /*6380*/  ISETP.GE.OR P0, PT, R16, R43, P5 ;  /* 0x0000002b1000720c */ /* 0x000fe20002f06670 */
[----:B------:R-:W-:-:S06]  /*6390*/  VIADD R16, R14, 0xe ;  /* 0x0000000e0e107836 */ /* 0x000fcc0000000000 */
[----:B------:R-:W-:Y:S01]  /*63a0*/  @P6 LOP3.LUT R37, R37, 0x400, RZ, 0xfc, !PT ;  /* 0x0000040025256812 */ /* 0x000fe200078efcff */
[----:B------:R-:W-:Y:S01]  /*63b0*/  @!P6 IMAD.MOV R29, RZ, RZ, R18 ;  /* 0x000000ffff1de224 */ /* 0x000fe200078e0212 */
[----:B--2---:R-:W-:Y:S02]  /*63c0*/  ISETP.NE.AND P6, PT, R9, -0x1, PT ;  /* 0xffffffff0900780c */ /* 0x004fe40003fc5270 */
[----:B------:R-:W-:Y:S01]  /*63d0*/  LOP3.LUT R37, R37, 0xffffff7f, RZ, 0xc0, !PT ;  /* 0xffffff7f25257812 */ /* 0x000fe200078ec0ff */
[----:B------:R-:W-:Y:S01]  /*63e0*/  VIADD R31, R29, 0x1 ;  /* 0x000000011d1f7836 */ /* 0x000fe20000000000 */
[----:B---3--:R-:W-:Y:S01]  /*63f0*/  ISETP.NE.AND P5, PT, R8, -0x1, PT ;  /* 0xffffffff0800780c */ /* 0x008fe20003fa5270 */
[----:B------:R-:W-:Y:S01]  /*6400*/  @!P0 IMAD.MOV R31, RZ, RZ, R29 ;  /* 0x000000ffff1f8224 */ /* 0x000fe200078e021d */
[----:B------:R-:W-:Y:S02]  /*6410*/  @P0 LOP3.LUT R37, R37, 0x80, RZ, 0xfc, !PT ;  /* 0x0000008025250812 */ /* 0x000fe400078efcff */
[----:B------:R-:W-:Y:S01]  /*6420*/  ISETP.GE.OR P5, PT, R16, R43, P5 ;  /* 0x0000002b1000720c */ /* 0x000fe20002fa6670 */
[C---:B------:R-:W-:Y:S01]  /*6430*/  VIADD R16, R14.reuse, 0xf ;  /* 0x0000000f0e107836 */ /* 0x040fe20000000000 */
[----:B------:R-:W-:Y:S01]  /*6440*/  LOP3.LUT R37, R37, 0xffffffdf, RZ, 0xc0, !PT ;  /* 0xffffffdf25257812 */ /* 0x000fe200078ec0ff */
[----:B------:R-:W-:-:S02]  /*6450*/  VIADD R14, R14, 0x10 ;  /* 0x000000100e0e7836 */ /* 0x000fc40000000000 */
[----:B------:R-:W-:Y:S01]  /*6460*/  VIADD R13, R31, 0x1 ;  /* 0x000000011f0d7836 */ /* 0x000fe20000000000 */
[----:B------:R-:W-:Y:S02]  /*6470*/  ISETP.GE.OR P0, PT, R16, R43, P6 ;  /* 0x0000002b1000720c */ /* 0x000fe40003706670 */
[----:B------:R-:W-:-:S04]  /*6480*/  ISETP.NE.AND P6, PT, R10, -0x1, PT ;  /* 0xffffffff0a00780c */ /* 0x000fc80003fc5270 */
[----:B------:R-:W-:Y:S01]  /*6490*/  ISETP.GE.OR P6, PT, R14, R43, P6 ;  /* 0x0000002b0e00720c */ /* 0x000fe200037c6670 */
[----:B------:R-:W-:-:S04]  /*64a0*/  @!P5 IMAD.MOV R13, RZ, RZ, R31 ;  /* 0x000000ffff0dd224 */ /* 0x000fc800078e021f */
[----:B------:R-:W-:Y:S02]  /*64b0*/  VIADD R33, R13, 0x1 ;  /* 0x000000010d217836 */ /* 0x000fe40000000000 */
[----:B------:R-:W-:Y:S01]  /*64c0*/  @!P0 IMAD.MOV R33, RZ, RZ, R13 ;  /* 0x000000ffff218224 */ /* 0x000fe200078e020d */
[----:B------:R-:W-:Y:S02]  /*64d0*/  @P0 LOP3.LUT R37, R37, 0x20, RZ, 0xfc, !PT ;  /* 0x0000002025250812 */ /* 0x000fe400078efcff */
[----:B------:R-:W-:Y:S01]  /*64e0*/  ISETP.NE.AND P0, PT, R17, RZ, PT ;  /* 0x000000ff1100720c */ /* 0x000fe20003f05270 */
[----:B------:R-:W-:Y:S01]  /*64f0*/  VIADD R13, R33, 0x1 ;  /* 0x00000001210d7836 */ /* 0x000fe20000000000 */
[----:B------:R-:W-:Y:S01]  /*6500*/  LOP3.LUT R37, R37, 0xfffffffe, RZ, 0xc0, !PT ;  /* 0xfffffffe25257812 */ /* 0x000fe200078ec0ff */
[----:B------:R-:W-:-:S03]  /*6510*/  @!P6 IMAD.MOV R13, RZ, RZ, R33 ;  /* 0x000000ffff0de224 */ /* 0x000fc600078e0221 */
[----:B------:R-:W-:Y:S02]  /*6520*/  @P6 LOP3.LUT R37, R37, 0x1, RZ, 0xfc, !PT ;  /* 0x0000000125256812 */ /* 0x000fe400078efcff */
[----:B------:R-:W0:Y:S02]  /*6530*/  SHFL.UP P6, R14, R13, 0x1, RZ ;  /* 0x042000000d0e7989 */ /* 0x000e2400000c00ff */
        /* <DEDUP_REMOVED lines=10> */
[----:B------:R-:W-:-:S10]  /*65e0*/  IMAD.IADD R48, R18, 0x1, -R13 ;  /* 0x0000000112307824 */ /* 0x000fd400078e0a0d */
[----:B------:R-:W-:-:S05]  /*65f0*/  @!P6 LEA R19, R11, UR4, 0x2 ;  /* 0x000000040b13ec11 */ /* 0x000fca000f8e10ff */
[----:B------:R-:W-:Y:S01]  /*6600*/  @!P6 STS [R19], R18 ;  /* 0x000000121300e388 */ /* 0x000fe20000000800 */
[----:B------:R-:W-:Y:S01]  /*6610*/  BAR.SYNC.DEFER_BLOCKING 0x0 ;  /* 0x0000000000007b1d */ /* 0x000fe20000010000 */
[----:B------:R-:W-:-:S04]  /*6620*/  ISETP.NE.AND P6, PT, R12, RZ, PT ;  /* 0x000000ff0c00720c */ /* 0x000fc80003fc5270 */
[----:B------:R-:W-:Y:S02]  /*6630*/  SEL R48, R48, RZ, P6 ;  /* 0x000000ff30307207 */ /* 0x000fe40003000000 */
[----:B------:R-:W-:Y:S01]  /*6640*/  ISETP.NE.AND P6, PT, R11, 0x2, PT ;  /* 0x000000020b00780c */ /* 0x000fe20003fc5270 */
[----:B------:R-:W0:Y:S02]  /*6650*/  LDS.128 R12, [UR4] ;  /* 0x00000004ff0c7984 */ /* 0x000e240008000c00 */
[----:B0-----:R-:W-:-:S05]  /*6660*/  IMAD.IADD R17, R12, 0x1, R13 ;  /* 0x000000010c117824 */ /* 0x001fca00078e020d */
[----:B------:R-:W-:Y:S01]  /*6670*/  SEL R16, R17, R12, !P6 ;  /* 0x0000000c11107207 */ /* 0x000fe20007000000 */
[----:B------:R-:W-:Y:S01]  /*6680*/  IMAD.IADD R17, R14, 0x1, R17 ;  /* 0x000000010e117824 */ /* 0x000fe200078e0211 */
[----:B------:R-:W-:-:S03]  /*6690*/  ISETP.NE.AND P6, PT, R11, 0x3, PT ;  /* 0x000000030b00780c */ /* 0x000fc60003fc5270 */
[----:B------:R-:W-:Y:S01]  /*66a0*/  IMAD.IADD R21, R15, 0x1, R17 ;  /* 0x000000010f157824 */ /* 0x000fe200078e0211 */
[----:B------:R-:W-:Y:S02]  /*66b0*/  SEL R16, R17, R16, !P6 ;  /* 0x0000001011107207 */ /* 0x000fe40007000000 */
[----:B------:R-:W-:-:S04]  /*66c0*/  ISETP.NE.AND P6, PT, R11, 0x4, PT ;  /* 0x000000040b00780c */ /* 0x000fc80003fc5270 */
[----:B------:R-:W-:Y:S02]  /*66d0*/  SEL R20, R21, R16, !P6 ;  /* 0x0000001015147207 */ /* 0x000fe40007000000 */
[----:B------:R-:W0:Y:S01]  /*66e0*/  LDS.128 R16, [UR4+0x10] ;  /* 0x00001004ff107984 */ /* 0x000e220008000c00 */
[----:B------:R-:W-:Y:S01]  /*66f0*/  ISETP.NE.AND P6, PT, R11, 0x5, PT ;  /* 0x000000050b00780c */ /* 0x000fe20003fc5270 */
[----:B0-----:R-:W-:-:S05]  /*6700*/  IMAD.IADD R21, R21, 0x1, R16 ;  /* 0x0000000115157824 */ /* 0x001fca00078e0210 */
[----:B------:R-:W-:Y:S01]  /*6710*/  SEL R20, R21, R20, !P6 ;  /* 0x0000001415147207 */ /* 0x000fe20007000000 */
[----:B------:R-:W-:Y:S01]  /*6720*/  IMAD.IADD R21, R17, 0x1, R21 ;  /* 0x0000000111157824 */ /* 0x000fe200078e0215 */
[----:B------:R-:W-:-:S04]  /*6730*/  ISETP.NE.AND P6, PT, R11, 0x6, PT ;  /* 0x000000060b00780c */ /* 0x000fc80003fc5270 */
[----:B------:R-:W-:Y:S01]  /*6740*/  SEL R20, R21, R20, !P6 ;  /* 0x0000001415147207 */ /* 0x000fe20007000000 */
[----:B------:R-:W-:Y:S01]  /*6750*/  IMAD.IADD R21, R18, 0x1, R21 ;  /* 0x0000000112157824 */ /* 0x000fe200078e0215 */
[----:B------:R-:W-:-:S03]  /*6760*/  ISETP.NE.AND P6, PT, R11, 0x7, PT ;  /* 0x000000070b00780c */ /* 0x000fc60003fc5270 */
[----:B------:R-:W-:Y:S01]  /*6770*/  IMAD.IADD R26, R19, 0x1, R21 ;  /* 0x00000001131a7824 */ /* 0x000fe200078e0215 */
[----:B------:R-:W-:Y:S02]  /*6780*/  SEL R20, R21, R20, !P6 ;  /* 0x0000001415147207 */ /* 0x000fe40007000000 */
[----:B------:R-:W-:-:S04]  /*6790*/  ISETP.NE.AND P6, PT, R11, 0x8, PT ;  /* 0x000000080b00780c */ /* 0x000fc80003fc5270 */
[C---:B------:R-:W-:Y:S02]  /*67a0*/  SEL R28, R26.reuse, R20, !P6 ;  /* 0x000000141a1c7207 */ /* 0x040fe40007000000 */
        /* <DEDUP_REMOVED lines=8> */
[----:B------:R-:W-:-:S04]  /*6830*/  ISETP.NE.AND P6, PT, R11, 0xb, PT ;  /* 0x0000000b0b00780c */ /* 0x000fc80003fc5270 */
[C---:B------:R-:W-:Y:S02]  /*6840*/  SEL R28, R26.reuse, R28, !P6 ;  /* 0x0000001c1a1c7207 */ /* 0x040fe40007000000 */
[----:B------:R-:W-:Y:S02]  /*6850*/  ISETP.GE.U32.AND P6, PT, R49, 0x20, PT ;  /* 0x000000203100780c */ /* 0x000fe40003fc6070 */
[----:B------:R-:W-:Y:S02]  /*6860*/  IADD3 R26, PT, PT, R26, R43, R23 ;  /* 0x0000002b1a1a7210 */ /* 0x000fe40007ffe017 */
[----:B------:R-:W-:-:S05]  /*6870*/  SEL R11, R28, RZ, P6 ;  /* 0x000000ff1c0b7207 */ /* 0x000fca0003000000 */
[----:B------:R-:W-:Y:S02]  /*6880*/  IMAD.IADD R48, R11, 0x1, R48 ;  /* 0x000000010b307824 */ /* 0x000fe400078e0230 */
[----:B------:R-:W-:Y:S02]  /*6890*/  VIADD R11, R26, 0xffffe680 ;  /* 0xffffe6801a0b7836 */ /* 0x000fe40000000000 */
[--C-:B------:R-:W-:Y:S02]  /*68a0*/  IMAD.IADD R28, R35, 0x1, R48.reuse ;  /* 0x00000001231c7824 */ /* 0x100fe400078e0230 */
[--C-:B------:R-:W-:Y:S01]  /*68b0*/  IMAD.IADD R30, R31, 0x1, R48.reuse ;  /* 0x000000011f1e7824 */ /* 0x100fe200078e0230 */
[----:B------:R-:W-:Y:S01]  /*68c0*/  ISETP.GT.AND P6, PT, R11, 0x180, PT ;  /* 0x000001800b00780c */ /* 0x000fe20003fc4270 */
[----:B------:R-:W-:Y:S02]  /*68d0*/  VIADD R31, R28, 0x1 ;  /* 0x000000011c1f7836 */ /* 0x000fe40000000000 */
[----:B------:R-:W-:-:S02]  /*68e0*/  IMAD.IADD R26, R51, 0x1, R48 ;  /* 0x00000001331a7824 */ /* 0x000fc400078e0230 */
[----:B------:R-:W-:Y:S02]  /*68f0*/  IMAD.IADD R27, R27, 0x1, R48 ;  /* 0x000000011b1b7824 */ /* 0x000fe400078e0230 */
[----:B------:R-:W-:Y:S02]  /*6900*/  @!P3 IMAD.MOV R31, RZ, RZ, R28 ;  /* 0x000000ffff1fb224 */ /* 0x000fe400078e021c */
[--C-:B------:R-:W-:Y:S02]  /*6910*/  IMAD.IADD R32, R33, 0x1, R48.reuse ;  /* 0x0000000121207824 */ /* 0x100fe400078e0230 */
[----:B------:R-:W-:Y:S02]  /*6920*/  IMAD.IADD R43, R25, 0x1, R48 ;  /* 0x00000001192b7824 */ /* 0x000fe400078e0230 */
[----:B------:R-:W-:Y:S02]  /*6930*/  VIADD R46, R48, 0x1 ;  /* 0x00000001302e7836 */ /* 0x000fe40000000000 */
[----:B------:R-:W-:-:S02]  /*6940*/  VIADD R33, R26, 0x1 ;  /* 0x000000011a217836 */ /* 0x000fc40000000000 */
[----:B------:R-:W-:Y:S02]  /*6950*/  VIADD R34, R27, 0x1 ;  /* 0x000000011b227836 */ /* 0x000fe40000000000 */
[----:B------:R-:W-:Y:S02]  /*6960*/  VIADD R35, R30, 0x1 ;  /* 0x000000011e237836 */ /* 0x000fe40000000000 */
[----:B------:R-:W-:Y:S02]  /*6970*/  VIADD R36, R31, 0x1 ;  /* 0x000000011f247836 */ /* 0x000fe40000000000 */
[--C-:B------:R-:W-:Y:S02]  /*6980*/  IMAD.IADD R39, R39, 0x1, R48.reuse ;  /* 0x0000000127277824 */ /* 0x100fe400078e0230 */
[--C-:B------:R-:W-:Y:S02]  /*6990*/  IMAD.IADD R24, R24, 0x1, R48.reuse ;  /* 0x0000000118187824 */ /* 0x100fe400078e0230 */
[----:B------:R-:W-:-:S02]  /*69a0*/  IMAD.IADD R25, R53, 0x1, R48 ;  /* 0x0000000135197824 */ /* 0x000fc400078e0230 */
[--C-:B------:R-:W-:Y:S02]  /*69b0*/  IMAD.IADD R29, R29, 0x1, R48.reuse ;  /* 0x000000011d1d7824 */ /* 0x100fe400078e0230 */
[----:B------:R-:W-:Y:S02]  /*69c0*/  @!P0 IMAD.MOV R46, RZ, RZ, R48 ;  /* 0x000000ffff2e8224 */ /* 0x000fe400078e0230 */
[----:B------:R-:W-:Y:S02]  /*69d0*/  @!P1 IMAD.MOV R33, RZ, RZ, R26 ;  /* 0x000000ffff219224 */ /* 0x000fe400078e021a */
[----:B------:R-:W-:Y:S02]  /*69e0*/  @!P2 IMAD.MOV R34, RZ, RZ, R27 ;  /* 0x000000ffff22a224 */ /* 0x000fe400078e021b */
[----:B------:R-:W-:Y:S02]  /*69f0*/  @!P5 IMAD.MOV R35, RZ, RZ, R30 ;  /* 0x000000ffff23d224 */ /* 0x000fe400078e021e */
[----:B------:R-:W-:Y:S01]  /*6a00*/  @!P4 IMAD.MOV R36, RZ, RZ, R31 ;  /* 0x000000ffff24c224 */ /* 0x000fe200078e021f */
[----:B------:R-:W-:Y:S06]  /*6a10*/  @P6 BRA `(.L_x_132) ;  /* 0x0000001000246947 */ /* 0x000fec0003800000 */
[----:B------:R-:W-:Y:S01]  /*6a20*/  ISETP.LT.AND P0, PT, R48, R11, P0 ;  /* 0x0000000b3000720c */ /* 0x000fe20000701270 */
[----:B------:R-:W-:-:S12]  /*6a30*/  BSSY.RECONVERGENT B2, `(.L_x_133) ;  /* 0x000000d000027945 */ /* 0x000fd80003800200 */
[----:B------:R-:W-:Y:S05]  /*6a40*/  @!P0 BRA `(.L_x_134) ;  /* 0x00000000002c8947 */ /* 0x000fea0003800000 */
[----:B------:R-:W-:Y:S01]  /*6a50*/  UISETP.NE.AND UP0, UPT, UR10, URZ, UPT ;  /* 0x000000ff0a00728c */ /* 0x000fe2000bf05270 */
[----:B------:R-:W-:-:S08]  /*6a60*/  CS2R R12, SRZ ;  /* 0x00000000000c7805 */ /* 0x000fd0000001ff00 */
[----:B------:R-:W-:Y:S05]  /*6a70*/  BRA.U UP0, `(.L_x_135) ;  /* 0x0000000100087547 */ /* 0x000fea000b800000 */
[----:B------:R-:W0:Y:S02]  /*6a80*/  LDC.64 R12, c[0x0][0x3d0] ;  /* 0x0000f400ff0c7b82 */ /* 0x000e240000000a00 */
[----:B0-----:R-:W5:Y:S02]  /*6a90*/  LDG.E.64 R12, desc[UR8][R12.64] ;  /* 0x000000080c0c7981 */ /* 0x001f64000c1e1b00 */
.L_x_135:
[----:B------:R-:W0:Y:S01]  /*6aa0*/  LDCU.64 UR12, c[0x0][0x390] ;  /* 0x00007200ff0c77ac */ /* 0x000e220008000a00 */
[----:B-----5:R-:W-:-:S04]  /*6ab0*/  IADD3 R14, P0, PT, R48, R12, RZ ;  /* 0x0000000c300e7210 */ /* 0x020fc80007f1e0ff */
[----:B------:R-:W-:Y:S02]  /*6ac0*/  LEA.HI.X.SX32 R13, R48, R13, 0x1, P0 ;  /* 0x0000000d300d7211 */ /* 0x000fe400000f0eff */
[----:B0-----:R-:W-:-:S04]  /*6ad0*/  LEA R12, P0, R14, UR12, 0x2 ;  /* 0x0000000c0e0c7c11 */ /* 0x001fc8000f8010ff */
[----:B------:R-:W-:-:S05]  /*6ae0*/  LEA.HI.X R13, R14, UR13, R13, 0x2, P0 ;  /* 0x0000000d0e0d7c11 */ /* 0x000fca00080f140d */
[----:B------:R0:W-:Y:S04]  /*6af0*/  STG.E desc[UR8][R12.64], R47 ;  /* 0x0000002f0c007986 */ /* 0x0001e8000c101908 */
.L_x_134:
[----:B------:R-:W-:Y:S05]  /*6b00*/  BSYNC.RECONVERGENT B2 ;  /* 0x0000000000027941 */ /* 0x000fea0003800200 */
.L_x_133:
[----:B------:R-:W-:Y:S01]  /*6b10*/  LOP3.LUT P0, RZ, R37, 0x2, RZ, 0xc0, !PT ;  /* 0x0000000225ff7812 */ /* 0x000fe2000780c0ff */
[----:B------:R-:W-:Y:S03]  /*6b20*/  BSSY.RECONVERGENT B2, `(.L_x_136) ;  /* 0x000000e000027945 */ /* 0x000fe60003800200 */
[----:B------:R-:W-:-:S13]  /*6b30*/  ISETP.GE.OR P0, PT, R46, R11, !P0 ;  /* 0x0000000b2e00720c */ /* 0x000fda0004706670 */
[----:B------:R-:W-:Y:S05]  /*6b40*/  @P0 BRA `(.L_x_137) ;  /* 0x00000000002c0947 */ /* 0x000fea0003800000 */
[----:B------:R-:W-:Y:S01]  /*6b50*/  UISETP.NE.AND UP0, UPT, UR10, URZ, UPT ;  /* 0x000000ff0a00728c */ /* 0x000fe2000bf05270 */
[----:B0-----:R-:W-:-:S08]  /*6b60*/  CS2R R12, SRZ ;  /* 0x00000000000c7805 */ /* 0x001fd0000001ff00 */
[----:B------:R-:W-:Y:S05]  /*6b70*/  BRA.U UP0, `(.L_x_138) ;  /* 0x0000000100087547 */ /* 0x000fea000b800000 */
[----:B------:R-:W0:Y:S02]  /*6b80*/  LDC.64 R12, c[0x0][0x3d0] ;  /* 0x0000f400ff0c7b82 */ /* 0x000e240000000a00 */
[----:B0-----:R-:W5:Y:S02]  /*6b90*/  LDG.E.64 R12, desc[UR8][R12.64] ;  /* 0x000000080c0c7981 */ /* 0x001f64000c1e1b00 */
.L_x_138:
[----:B------:R-:W0:Y:S01]  /*6ba0*/  LDCU.64 UR12, c[0x0][0x390] ;  /* 0x00007200ff0c77ac */ /* 0x000e220008000a00 */
[----:B-----5:R-:W-:-:S04]  /*6bb0*/  IADD3 R14, P0, PT, R46, R12, RZ ;  /* 0x0000000c2e0e7210 */ /* 0x020fc80007f1e0ff */
[----:B------:R-:W-:Y:S02]  /*6bc0*/  LEA.HI.X.SX32 R13, R46, R13, 0x1, P0 ;  /* 0x0000000d2e0d7211 */ /* 0x000fe400000f0eff */
[----:B0-----:R-:W-:-:S04]  /*6bd0*/  LEA R12, P0, R14, UR12, 0x2 ;  /* 0x0000000c0e0c7c11 */ /* 0x001fc8000f8010ff */
[----:B------:R-:W-:-:S05]  /*6be0*/  LEA.HI.X R13, R14, UR13, R13, 0x2, P0 ;  /* 0x0000000d0e0d7c11 */ /* 0x000fca00080f140d */
[----:B------:R1:W-:Y:S04]  /*6bf0*/  STG.E desc[UR8][R12.64], R45 ;  /* 0x0000002d0c007986 */ /* 0x0003e8000c101908 */
.L_x_137:
[----:B------:R-:W-:Y:S05]  /*6c00*/  BSYNC.RECONVERGENT B2 ;  /* 0x0000000000027941 */ /* 0x000fea0003800200 */
.L_x_136:
[----:B------:R-:W-:Y:S01]  /*6c10*/  LOP3.LUT P0, RZ, R37, 0x4, RZ, 0xc0, !PT ;  /* 0x0000000425ff7812 */ /* 0x000fe2000780c0ff */
[----:B------:R-:W-:Y:S03]  /*6c20*/  BSSY.RECONVERGENT B2, `(.L_x_139) ;  /* 0x000000e000027945 */ /* 0x000fe60003800200 */
[----:B------:R-:W-:-:S13]  /*6c30*/  ISETP.GE.OR P0, PT, R43, R11, !P0 ;  /* 0x0000000b2b00720c */ /* 0x000fda0004706670 */
[----:B------:R-:W-:Y:S05]  /*6c40*/  @P0 BRA `(.L_x_140) ;  /* 0x00000000002c0947 */ /* 0x000fea0003800000 */
[----:B------:R-:W-:Y:S01]  /*6c50*/  UISETP.NE.AND UP0, UPT, UR10, URZ, UPT ;  /* 0x000000ff0a00728c */ /* 0x000fe2000bf05270 */
[----:B01----:R-:W-:-:S08]  /*6c60*/  CS2R R12, SRZ ;  /* 0x00000000000c7805 */ /* 0x003fd0000001ff00 */
[----:B------:R-:W-:Y:S05]  /*6c70*/  BRA.U UP0, `(.L_x_141) ;  /* 0x0000000100087547 */ /* 0x000fea000b800000 */
[----:B------:R-:W0:Y:S02]  /*6c80*/  LDC.64 R12, c[0x0][0x3d0] ;  /* 0x0000f400ff0c7b82 */ /* 0x000e240000000a00 */
[----:B0-----:R-:W5:Y:S02]  /*6c90*/  LDG.E.64 R12, desc[UR8][R12.64] ;  /* 0x000000080c0c7981 */ /* 0x001f64000c1e1b00 */
.L_x_141:
[----:B------:R-:W0:Y:S01]  /*6ca0*/  LDCU.64 UR12, c[0x0][0x390] ;  /* 0x00007200ff0c77ac */ /* 0x000e220008000a00 */
[----:B-----5:R-:W-:-:S04]  /*6cb0*/  IADD3 R14, P0, PT, R43, R12, RZ ;  /* 0x0000000c2b0e7210 */ /* 0x020fc80007f1e0ff */
[----:B------:R-:W-:Y:S02]  /*6cc0*/  LEA.HI.X.SX32 R13, R43, R13, 0x1, P0 ;  /* 0x0000000d2b0d7211 */ /* 0x000fe400000f0eff */
[----:B0-----:R-:W-:-:S04]  /*6cd0*/  LEA R12, P0, R14, UR12, 0x2 ;  /* 0x0000000c0e0c7c11 */ /* 0x001fc8000f8010ff */
[----:B------:R-:W-:-:S05]  /*6ce0*/  LEA.HI.X R13, R14, UR13, R13, 0x2, P0 ;  /* 0x0000000d0e0d7c11 */ /* 0x000fca00080f140d */
[----:B------:R2:W-:Y:S04]  /*6cf0*/  STG.E desc[UR8][R12.64], R41 ;  /* 0x000000290c007986 */ /* 0x0005e8000c101908 */
.L_x_140:
[----:B------:R-:W-:Y:S05]  /*6d00*/  BSYNC.RECONVERGENT B2 ;  /* 0x0000000000027941 */ /* 0x000fea0003800200 */
.L_x_139:
[----:B------:R-:W-:Y:S01]  /*6d10*/  LOP3.LUT P0, RZ, R37, 0x8, RZ, 0xc0, !PT ;  /* 0x0000000825ff7812 */ /* 0x000fe2000780c0ff */
[----:B------:R-:W-:Y:S03]  /*6d20*/  BSSY.RECONVERGENT B2, `(.L_x_142) ;  /* 0x000000e000027945 */ /* 0x000fe60003800200 */
[----:B------:R-:W-:-:S13]  /*6d30*/  ISETP.GE.OR P0, PT, R39, R11, !P0 ;  /* 0x0000000b2700720c */ /* 0x000fda0004706670 */
[----:B------:R-:W-:Y:S05]  /*6d40*/  @P0 BRA `(.L_x_143) ;  /* 0x00000000002c0947 */ /* 0x000fea0003800000 */
[----:B------:R-:W-:Y:S01]  /*6d50*/  UISETP.NE.AND UP0, UPT, UR10, URZ, UPT ;  /* 0x000000ff0a00728c */ /* 0x000fe2000bf05270 */
[----:B012---:R-:W-:-:S08]  /*6d60*/  CS2R R12, SRZ ;  /* 0x00000000000c7805 */ /* 0x007fd0000001ff00 */
[----:B------:R-:W-:Y:S05]  /*6d70*/  BRA.U UP0, `(.L_x_144) ;  /* 0x0000000100087547 */ /* 0x000fea000b800000 */
[----:B------:R-:W0:Y:S02]  /*6d80*/  LDC.64 R12, c[0x0][0x3d0] ;  /* 0x0000f400ff0c7b82 */ /* 0x000e240000000a00 */
[----:B0-----:R-:W5:Y:S02]  /*6d90*/  LDG.E.64 R12, desc[UR8][R12.64] ;  /* 0x000000080c0c7981 */ /* 0x001f64000c1e1b00 */
.L_x_144:
[----:B------:R-:W0:Y:S01]  /*6da0*/  LDCU.64 UR12, c[0x0][0x390] ;  /* 0x00007200ff0c77ac */ /* 0x000e220008000a00 */
[----:B-----5:R-:W-:-:S04]  /*6db0*/  IADD3 R14, P0, PT, R39, R12, RZ ;  /* 0x0000000c270e7210 */ /* 0x020fc80007f1e0ff */
[----:B------:R-:W-:Y:S02]  /*6dc0*/  LEA.HI.X.SX32 R13, R39, R13, 0x1, P0 ;  /* 0x0000000d270d7211 */ /* 0x000fe400000f0eff */
[----:B0-----:R-:W-:-:S04]  /*6dd0*/  LEA R12, P0, R14, UR12, 0x2 ;  /* 0x0000000c0e0c7c11 */ /* 0x001fc8000f8010ff */
[----:B------:R-:W-:-:S05]  /*6de0*/  LEA.HI.X R13, R14, UR13, R13, 0x2, P0 ;  /* 0x0000000d0e0d7c11 */ /* 0x000fca00080f140d */
[----:B------:R3:W-:Y:S04]  /*6df0*/  STG.E desc[UR8][R12.64], R38 ;  /* 0x000000260c007986 */ /* 0x0007e8000c101908 */
.L_x_143:
[----:B------:R-:W-:Y:S05]  /*6e00*/  BSYNC.RECONVERGENT B2 ;  /* 0x0000000000027941 */ /* 0x000fea0003800200 */
.L_x_142:
[----:B------:R-:W-:Y:S01]  /*6e10*/  LOP3.LUT P0, RZ, R37, 0x10, RZ, 0xc0, !PT ;  /* 0x0000001025ff7812 */ /* 0x000fe2000780c0ff */
[----:B------:R-:W-:Y:S03]  /*6e20*/  BSSY.RECONVERGENT B2, `(.L_x_145) ;  /* 0x000000e000027945 */ /* 0x000fe60003800200 */
[----:B------:R-:W-:-:S13]  /*6e30*/  ISETP.GE.OR P0, PT, R24, R11, !P0 ;  /* 0x0000000b1800720c */ /* 0x000fda0004706670 */
[----:B------:R-:W-:Y:S05]  /*6e40*/  @P0 BRA `(.L_x_146) ;  /* 0x00000000002c0947 */ /* 0x000fea0003800000 */
[----:B------:R-:W-:Y:S01]  /*6e50*/  UISETP.NE.AND UP0, UPT, UR10, URZ, UPT ;  /* 0x000000ff0a00728c */ /* 0x000fe2000bf05270 */
[----:B0123--:R-:W-:-:S08]  /*6e60*/  CS2R R12, SRZ ;  /* 0x00000000000c7805 */ /* 0x00ffd0000001ff00 */
[----:B------:R-:W-:Y:S05]  /*6e70*/  BRA.U UP0, `(.L_x_147) ;  /* 0x0000000100087547 */ /* 0x000fea000b800000 */
[----:B------:R-:W0:Y:S02]  /*6e80*/  LDC.64 R12, c[0x0][0x3d0] ;  /* 0x0000f400ff0c7b82 */ /* 0x000e240000000a00 */
[----:B0-----:R-:W5:Y:S02]  /*6e90*/  LDG.E.64 R12, desc[UR8][R12.64] ;  /* 0x000000080c0c7981 */ /* 0x001f64000c1e1b00 */
.L_x_147:
[----:B------:R-:W0:Y:S01]  /*6ea0*/  LDCU.64 UR12, c[0x0][0x390] ;  /* 0x00007200ff0c77ac */ /* 0x000e220008000a00 */
[----:B-----5:R-:W-:-:S04]  /*6eb0*/  IADD3 R14, P0, PT, R24, R12, RZ ;  /* 0x0000000c180e7210 */ /* 0x020fc80007f1e0ff */
[----:B------:R-:W-:Y:S02]  /*6ec0*/  LEA.HI.X.SX32 R13, R24, R13, 0x1, P0 ;  /* 0x0000000d180d7211 */ /* 0x000fe400000f0eff */
[----:B0-----:R-:W-:-:S04]  /*6ed0*/  LEA R12, P0, R14, UR12, 0x2 ;  /* 0x0000000c0e0c7c11 */ /* 0x001fc8000f8010ff */
[----:B------:R-:W-:-:S05]  /*6ee0*/  LEA.HI.X R13, R14, UR13, R13, 0x2, P0 ;  /* 0x0000000d0e0d7c11 */ /* 0x000fca00080f140d */
[----:B------:R4:W-:Y:S04]  /*6ef0*/  STG.E desc[UR8][R12.64], R42 ;  /* 0x0000002a0c007986 */ /* 0x0009e8000c101908 */
.L_x_146:
[----:B------:R-:W-:Y:S05]  /*6f00*/  BSYNC.RECONVERGENT B2 ;  /* 0x0000000000027941 */ /* 0x000fea0003800200 */
.L_x_145:
[----:B------:R-:W-:Y:S01]  /*6f10*/  LOP3.LUT P0, RZ, R37, 0x40, RZ, 0xc0, !PT ;  /* 0x0000004025ff7812 */ /* 0x000fe2000780c0ff */
[----:B------:R-:W-:Y:S03]  /*6f20*/  BSSY.RECONVERGENT B2, `(.L_x_148) ;  /* 0x000000e000027945 */ /* 0x000fe60003800200 */
[----:B------:R-:W-:-:S13]  /*6f30*/  ISETP.GE.OR P0, PT, R25, R11, !P0 ;  /* 0x0000000b1900720c */ /* 0x000fda0004706670 */
[----:B------:R-:W-:Y:S05]  /*6f40*/  @P0 BRA `(.L_x_149) ;  /* 0x00000000002c0947 */ /* 0x000fea0003800000 */
[----:B------:R-:W-:Y:S01]  /*6f50*/  UISETP.NE.AND UP0, UPT, UR10, URZ, UPT ;  /* 0x000000ff0a00728c */ /* 0x000fe2000bf05270 */
[----:B01234-:R-:W-:-:S08]  /*6f60*/  CS2R R12, SRZ ;  /* 0x00000000000c7805 */ /* 0x01ffd0000001ff00 */
[----:B------:R-:W-:Y:S05]  /*6f70*/  BRA.U UP0, `(.L_x_150) ;  /* 0x0000000100087547 */ /* 0x000fea000b800000 */
[----:B------:R-:W0:Y:S02]  /*6f80*/  LDC.64 R12, c[0x0][0x3d0] ;  /* 0x0000f400ff0c7b82 */ /* 0x000e240000000a00 */
[----:B0-----:R-:W5:Y:S02]  /*6f90*/  LDG.E.64 R12, desc[UR8][R12.64] ;  /* 0x000000080c0c7981 */ /* 0x001f64000c1e1b00 */
.L_x_150:
[----:B------:R-:W0:Y:S01]  /*6fa0*/  LDCU.64 UR12, c[0x0][0x390] ;  /* 0x00007200ff0c77ac */ /* 0x000e220008000a00 */
[----:B-----5:R-:W-:-:S04]  /*6fb0*/  IADD3 R14, P0, PT, R25, R12, RZ ;  /* 0x0000000c190e7210 */ /* 0x020fc80007f1e0ff */
[----:B------:R-:W-:Y:S02]  /*6fc0*/  LEA.HI.X.SX32 R13, R25, R13, 0x1, P0 ;  /* 0x0000000d190d7211 */ /* 0x000fe400000f0eff */
[----:B0-----:R-:W-:-:S04]  /*6fd0*/  LEA R12, P0, R14, UR12, 0x2 ;  /* 0x0000000c0e0c7c11 */ /* 0x001fc8000f8010ff */
[----:B------:R-:W-:-:S05]  /*6fe0*/  LEA.HI.X R13, R14, UR13, R13, 0x2, P0 ;  /* 0x0000000d0e0d7c11 */ /* 0x000fca00080f140d */
[----:B------:R0:W-:Y:S04]  /*6ff0*/  STG.E desc[UR8][R12.64], R44 ;  /* 0x0000002c0c007986 */ /* 0x0001e8000c101908 */
.L_x_149:
[----:B------:R-:W-:Y:S05]  /*7000*/  BSYNC.RECONVERGENT B2 ;  /* 0x0000000000027941 */ /* 0x000fea0003800200 */
.L_x_148:
[----:B------:R-:W-:Y:S01]  /*7010*/  ISETP.GE.OR P1, PT, R26, R11, !P1 ;  /* 0x0000000b1a00720c */ /* 0x000fe20004f26670 */
[----:B------:R-:W-:-:S12]  /*7020*/  BSSY.RECONVERGENT B2, `(.L_x_151) ;  /* 0x000000d000027945 */ /* 0x000fd80003800200 */
[----:B------:R-:W-:Y:S05]  /*7030*/  @P1 BRA `(.L_x_152) ;  /* 0x00000000002c1947 */ /* 0x000fea0003800000 */
[----:B------:R-:W-:Y:S01]  /*7040*/  UISETP.NE.AND UP0, UPT, UR10, URZ, UPT ;  /* 0x000000ff0a00728c */ /* 0x000fe2000bf05270 */
[----:B01234-:R-:W-:-:S08]  /*7050*/  CS2R R12, SRZ ;  /* 0x00000000000c7805 */ /* 0x01ffd0000001ff00 */
[----:B------:R-:W-:Y:S05]  /*7060*/  BRA.U UP0, `(.L_x_153) ;  /* 0x0000000100087547 */ /* 0x000fea000b800000 */
[----:B------:R-:W0:Y:S02]  /*7070*/  LDC.64 R12, c[0x0][0x3d0] ;  /* 0x0000f400ff0c7b82 */ /* 0x000e240000000a00 */
[----:B0-----:R-:W5:Y:S02]  /*7080*/  LDG.E.64 R12, desc[UR8][R12.64] ;  /* 0x000000080c0c7981 */ /* 0x001f64000c1e1b00 */
.L_x_153:
[----:B------:R-:W0:Y:S01]  /*7090*/  LDCU.64 UR12, c[0x0][0x390] ;  /* 0x00007200ff0c77ac */ /* 0x000e220008000a00 */
[----:B-----5:R-:W-:-:S04]  /*70a0*/  IADD3 R14, P0, PT, R26, R12, RZ ;  /* 0x0000000c1a0e7210 */ /* 0x020fc80007f1e0ff */
[----:B------:R-:W-:Y:S02]  /*70b0*/  LEA.HI.X.SX32 R13, R26, R13, 0x1, P0 ;  /* 0x0000000d1a0d7211 */ /* 0x000fe400000f0eff */
[----:B0-----:R-:W-:-:S04]  /*70c0*/  LEA R12, P0, R14, UR12, 0x2 ;  /* 0x0000000c0e0c7c11 */ /* 0x001fc8000f8010ff */
[----:B------:R-:W-:-:S05]  /*70d0*/  LEA.HI.X R13, R14, UR13, R13, 0x2, P0 ;  /* 0x0000000d0e0d7c11 */ /* 0x000fca00080f140d */
[----:B------:R0:W-:Y:S04]  /*70e0*/  STG.E desc[UR8][R12.64], R40 ;  /* 0x000000280c007986 */ /* 0x0001e8000c101908 */
.L_x_152:
[----:B------:R-:W-:Y:S05]  /*70f0*/  BSYNC.RECONVERGENT B2 ;  /* 0x0000000000027941 */ /* 0x000fea0003800200 */
.L_x_151:
        /* <DEDUP_REMOVED lines=9> */
.L_x_156:
[----:B------:R-:W0:Y:S01]  /*7190*/  LDCU.64 UR12, c[0x0][0x390] ;  /* 0x00007200ff0c77ac */ /* 0x000e220008000a00 */
[----:B-----5:R-:W-:-:S04]  /*71a0*/  IADD3 R14, P0, PT, R33, R12, RZ ;  /* 0x0000000c210e7210 */ /* 0x020fc80007f1e0ff */
[----:B------:R-:W-:Y:S02]  /*71b0*/  LEA.HI.X.SX32 R13, R33, R13, 0x1, P0 ;  /* 0x0000000d210d7211 */ /* 0x000fe400000f0eff */
[----:B0-----:R-:W-:-:S04]  /*71c0*/  LEA R12, P0, R14, UR12, 0x2 ;  /* 0x0000000c0e0c7c11 */ /* 0x001fc8000f8010ff */
[----:B------:R-:W-:-:S05]  /*71d0*/  LEA.HI.X R13, R14, UR13, R13, 0x2, P0 ;  /* 0x0000000d0e0d7c11 */ /* 0x000fca00080f140d */
[----:B------:R0:W-:Y:S04]  /*71e0*/  STG.E desc[UR8][R12.64], R0 ;  /* 0x000000000c007986 */ /* 0x0001e8000c101908 */
.L_x_155:
[----:B------:R-:W-:Y:S05]  /*71f0*/  BSYNC.RECONVERGENT B2 ;  /* 0x0000000000027941 */ /* 0x000fea0003800200 */
.L_x_154:
        /* <DEDUP_REMOVED lines=8> */
.L_x_159:
[----:B------:R-:W0:Y:S01]  /*7280*/  LDCU.64 UR12, c[0x0][0x390] ;  /* 0x00007200ff0c77ac */ /* 0x000e220008000a00 */
[----:B-----5:R-:W-:-:S04]  /*7290*/  IADD3 R0, P0, PT, R27, R12, RZ ;  /* 0x0000000c1b007210 */ /* 0x020fc80007f1e0ff */
[----:B------:R-:W-:Y:S02]  /*72a0*/  LEA.HI.X.SX32 R13, R27, R13, 0x1, P0 ;  /* 0x0000000d1b0d7211 */ /* 0x000fe400000f0eff */
[----:B0-----:R-:W-:-:S04]  /*72b0*/  LEA R12, P0, R0, UR12, 0x2 ;  /* 0x0000000c000c7c11 */ /* 0x001fc8000f8010ff */
[----:B------:R-:W-:-:S05]  /*72c0*/  LEA.HI.X R13, R0, UR13, R13, 0x2, P0 ;  /* 0x0000000d000d7c11 */ /* 0x000fca00080f140d */
[----:B------:R0:W-:Y:S04]  /*72d0*/  STG.E desc[UR8][R12.64], R2 ;  /* 0x000000020c007986 */ /* 0x0001e8000c101908 */
.L_x_158:
[----:B------:R-:W-:Y:S05]  /*72e0*/  BSYNC.RECONVERGENT B2 ;  /* 0x0000000000027941 */ /* 0x000fea0003800200 */
.L_x_157:
        /* <DEDUP_REMOVED lines=9> */
.L_x_162:
[----:B------:R-:W0:Y:S01]  /*7380*/  LDCU.64 UR12, c[0x0][0x390] ;  /* 0x00007200ff0c77ac */ /* 0x000e220008000a00 */
[----:B-----5:R-:W-:-:S04]  /*7390*/  IADD3 R0, P0, PT, R34, R12, RZ ;  /* 0x0000000c22007210 */ /* 0x020fc80007f1e0ff */
[----:B------:R-:W-:Y:S02]  /*73a0*/  LEA.HI.X.SX32 R13, R34, R13, 0x1, P0 ;  /* 0x0000000d220d7211 */ /* 0x000fe400000f0eff */
[----:B0-----:R-:W-:-:S04]  /*73b0*/  LEA R12, P0, R0, UR12, 0x2 ;  /* 0x0000000c000c7c11 */ /* 0x001fc8000f8010ff */
[----:B------:R-:W-:-:S05]  /*73c0*/  LEA.HI.X R13, R0, UR13, R13, 0x2, P0 ;  /* 0x0000000d000d7c11 */ /* 0x000fca00080f140d */
[----:B------:R0:W-:Y:S04]  /*73d0*/  STG.E desc[UR8][R12.64], R3 ;  /* 0x000000030c007986 */ /* 0x0001e8000c101908 */
.L_x_161:
[----:B------:R-:W-:Y:S05]  /*73e0*/  BSYNC.RECONVERGENT B2 ;  /* 0x0000000000027941 */ /* 0x000fea0003800200 */
.L_x_160:
[----:B------:R-:W-:Y:S01]  /*73f0*/  ISETP.GE.OR P3, PT, R28, R11, !P3 ;  /* 0x0000000b1c00720c */ /* 0x000fe20005f66670 */
[----:B------:R-:W-:-:S12]  /*7400*/  BSSY.RECONVERGENT B2, `(.L_x_163) ;  /* 0x000000d000027945 */ /* 0x000fd80003800200 */
[----:B------:R-:W-:Y:S05]  /*7410*/  @P3 BRA `(.L_x_164) ;  /* 0x00000000002c3947 */ /* 0x000fea0003800000 */
[----:B------:R-:W-:Y:S01]  /*7420*/  UISETP.NE.AND UP0, UPT, UR10, URZ, UPT ;  /* 0x000000ff0a00728c */ /* 0x000fe2000bf05270 */
[----:B0-----:R-:W-:Y:S01]  /*7430*/  CS2R R2, SRZ ;  /* 0x0000000000027805 */ /* 0x001fe2000001ff00 */
[----:B------:R-:W0:Y:S07]  /*7440*/  LDCU.64 UR12, c[0x0][0x390] ;  /* 0x00007200ff0c77ac */ /* 0x000e2e0008000a00 */
[----:B------:R-:W-:Y:S05]  /*7450*/  BRA.U UP0, `(.L_x_165) ;  /* 0x0000000100087547 */ /* 0x000fea000b800000 */
[----:B------:R-:W1:Y:S02]  /*7460*/  LDC.64 R2, c[0x0][0x3d0] ;  /* 0x0000f400ff027b82 */ /* 0x000e640000000a00 */
[----:B-1----:R-:W5:Y:S02]  /*7470*/  LDG.E.64 R2, desc[UR8][R2.64] ;  /* 0x0000000802027981 */ /* 0x002f64000c1e1b00 */
.L_x_165:
[----:B-----5:R-:W-:-:S04]  /*7480*/  IADD3 R0, P0, PT, R28, R2, RZ ;  /* 0x000000021c007210 */ /* 0x020fc80007f1e0ff */
[----:B------:R-:W-:Y:S02]  /*7490*/  LEA.HI.X.SX32 R3, R28, R3, 0x1, P0 ;  /* 0x000000031c037211 */ /* 0x000fe400000f0eff */
[----:B0-----:R-:W-:-:S04]  /*74a0*/  LEA R2, P0, R0, UR12, 0x2 ;  /* 0x0000000c00027c11 */ /* 0x001fc8000f8010ff */
[----:B------:R-:W-:-:S05]  /*74b0*/  LEA.HI.X R3, R0, UR13, R3, 0x2, P0 ;  /* 0x0000000d00037c11 */ /* 0x000fca00080f1403 */
[----:B------:R0:W-:Y:S04]  /*74c0*/  STG.E desc[UR8][R2.64], R4 ;  /* 0x0000000402007986 */ /* 0x0001e8000c101908 */
.L_x_164:
[----:B------:R-:W-:Y:S05]  /*74d0*/  BSYNC.RECONVERGENT B2 ;  /* 0x0000000000027941 */ /* 0x000fea0003800200 */
.L_x_163:
        /* <DEDUP_REMOVED lines=9> */
.L_x_168:
[----:B-----5:R-:W-:-:S04]  /*7570*/  IADD3 R0, P0, PT, R31, R2, RZ ;  /* 0x000000021f007210 */ /* 0x020fc80007f1e0ff */
[----:B------:R-:W-:Y:S02]  /*7580*/  LEA.HI.X.SX32 R3, R31, R3, 0x1, P0 ;  /* 0x000000031f037211 */ /* 0x000fe400000f0eff */
[----:B0-----:R-:W-:-:S04]  /*7590*/  LEA R2, P0, R0, UR12, 0x2 ;  /* 0x0000000c00027c11 */ /* 0x001fc8000f8010ff */
[----:B------:R-:W-:-:S05]  /*75a0*/  LEA.HI.X R3, R0, UR13, R3, 0x2, P0 ;  /* 0x0000000d00037c11 */ /* 0x000fca00080f1403 */
[----:B------:R0:W-:Y:S04]  /*75b0*/  STG.E desc[UR8][R2.64], R5 ;  /* 0x0000000502007986 */ /* 0x0001e8000c101908 */
.L_x_167:
[----:B------:R-:W-:Y:S05]  /*75c0*/  BSYNC.RECONVERGENT B2 ;  /* 0x0000000000027941 */ /* 0x000fea0003800200 */
.L_x_166:
[----:B------:R-:W-:Y:S01]  /*75d0*/  LOP3.LUT P0, RZ, R37, 0x400, RZ, 0xc0, !PT ;  /* 0x0000040025ff7812 */ /* 0x000fe2000780c0ff */
[----:B------:R-:W-:Y:S03]  /*75e0*/  BSSY.RECONVERGENT B2, `(.L_x_169) ;  /* 0x000000e000027945 */ /* 0x000fe60003800200 */
[----:B------:R-:W-:-:S13]  /*75f0*/  ISETP.GE.OR P0, PT, R36, R11, !P0 ;  /* 0x0000000b2400720c */ /* 0x000fda0004706670 */
[----:B------:R-:W-:Y:S05]  /*7600*/  @P0 BRA `(.L_x_170) ;  /* 0x00000000002c0947 */ /* 0x000fea0003800000 */
[----:B------:R-:W-:Y:S01]  /*7610*/  UISETP.NE.AND UP0, UPT, UR10, URZ, UPT ;  /* 0x000000ff0a00728c */ /* 0x000fe2000bf05270 */
[----:B0-----:R-:W-:Y:S01]  /*7620*/  CS2R R2, SRZ ;  /* 0x0000000000027805 */ /* 0x001fe2000001ff00 */
[----:B------:R-:W0:Y:S07]  /*7630*/  LDCU.64 UR12, c[0x0][0x390] ;  /* 0x00007200ff0c77ac */ /* 0x000e2e0008000a00 */
[----:B------:R-:W-:Y:S05]  /*7640*/  BRA.U UP0, `(.L_x_171) ;  /* 0x0000000100087547 */ /* 0x000fea000b800000 */
[----:B------:R-:W1:Y:S02]  /*7650*/  LDC.64 R2, c[0x0][0x3d0] ;  /* 0x0000f400ff027b82 */ /* 0x000e640000000a00 */
[----:B-1----:R-:W5:Y:S02]  /*7660*/  LDG.E.64 R2, desc[UR8][R2.64] ;  /* 0x0000000802027981 */ /* 0x002f64000c1e1b00 */
.L_x_171:
[----:B-----5:R-:W-:-:S04]  /*7670*/  IADD3 R0, P0, PT, R36, R2, RZ ;  /* 0x0000000224007210 */ /* 0x020fc80007f1e0ff */
[----:B------:R-:W-:Y:S02]  /*7680*/  LEA.HI.X.SX32 R3, R36, R3, 0x1, P0 ;  /* 0x0000000324037211 */ /* 0x000fe400000f0eff */
[----:B0-----:R-:W-:-:S04]  /*7690*/  LEA R2, P0, R0, UR12, 0x2 ;  /* 0x0000000c00027c11 */ /* 0x001fc8000f8010ff */
[----:B------:R-:W-:-:S05]  /*76a0*/  LEA.HI.X R3, R0, UR13, R3, 0x2, P0 ;  /* 0x0000000d00037c11 */ /* 0x000fca00080f1403 */
[----:B------:R0:W-:Y:S04]  /*76b0*/  STG.E desc[UR8][R2.64], R6 ;  /* 0x0000000602007986 */ /* 0x0001e8000c101908 */
.L_x_170:
[----:B------:R-:W-:Y:S05]  /*76c0*/  BSYNC.RECONVERGENT B2 ;  /* 0x0000000000027941 */ /* 0x000fea0003800200 */
.L_x_169:
        /* <DEDUP_REMOVED lines=10> */
.L_x_174:
[----:B-----5:R-:W-:-:S04]  /*7770*/  IADD3 R0, P0, PT, R29, R2, RZ ;  /* 0x000000021d007210 */ /* 0x020fc80007f1e0ff */
[----:B------:R-:W-:Y:S02]  /*7780*/  LEA.HI.X.SX32 R3, R29, R3, 0x1, P0 ;  /* 0x000000031d037211 */ /* 0x000fe400000f0eff */
[----:B0-----:R-:W-:-:S04]  /*7790*/  LEA R2, P0, R0, UR12, 0x2 ;  /* 0x0000000c00027c11 */ /* 0x001fc8000f8010ff */
[----:B------:R-:W-:-:S05]  /*77a0*/  LEA.HI.X R3, R0, UR13, R3, 0x2, P0 ;  /* 0x0000000d00037c11 */ /* 0x000fca00080f1403 */
[----:B------:R0:W-:Y:S04]  /*77b0*/  STG.E desc[UR8][R2.64], R7 ;  /* 0x0000000702007986 */ /* 0x0001e8000c101908 */
.L_x_173:
[----:B------:R-:W-:Y:S05]  /*77c0*/  BSYNC.RECONVERGENT B2 ;  /* 0x0000000000027941 */ /* 0x000fea0003800200 */
.L_x_172:
        /* <DEDUP_REMOVED lines=9> */
.L_x_177:
[----:B-----5:R-:W-:-:S04]  /*7860*/  IADD3 R0, P0, PT, R30, R2, RZ ;  /* 0x000000021e007210 */ /* 0x020fc80007f1e0ff */
[----:B------:R-:W-:Y:S02]  /*7870*/  LEA.HI.X.SX32 R3, R30, R3, 0x1, P0 ;  /* 0x000000031e037211 */ /* 0x000fe400000f0eff */
[----:B0-----:R-:W-:-:S04]  /*7880*/  LEA R2, P0, R0, UR12, 0x2 ;  /* 0x0000000c00027c11 */ /* 0x001fc8000f8010ff */
[----:B------:R-:W-:-:S05]  /*7890*/  LEA.HI.X R3, R0, UR13, R3, 0x2, P0 ;  /* 0x0000000d00037c11 */ /* 0x000fca00080f1403 */
[----:B------:R0:W-:Y:S04]  /*78a0*/  STG.E desc[UR8][R2.64], R8 ;  /* 0x0000000802007986 */ /* 0x0001e8000c101908 */
.L_x_176:
[----:B------:R-:W-:Y:S05]  /*78b0*/  BSYNC.RECONVERGENT B2 ;  /* 0x0000000000027941 */ /* 0x000fea0003800200 */
.L_x_175:
        /* <DEDUP_REMOVED lines=10> */
.L_x_180:
[----:B-----5:R-:W-:-:S04]  /*7960*/  IADD3 R0, P0, PT, R35, R2, RZ ;  /* 0x0000000223007210 */ /* 0x020fc80007f1e0ff */
[----:B------:R-:W-:Y:S02]  /*7970*/  LEA.HI.X.SX32 R3, R35, R3, 0x1, P0 ;  /* 0x0000000323037211 */ /* 0x000fe400000f0eff */
[----:B0-----:R-:W-:-:S04]  /*7980*/  LEA R2, P0, R0, UR12, 0x2 ;  /* 0x0000000c00027c11 */ /* 0x001fc8000f8010ff */
[----:B------:R-:W-:-:S05]  /*7990*/  LEA.HI.X R3, R0, UR13, R3, 0x2, P0 ;  /* 0x0000000d00037c11 */ /* 0x000fca00080f1403 */
[----:B------:R0:W-:Y:S04]  /*79a0*/  STG.E desc[UR8][R2.64], R9 ;  /* 0x0000000902007986 */ /* 0x0001e8000c101908 */
.L_x_179:
[----:B------:R-:W-:Y:S05]  /*79b0*/  BSYNC.RECONVERGENT B2 ;  /* 0x0000000000027941 */ /* 0x000fea0003800200 */
.L_x_178:
[----:B------:R-:W-:-:S04]  /*79c0*/  LOP3.LUT P0, RZ, R37, 0x1, RZ, 0xc0, !PT ;  /* 0x0000000125ff7812 */ /* 0x000fc8000780c0ff */
        /* <DEDUP_REMOVED lines=8> */
.L_x_182:
[----:B-----5:R-:W-:-:S04]  /*7a50*/  IADD3 R0, P0, PT, R32, R2, RZ ;  /* 0x0000000220007210 */ /* 0x020fc80007f1e0ff */
[----:B------:R-:W-:Y:S02]  /*7a60*/  LEA.HI.X.SX32 R3, R32, R3, 0x1, P0 ;  /* 0x0000000320037211 */ /* 0x000fe400000f0eff */
[----:B0-----:R-:W-:-:S04]  /*7a70*/  LEA R2, P0, R0, UR12, 0x2 ;  /* 0x0000000c00027c11 */ /* 0x001fc8000f8010ff */
[----:B------:R-:W-:-:S05]  /*7a80*/  LEA.HI.X R3, R0, UR13, R3, 0x2, P0 ;  /* 0x0000000d00037c11 */ /* 0x000fca00080f1403 */
[----:B------:R0:W-:Y:S01]  /*7a90*/  STG.E desc[UR8][R2.64], R10 ;  /* 0x0000000a02007986 */ /* 0x0001e2000c101908 */
[----:B------:R-:W-:Y:S05]  /*7aa0*/  BRA `(.L_x_181) ;  /* 0x0000000800907947 */ /* 0x000fea0003800000 */
.L_x_132:
[----:B------:R-:W-:Y:S01]  /*7ab0*/  BAR.SYNC.DEFER_BLOCKING 0x0 ;  /* 0x0000000000007b1d */ /* 0x000fe20000010000 */
[----:B------:R-:W-:Y:S02]  /*7ac0*/  @P0 LEA R48, R48, UR4, 0x2 ;  /* 0x0000000430300c11 */ /* 0x000fe4000f8e10ff */
[----:B------:R-:W-:Y:S02]  /*7ad0*/  P2R R53, PR, RZ, 0x4 ;  /* 0x00000004ff357803 */ /* 0x000fe40000000000 */
[C---:B------:R-:W-:Y:S01]  /*7ae0*/  LOP3.LUT P2, RZ, R37.reuse, 0x10, RZ, 0xc0, !PT ;  /* 0x0000001025ff7812 */ /* 0x040fe2000784c0ff */
[----:B------:R-:W0:Y:S01]  /*7af0*/  LDCU.64 UR12, c[0x0][0x390] ;  /* 0x00007200ff0c77ac */ /* 0x000e220008000a00 */
[----:B------:R-:W-:Y:S01]  /*7b00*/  P2R R52, PR, RZ, 0x8 ;  /* 0x00000008ff347803 */ /* 0x000fe20000000000 */
[----:B------:R1:W-:Y:S01]  /*7b10*/  STL [R1+0x8], R13 ;  /* 0x0000080d01007387 */ /* 0x0003e20000100800 */
[C---:B------:R-:W-:Y:S02]  /*7b20*/  LOP3.LUT P3, RZ, R37.reuse, 0x40, RZ, 0xc0, !PT ;  /* 0x0000004025ff7812 */ /* 0x040fe4000786c0ff */
[----:B------:R-:W-:Y:S01]  /*7b30*/  P2R R51, PR, RZ, 0x10 ;  /* 0x00000010ff337803 */ /* 0x000fe20000000000 */
[----:B------:R2:W-:Y:S01]  /*7b40*/  STL [R1+0x4], R12 ;  /* 0x0000040c01007387 */ /* 0x0005e20000100800 */
[----:B------:R-:W-:-:S02]  /*7b50*/  LOP3.LUT P4, RZ, R37, 0x100, RZ, 0xc0, !PT ;  /* 0x0000010025ff7812 */ /* 0x000fc4000788c0ff */
[----:B------:R-:W-:Y:S02]  /*7b60*/  P2R R50, PR, RZ, 0x20 ;  /* 0x00000020ff327803 */ /* 0x000fe40000000000 */
[C---:B------:R-:W-:Y:S02]  /*7b70*/  LOP3.LUT P5, RZ, R37.reuse, 0x200, RZ, 0xc0, !PT ;  /* 0x0000020025ff7812 */ /* 0x040fe400078ac0ff */
[----:B-1----:R-:W-:Y:S02]  /*7b80*/  P2R R13, PR, RZ, 0x2 ;  /* 0x00000002ff0d7803 */ /* 0x002fe40000000000 */
[C---:B------:R-:W-:Y:S02]  /*7b90*/  LOP3.LUT P1, RZ, R37.reuse, 0x8, RZ, 0xc0, !PT ;  /* 0x0000000825ff7812 */ /* 0x040fe4000782c0ff */
[----:B------:R-:W-:Y:S01]  /*7ba0*/  LOP3.LUT P6, RZ, R37, 0x1, RZ, 0xc0, !PT ;  /* 0x0000000125ff7812 */ /* 0x000fe200078cc0ff */
[----:B------:R1:W-:Y:S01]  /*7bb0*/  STL [R1], R13 ;  /* 0x0000000d01007387 */ /* 0x0003e20000100800 */
[----:B--2---:R-:W-:-:S02]  /*7bc0*/  P2R R12, PR, RZ, 0x2 ;  /* 0x00000002ff0c7803 */ /* 0x004fc40000000000 */
[C---:B------:R-:W-:Y:S01]  /*7bd0*/  LOP3.LUT P1, RZ, R37.reuse, 0x4, RZ, 0xc0, !PT ;  /* 0x0000000425ff7812 */ /* 0x040fe2000782c0ff */
[----:B------:R2:W-:Y:S03]  /*7be0*/  @P0 STS [R48], R47 ;  /* 0x0000002f30000388 */ /* 0x0005e60000000800 */
[----:B-1----:R-:W-:Y:S02]  /*7bf0*/  P2R R13, PR, RZ, 0x2 ;  /* 0x00000002ff0d7803 */ /* 0x002fe40000000000 */
[----:B------:R-:W-:Y:S01]  /*7c00*/  LOP3.LUT P1, RZ, R37, 0x2, RZ, 0xc0, !PT ;  /* 0x0000000225ff7812 */ /* 0x000fe2000782c0ff */
[----:B--2---:R-:W2:Y:S01]  /*7c10*/  LDL.LU R48, [R1] ;  /* 0x0000000001307983 */ /* 0x004ea20000300800 */
[----:B------:R-:W-:Y:S02]  /*7c20*/  @P2 LEA R24, R24, UR4, 0x2 ;  /* 0x0000000418182c11 */ /* 0x000fe4000f8e10ff */
[----:B------:R-:W-:-:S02]  /*7c30*/  @P3 LEA R25, R25, UR4, 0x2 ;  /* 0x0000000419193c11 */ /* 0x000fc4000f8e10ff */
[----:B------:R-:W-:Y:S02]  /*7c40*/  @P4 LEA R33, R33, UR4, 0x2 ;  /* 0x0000000421214c11 */ /* 0x000fe4000f8e10ff */
[----:B------:R-:W-:Y:S02]  /*7c50*/  @P5 LEA R34, R34, UR4, 0x2 ;  /* 0x0000000422225c11 */ /* 0x000fe4000f8e10ff */
[----:B------:R-:W-:-:S03]  /*7c60*/  LOP3.LUT P0, RZ, R37, 0x20, RZ, 0xc0, !PT ;  /* 0x0000002025ff7812 */ /* 0x000fc6000780c0ff */
[----:B------:R-:W-:-:S05]  /*7c70*/  @P1 LEA R46, R46, UR4, 0x2 ;  /* 0x000000042e2e1c11 */ /* 0x000fca000f8e10ff */
[----:B------:R-:W-:Y:S01]  /*7c80*/  @P1 STS [R46], R45 ;  /* 0x0000002d2e001388 */ /* 0x000fe20000000800 */
[----:B------:R-:W-:-:S03]  /*7c90*/  ISETP.NE.AND P1, PT, R13, RZ, PT ;  /* 0x000000ff0d00720c */ /* 0x000fc60003f25270 */
[----:B------:R1:W5:Y:S10]  /*7ca0*/  LDL.LU R13, [R1+0x8] ;  /* 0x00000800010d7983 */ /* 0x0003740000300800 */
[----:B------:R-:W-:-:S05]  /*7cb0*/  @P1 LEA R43, R43, UR4, 0x2 ;  /* 0x000000042b2b1c11 */ /* 0x000fca000f8e10ff */
[----:B------:R-:W-:Y:S01]  /*7cc0*/  @P1 STS [R43], R41 ;  /* 0x000000292b001388 */ /* 0x000fe20000000800 */
[----:B------:R-:W-:-:S03]  /*7cd0*/  ISETP.NE.AND P1, PT, R12, RZ, PT ;  /* 0x000000ff0c00720c */ /* 0x000fc60003f25270 */
[----:B------:R1:W5:Y:S10]  /*7ce0*/  LDL.LU R12, [R1+0x4] ;  /* 0x00000400010c7983 */ /* 0x0003740000300800 */
[----:B------:R-:W-:-:S05]  /*7cf0*/  @P1 LEA R39, R39, UR4, 0x2 ;  /* 0x0000000427271c11 */ /* 0x000fca000f8e10ff */
[----:B------:R-:W-:Y:S04]  /*7d00*/  @P1 STS [R39], R38 ;  /* 0x0000002627001388 */ /* 0x000fe80000000800 */
[----:B------:R-:W-:Y:S01]  /*7d10*/  @P2 STS [R24], R42 ;  /* 0x0000002a18002388 */ /* 0x000fe20000000800 */
[----:B------:R-:W-:-:S03]  /*7d20*/  ISETP.NE.AND P2, PT, R53, RZ, PT ;  /* 0x000000ff3500720c */ /* 0x000fc60003f45270 */
[----:B------:R-:W-:Y:S01]  /*7d30*/  @P3 STS [R25], R44 ;  /* 0x0000002c19003388 */ /* 0x000fe20000000800 */
[----:B------:R-:W-:-:S09]  /*7d40*/  ISETP.NE.AND P3, PT, R52, RZ, PT ;  /* 0x000000ff3400720c */ /* 0x000fd20003f65270 */
[----:B------:R-:W-:Y:S02]  /*7d50*/  @P2 LEA R27, R27, UR4, 0x2 ;  /* 0x000000041b1b2c11 */ /* 0x000fe4000f8e10ff */
[----:B--2---:R-:W-:-:S13]  /*7d60*/  ISETP.NE.AND P1, PT, R48, RZ, PT ;  /* 0x000000ff3000720c */ /* 0x004fda0003f25270 */
[----:B------:R-:W-:-:S05]  /*7d70*/  @P1 LEA R47, R26, UR4, 0x2 ;  /* 0x000000041a2f1c11 */ /* 0x000fca000f8e10ff */
[----:B------:R-:W-:Y:S01]  /*7d80*/  @P1 STS [R47], R40 ;  /* 0x000000282f001388 */ /* 0x000fe20000000800 */
[----:B------:R-:W-:-:S03]  /*7d90*/  LOP3.LUT P1, RZ, R37, 0x80, RZ, 0xc0, !PT ;  /* 0x0000008025ff7812 */ /* 0x000fc6000782c0ff */
[----:B------:R2:W-:Y:S01]  /*7da0*/  @P4 STS [R33], R0 ;  /* 0x0000000021004388 */ /* 0x0005e20000000800 */
[----:B------:R-:W-:-:S03]  /*7db0*/  ISETP.NE.AND P4, PT, R51, RZ, PT ;  /* 0x000000ff3300720c */ /* 0x000fc60003f85270 */
[----:B------:R3:W-:Y:S01]  /*7dc0*/  @P2 STS [R27], R2 ;  /* 0x000000021b002388 */ /* 0x0007e20000000800 */
[----:B------:R-:W-:Y:S02]  /*7dd0*/  LOP3.LUT P2, RZ, R37, 0x400, RZ, 0xc0, !PT ;  /* 0x0000040025ff7812 */ /* 0x000fe4000784c0ff */
[----:B------:R-:W-:Y:S01]  /*7de0*/  @P3 LEA R37, R28, UR4, 0x2 ;  /* 0x000000041c253c11 */ /* 0x000fe2000f8e10ff */
[----:B------:R1:W-:Y:S01]  /*7df0*/  @P5 STS [R34], R3 ;  /* 0x0000000322005388 */ /* 0x0003e20000000800 */
[----:B------:R-:W-:Y:S02]  /*7e00*/  ISETP.NE.AND P5, PT, R50, RZ, PT ;  /* 0x000000ff3200720c */ /* 0x000fe40003fa5270 */
[----:B------:R-:W-:Y:S01]  /*7e10*/  @P1 LEA R26, R29, UR4, 0x2 ;  /* 0x000000041d1a1c11 */ /* 0x000fe2000f8e10ff */
[----:B------:R1:W-:Y:S01]  /*7e20*/  @P3 STS [R37], R4 ;  /* 0x0000000425003388 */ /* 0x0003e20000000800 */
[----:B--2---:R-:W-:Y:S02]  /*7e30*/  @P0 LEA R0, R35, UR4, 0x2 ;  /* 0x0000000423000c11 */ /* 0x004fe4000f8e10ff */
[----:B------:R-:W-:-:S02]  /*7e40*/  @P4 LEA R24, R31, UR4, 0x2 ;  /* 0x000000041f184c11 */ /* 0x000fc4000f8e10ff */
[----:B---3--:R-:W-:Y:S02]  /*7e50*/  @P6 LEA R27, R32, UR4, 0x2 ;  /* 0x00000004201b6c11 */ /* 0x008fe4000f8e10ff */
[----:B------:R-:W-:Y:S01]  /*7e60*/  @P2 LEA R25, R36, UR4, 0x2 ;  /* 0x0000000424192c11 */ /* 0x000fe2000f8e10ff */
[----:B------:R1:W-:Y:S02]  /*7e70*/  @P4 STS [R24], R5 ;  /* 0x0000000518004388 */ /* 0x0003e40000000800 */
[----:B------:R-:W-:Y:S02]  /*7e80*/  @P5 LEA R29, R30, UR4, 0x2 ;  /* 0x000000041e1d5c11 */ /* 0x000fe4000f8e10ff */
[----:B------:R1:W-:Y:S04]  /*7e90*/  @P2 STS [R25], R6 ;  /* 0x0000000619002388 */ /* 0x0003e80000000800 */
[----:B------:R1:W-:Y:S04]  /*7ea0*/  @P1 STS [R26], R7 ;  /* 0x000000071a001388 */ /* 0x0003e80000000800 */
[----:B------:R1:W-:Y:S04]  /*7eb0*/  @P5 STS [R29], R8 ;  /* 0x000000081d005388 */ /* 0x0003e80000000800 */
[----:B------:R1:W-:Y:S01]  /*7ec0*/  @P0 STS [R0], R9 ;  /* 0x0000000900000388 */ /* 0x0003e20000000800 */
[----:B------:R-:W-:-:S03]  /*7ed0*/  ISETP.GE.U32.AND P0, PT, R49, R11, PT ;  /* 0x0000000b3100720c */ /* 0x000fc60003f06070 */
[----:B------:R1:W-:Y:S01]  /*7ee0*/  @P6 STS [R27], R10 ;  /* 0x0000000a1b006388 */ /* 0x0003e20000000800 */
[----:B------:R-:W-:Y:S09]  /*7ef0*/  BAR.SYNC.DEFER_BLOCKING 0x0 ;  /* 0x0000000000007b1d */ /* 0x000ff20000010000 */
[----:B01----:R-:W-:Y:S05]  /*7f00*/  @P0 BRA `(.L_x_181) ;  /* 0x0000000400780947 */ /* 0x003fea0003800000 */
[----:B-----5:R-:W-:Y:S01]  /*7f10*/  IADD3 R13, PT, PT, R15, R13, R14 ;  /* 0x0000000d0f0d7210 */ /* 0x020fe20007ffe00e */
[----:B------:R-:W-:Y:S03]  /*7f20*/  BSSY.RECONVERGENT B2, `(.L_x_183) ;  /* 0x0000023000027945 */ /* 0x000fe60003800200 */
[----:B------:R-:W-:-:S04]  /*7f30*/  IADD3 R13, PT, PT, R17, R13, R16 ;  /* 0x0000000d110d7210 */ /* 0x000fc80007ffe010 */
[----:B------:R-:W-:-:S04]  /*7f40*/  IADD3 R13, PT, PT, R19, R13, R18 ;  /* 0x0000000d130d7210 */ /* 0x000fc80007ffe012 */
[----:B------:R-:W-:-:S04]  /*7f50*/  IADD3 R13, PT, PT, R21, R13, R20 ;  /* 0x0000000d150d7210 */ /* 0x000fc80007ffe014 */
[----:B------:R-:W-:-:S04]  /*7f60*/  IADD3 R13, PT, PT, R23, R13, R22 ;  /* 0x0000000d170d7210 */ /* 0x000fc80007ffe016 */
[----:B------:R-:W-:-:S04]  /*7f70*/  IADD3 R12, PT, PT, R13, UR7, R12 ;  /* 0x000000070d0c7c10 */ /* 0x000fc8000fffe00c */
[----:B------:R-:W-:-:S05]  /*7f80*/  IADD3 R12, PT, PT, R12, -0x1981, -R49 ;  /* 0xffffe67f0c0c7810 */ /* 0x000fca0007ffe831 */
[----:B------:R-:W-:-:S05]  /*7f90*/  IMAD.HI.U32 R0, R12, -0x55555555, RZ ;  /* 0xaaaaaaab0c007827 */ /* 0x000fca00078e00ff */
[----:B------:R-:W-:-:S04]  /*7fa0*/  SHF.R.U32.HI R0, RZ, 0x8, R0 ;  /* 0x00000008ff007819 */ /* 0x000fc80000011600 */
[----:B------:R-:W-:-:S04]  /*7fb0*/  LOP3.LUT R2, R0, 0x3, RZ, 0xc0, !PT ;  /* 0x0000000300027812 */ /* 0x000fc800078ec0ff */
[----:B------:R-:W-:-:S13]  /*7fc0*/  ISETP.NE.AND P0, PT, R2, 0x3, PT ;  /* 0x000000030200780c */ /* 0x000fda0003f05270 */
[----:B------:R-:W-:Y:S05]  /*7fd0*/  @!P0 BRA `(.L_x_184) ;  /* 0x00000000005c8947 */ /* 0x000fea0003800000 */
[----:B------:R-:W-:Y:S01]  /*7fe0*/  VIADD R0, R0, 0x1 ;  /* 0x0000000100007836 */ /* 0x000fe20000000000 */
[----:B------:R-:W-:Y:S01]  /*7ff0*/  BSSY.RECONVERGENT B3, `(.L_x_184) ;  /* 0x0000015000037945 */ /* 0x000fe20003800200 */
[----:B------:R-:W-:Y:S01]  /*8000*/  ISETP.NE.AND P2, PT, RZ, UR10, PT ;  /* 0x0000000aff007c0c */ /* 0x000fe2000bf45270 */
[----:B------:R-:W-:Y:S01]  /*8010*/  IMAD.MOV.U32 R9, RZ, RZ, RZ ;  /* 0x000000ffff097224 */ /* 0x000fe200078e00ff */
[----:B------:R-:W-:Y:S02]  /*8020*/  LEA R6, R49, UR4, 0x2 ;  /* 0x0000000431067c11 */ /* 0x000fe4000f8e10ff */
[----:B------:R-:W-:-:S05]  /*8030*/  LOP3.LUT R0, R0, 0x3, RZ, 0xc0, !PT ;  /* 0x0000000300007812 */ /* 0x000fca00078ec0ff */
[----:B------:R-:W-:-:S07]  /*8040*/  IMAD.MOV R0, RZ, RZ, -R0 ;  /* 0x000000ffff007224 */ /* 0x000fce00078e0a00 */
.L_x_185:
        /* <DEDUP_REMOVED lines=16> */
.L_x_184:
[----:B------:R-:W-:Y:S05]  /*8150*/  BSYNC.RECONVERGENT B2 ;  /* 0x0000000000027941 */ /* 0x000fea0003800200 */
.L_x_183:
[----:B------:R-:W-:-:S13]  /*8160*/  ISETP.GE.U32.AND P0, PT, R12, 0x480, PT ;  /* 0x000004800c00780c */ /* 0x000fda0003f06070 */
[----:B------:R-:W-:Y:S05]  /*8170*/  @!P0 BRA `(.L_x_181) ;  /* 0x0000000000dc8947 */ /* 0x000fea0003800000 */
[----:B------:R-:W1:Y:S01]  /*8180*/  S2UR UR6, SR_CgaCtaId ;  /* 0x00000000000679c3 */ /* 0x000e620000008800 */
[----:B------:R-:W-:Y:S01]  /*8190*/  UMOV UR5, 0x400 ;  /* 0x0000040000057882 */ /* 0x000fe20000000000 */
[----:B------:R-:W-:Y:S02]  /*81a0*/  UISETP.NE.AND UP0, UPT, UR10, URZ, UPT ;  /* 0x000000ff0a00728c */ /* 0x000fe4000bf05270 */
[----:B------:R-:W-:Y:S01]  /*81b0*/  ISETP.NE.AND P0, PT, RZ, UR10, PT ;  /* 0x0000000aff007c0c */ /* 0x000fe2000bf05270 */
[----:B------:R-:W-:Y:S02]  /*81c0*/  IMAD.MOV.U32 R21, RZ, RZ, RZ ;  /* 0x000000ffff157224 */ /* 0x000fe400078e00ff */
[----:B------:R-:W-:Y:S01]  /*81d0*/  IMAD.MOV.U32 R23, RZ, RZ, RZ ;  /* 0x000000ffff177224 */ /* 0x000fe200078e00ff */
[----:B0-----:R-:W0:Y:S01]  /*81e0*/  LDC.64 R2, c[0x0][0x390] ;  /* 0x0000e400ff027b82 */ /* 0x001e220000000a00 */
[----:B------:R-:W-:Y:S01]  /*81f0*/  PLOP3.LUT P1, PT, PT, PT, UP0, 0x80, 0x8 ;  /* 0x000000000008781c */ /* 0x000fe20003f2f008 */
[----:B-1----:R-:W-:-:S06]  /*8200*/  ULEA UR5, UR6, UR5, 0x18 ;  /* 0x0000000506057291 */ /* 0x002fcc000f8ec0ff */
[C---:B------:R-:W-:Y:S01]  /*8210*/  LEA R0, R49.reuse, UR5, 0x2 ;  /* 0x0000000531007c11 */ /* 0x040fe2000f8e10ff */
[----:B0-----:R-:W-:-:S04]  /*8220*/  IMAD.WIDE.U32 R2, R49, 0x4, R2 ;  /* 0x0000000431027825 */ /* 0x001fc800078e0002 */
[----:B------:R-:W-:-:S07]  /*8230*/  VIADD R0, R0, 0xc00 ;  /* 0x00000c0000007836 */ /* 0x000fce0000000000 */
.L_x_186:
[----:B-1----:R-:W0:Y:S01]  /*8240*/  @!P1 LDC.64 R8, c[0x0][0x3d0] ;  /* 0x0000f400ff089b82 */ /* 0x002e220000000a00 */
[----:B------:R-:W-:Y:S01]  /*8250*/  CS2R R4, SRZ ;  /* 0x0000000000047805 */ /* 0x000fe2000001ff00 */
[----:B------:R-:W1:Y:S04]  /*8260*/  LDS R17, [R0+-0xc00] ;  /* 0xfff4000000117984 */ /* 0x000e680000000800 */
[----:B------:R-:W2:Y:S04]  /*8270*/  LDS R19, [R0+-0x600] ;  /* 0xfffa000000137984 */ /* 0x000ea80000000800 */
[----:B0-----:R-:W3:Y:S01]  /*8280*/  @!P1 LDG.E.64 R4, desc[UR8][R8.64] ;  /* 0x0000000808049981 */ /* 0x001ee2000c1e1b00 */
[----:B------:R-:W-:-:S13]  /*8290*/  PLOP3.LUT P1, PT, P0, PT, PT, 0x80, 0x8 ;  /* 0x000000000008781c */ /* 0x000fda000072f070 */
        /* <DEDUP_REMOVED lines=37> */
.L_x_181:
[----:B------:R-:W-:Y:S05]  /*84f0*/  BSYNC.RECONVERGENT B0 ;  /* 0x0000000000007941 */ /* 0x000fea0003800200 */
.L_x_131:
[----:B------:R-:W-:Y:S05]  /*8500*/  BRA `(.L_x_187) ;  /* 0x0000003800347947 */ /* 0x000fea0003800000 */
.L_x_130:
        /* <DEDUP_REMOVED lines=11> */
[C-C-:B------:R-:W-:Y:S01]  /*85c0*/  IADD3 R5, P4, P5, R19.reuse, UR4, R2.reuse ;  /* 0x0000000413057c10 */ /* 0x140fe2000fd9e002 */
[C---:B------:R-:W-:Y:S01]  /*85d0*/  VIADD R4, R19.reuse, 0x20 ;  /* 0x0000002013047836 */ /* 0x040fe20000000000 */
[CC--:B------:R-:W-:Y:S01]  /*85e0*/  ISETP.GE.AND P3, PT, R19.reuse, R43.reuse, PT ;  /* 0x0000002b1300720c */ /* 0x0c0fe20003f66270 */
[C---:B------:R-:W-:Y:S01]  /*85f0*/  VIADD R24, R19.reuse, 0x80 ;  /* 0x0000008013187836 */ /* 0x040fe20000000000 */
[-C--:B------:R-:W-:Y:S01]  /*8600*/  ISETP.GE.AND P1, PT, R22, R43.reuse, PT ;  /* 0x0000002b1600720c */ /* 0x080fe20003f26270 */
[C---:B------:R-:W-:Y:S01]  /*8610*/  VIADD R22, R19.reuse, 0x60 ;  /* 0x0000006013167836 */ /* 0x040fe20000000000 */
[-C--:B------:R-:W-:Y:S01]  /*8620*/  ISETP.GE.AND P2, PT, R4, R43.reuse, PT ;  /* 0x0000002b0400720c */ /* 0x080fe20003f46270 */
[C---:B------:R-:W-:Y:S01]  /*8630*/  VIADD R26, R19.reuse, 0xa0 ;  /* 0x000000a0131a7836 */ /* 0x040fe20000000000 */
[----:B------:R-:W-:Y:S01]  /*8640*/  SHF.R.S32.HI R4, RZ, 0x1f, R2 ;  /* 0x0000001fff047819 */ /* 0x000fe20000011402 */
[----:B------:R-:W-:Y:S01]  /*8650*/  VIADD R28, R19, 0xc0 ;  /* 0x000000c0131c7836 */ /* 0x000fe20000000000 */
[----:B------:R-:W-:-:S02]  /*8660*/  ISETP.GE.AND P0, PT, R22, R43, PT ;  /* 0x0000002b1600720c */ /* 0x000fc40003f06270 */
[----:B------:R-:W-:Y:S02]  /*8670*/  IADD3.X R22, PT, PT, RZ, UR5, R4, P4, P5 ;  /* 0x00000005ff167c10 */ /* 0x000fe4000a7ea404 */
[----:B---3--:R-:W-:Y:S02]  /*8680*/  LEA R4, P4, R5, UR10, 0x2 ;  /* 0x0000000a05047c11 */ /* 0x008fe4000f8810ff */
[-C--:B------:R-:W-:Y:S01]  /*8690*/  ISETP.GE.AND P6, PT, R24, R43.reuse, PT ;  /* 0x0000002b1800720c */ /* 0x080fe20003fc6270 */
[----:B------:R-:W-:Y:S01]  /*86a0*/  VIADD R24, R19, 0x100 ;  /* 0x0000010013187836 */ /* 0x000fe20000000000 */
[----:B------:R-:W-:Y:S01]  /*86b0*/  LEA.HI.X R5, R5, UR11, R22, 0x2, P4 ;  /* 0x0000000b05057c11 */ /* 0x000fe2000a0f1416 */
[C---:B------:R-:W-:Y:S01]  /*86c0*/  VIADD R22, R19.reuse, 0xe0 ;  /* 0x000000e013167836 */ /* 0x040fe20000000000 */
[-C--:B------:R-:W-:Y:S02]  /*86d0*/  ISETP.GE.AND P5, PT, R26, R43.reuse, PT ;  /* 0x0000002b1a00720c */ /* 0x080fe40003fa6270 */
[-C--:B------:R-:W-:Y:S01]  /*86e0*/  ISETP.GE.AND P4, PT, R28, R43.reuse, PT ;  /* 0x0000002b1c00720c */ /* 0x080fe20003f86270 */
[----:B------:R-:W2:Y:S01]  /*86f0*/  @!P3 LDG.E R0, desc[UR8][R4.64] ;  /* 0x000000080400b981 */ /* 0x000ea2000c1e1900 */
[----:B------:R-:W-:Y:S01]  /*8700*/  ISETP.GE.AND P3, PT, R22, R43, PT ;  /* 0x0000002b1600720c */ /* 0x000fe20003f66270 */
[----:B------:R-:W-:-:S02]  /*8710*/  VIADD R22, R19, 0x120 ;  /* 0x0000012013167836 */ /* 0x000fc40000000000 */
[----:B------:R-:W3:Y:S01]  /*8720*/  @!P2 LDG.E R3, desc[UR8][R4.64+0x80] ;  /* 0x000080080403a981 */ /* 0x000ee2000c1e1900 */
[-C--:B------:R-:W-:Y:S01]  /*8730*/  ISETP.GE.AND P2, PT, R24, R43.reuse, PT ;  /* 0x0000002b1800720c */ /* 0x080fe20003f46270 */
[C---:B------:R-:W-:Y:S02]  /*8740*/  VIADD R24, R19.reuse, 0x140 ;  /* 0x0000014013187836 */ /* 0x040fe40000000000 */
[----:B------:R-:W4:Y:S01]  /*8750*/  @!P1 LDG.E R6, desc[UR8][R4.64+0x100] ;  /* 0x0001000804069981 */ /* 0x000f22000c1e1900 */
        /* <DEDUP_REMOVED lines=16> */
[----:B------:R-:W-:Y:S02]  /*8860*/  VIADD R24, R19, 0x200 ;  /* 0x0000020013187836 */ /* 0x000fe40000000000 */
        /* <DEDUP_REMOVED lines=10> */
[----:B------:R0:W5:Y:S01]  /*8910*/  @!P1 LDG.E R21, desc[UR8][R4.64+0x800] ;  /* 0x0008000804159981 */ /* 0x000162000c1e1900 */
[----:B------:R-:W1:Y:S01]  /*8920*/  S2UR UR5, SR_CgaCtaId ;  /* 0x00000000000579c3 */ /* 0x000e620000008800 */
[----:B------:R-:W-:Y:S01]  /*8930*/  SHF.R.U32.HI R19, RZ, 0x5, R29 ;  /* 0x00000005ff137819 */ /* 0x000fe2000001161d */
[----:B------:R-:W-:Y:S01]  /*8940*/  UMOV UR4, 0x400 ;  /* 0x0000040000047882 */ /* 0x000fe20000000000 */
[----:B------:R-:W1:Y:S01]  /*8950*/  S2R R46, SR_LANEID ;  /* 0x00000000002e7919 */ /* 0x000e620000000000 */
[----:B------:R-:W-:Y:S01]  /*8960*/  LOP3.LUT R37, R37, 0xfffffff7, RZ, 0xc0, !PT ;  /* 0xfffffff725257812 */ /* 0x000fe200078ec0ff */
[----:B0-----:R-:W-:Y:S01]  /*8970*/  IMAD.MOV.U32 R5, RZ, RZ, 0x2 ;  /* 0x00000002ff057424 */ /* 0x001fe200078e00ff */
[----:B-1----:R-:W-:Y:S01]  /*8980*/  ULEA UR4, UR5, UR4, 0x18 ;  /* 0x0000000405047291 */ /* 0x002fe2000f8ec0ff */
[----:B------:R-:W-:-:S05]  /*8990*/  IMAD R22, R19, 0x220, R46 ;  /* 0x0000022013167824 */ /* 0x000fca00078e022e */
[----:B------:R-:W-:-:S05]  /*89a0*/  LEA R23, R22, UR4, 0x2 ;  /* 0x0000000416177c11 */ /* 0x000fca000f8e10ff */
[----:B--2---:R0:W-:Y:S04]  /*89b0*/  STS [R23], R0 ;  /* 0x0000000017007388 */ /* 0x0041e80000000800 */
[----:B---3--:R1:W-:Y:S04]  /*89c0*/  STS [R23+0x80], R3 ;  /* 0x0000800317007388 */ /* 0x0083e80000000800 */
[----:B----4-:R2:W-:Y:S01]  /*89d0*/  STS [R23+0x100], R6 ;  /* 0x0001000617007388 */ /* 0x0105e20000000800 */
[----:B0-----:R-:W-:-:S03]  /*89e0*/  IMAD R0, R29, 0x11, RZ ;  /* 0x000000111d007824 */ /* 0x001fc600078e02ff */
[----:B-----5:R-:W-:Y:S01]  /*89f0*/  STS [R23+0x180], R7 ;  /* 0x0001800717007388 */ /* 0x020fe20000000800 */
[----:B-1----:R-:W-:-:S03]  /*8a00*/  IMAD R3, R46, 0x40, R23 ;  /* 0x000000402e037824 */ /* 0x002fc600078e0217 */
[----:B------:R-:W-:Y:S01]  /*8a10*/  STS [R23+0x200], R8 ;  /* 0x0002000817007388 */ /* 0x000fe20000000800 */
[C---:B------:R-:W-:Y:S02]  /*8a20*/  VIADD R4, R0.reuse, 0x1 ;  /* 0x0000000100047836 */ /* 0x040fe40000000000 */
[----:B--2---:R-:W-:Y:S01]  /*8a30*/  VIADD R6, R0, 0x3 ;  /* 0x0000000300067836 */ /* 0x004fe20000000000 */
        /* <DEDUP_REMOVED lines=13> */
[----:B------:R-:W0:Y:S04]  /*8b10*/  LDS R28, [R3+0x4] ;  /* 0x00000400031c7984 */ /* 0x000e280000000800 */
[----:B------:R-:W1:Y:S04]  /*8b20*/  LDS R30, [R3] ;  /* 0x00000000031e7984 */ /* 0x000e680000000800 */
        /* <DEDUP_REMOVED lines=12> */
[-C--:B------:R-:W-:Y:S01]  /*8bf0*/  ISETP.GE.OR P5, PT, R4, R43.reuse, P1 ;  /* 0x0000002b0400720c */ /* 0x080fe20000fa6670 */
[C---:B------:R-:W-:Y:S01]  /*8c00*/  VIADD R4, R0.reuse, 0x2 ;  /* 0x0000000200047836 */ /* 0x040fe20000000000 */
[-C--:B------:R-:W-:Y:S01]  /*8c10*/  ISETP.GE.OR P0, PT, R0, R43.reuse, P0 ;  /* 0x0000002b0000720c */ /* 0x080fe20000706670 */
[----:B------:R-:W1:Y:S01]  /*8c20*/  LDS R10, [R3+0x30] ;  /* 0x00003000030a7984 */ /* 0x000e620000000800 */
[----:B--2---:R-:W-:Y:S02]  /*8c30*/  ISETP.NE.AND P1, PT, R25, -0x1, PT ;  /* 0xffffffff1900780c */ /* 0x004fe40003f25270 */
[----:B------:R-:W-:Y:S01]  /*8c40*/  P2R R13, PR, RZ, 0x1 ;  /* 0x00000001ff0d7803 */ /* 0x000fe20000000000 */
[----:B------:R-:W2:Y:S01]  /*8c50*/  LDS R9, [R3+0x34] ;  /* 0x0000340003097984 */ /* 0x000ea20000000800 */
[----:B------:R-:W-:Y:S02]  /*8c60*/  ISETP.GE.OR P6, PT, R4, R43, P1 ;  /* 0x0000002b0400720c */ /* 0x000fe40000fc6670 */
[----:B---3--:R-:W-:Y:S01]  /*8c70*/  ISETP.NE.AND P1, PT, R24, -0x1, PT ;  /* 0xffffffff1800780c */ /* 0x008fe20003f25270 */
[----:B------:R-:W3:Y:S01]  /*8c80*/  LDS R8, [R3+0x38] ;  /* 0x0000380003087984 */ /* 0x000ee20000000800 */
[----:B------:R-:W-:-:S02]  /*8c90*/  SEL R4, RZ, 0x1, !P0 ;  /* 0x00000001ff047807 */ /* 0x000fc40004000000 */
[----:B------:R-:W-:Y:S01]  /*8ca0*/  @P5 LOP3.LUT R37, R37, 0x8, RZ, 0xfc, !PT ;  /* 0x0000000825255812 */ /* 0x000fe200078efcff */
[----:B------:R-:W-:Y:S01]  /*8cb0*/  @!P0 IMAD.MOV R5, RZ, RZ, 0x1 ;  /* 0x00000001ff058424 */ /* 0x000fe200078e02ff */
[-C--:B------:R-:W-:Y:S01]  /*8cc0*/  ISETP.GE.OR P0, PT, R6, R43.reuse, P1 ;  /* 0x0000002b0600720c */ /* 0x080fe20000f06670 */
[----:B------:R-:W-:Y:S01]  /*8cd0*/  @!P5 IMAD.MOV R5, RZ, RZ, R4 ;  /* 0x000000ffff05d224 */ /* 0x000fe200078e0204 */
[----:B------:R-:W-:Y:S01]  /*8ce0*/  LOP3.LUT R37, R37, 0xffffffef, RZ, 0xc0, !PT ;  /* 0xffffffef25257812 */ /* 0x000fe200078ec0ff */
[----:B------:R-:W-:Y:S01]  /*8cf0*/  VIADD R4, R0, 0x4 ;  /* 0x0000000400047836 */ /* 0x000fe20000000000 */
[----:B----4-:R-:W-:Y:S01]  /*8d00*/  ISETP.NE.AND P1, PT, R35, -0x1, PT ;  /* 0xffffffff2300780c */ /* 0x010fe20003f25270 */
[----:B------:R-:W-:Y:S01]  /*8d10*/  VIADD R6, R5, 0x1 ;  /* 0x0000000105067836 */ /* 0x000fe20000000000 */
[----:B------:R-:W-:Y:S01]  /*8d20*/  @P6 LOP3.LUT R37, R37, 0x10, RZ, 0xfc, !PT ;  /* 0x0000001025256812 */ /* 0x000fe200078efcff */
[----:B------:R-:W-:Y:S01]  /*8d30*/  @!P6 IMAD.MOV R6, RZ, RZ, R5 ;  /* 0x000000ffff06e224 */ /* 0x000fe200078e0205 */
[-C--:B------:R-:W-:Y:S01]  /*8d40*/  ISETP.GE.OR P2, PT, R4, R43.reuse, P1 ;  /* 0x0000002b0400720c */ /* 0x080fe20000f46670 */
[----:B------:R-:W-:Y:S01]  /*8d50*/  VIADD R4, R0, 0x5 ;  /* 0x0000000500047836 */ /* 0x000fe20000000000 */
[----:B------:R-:W-:Y:S01]  /*8d60*/  LOP3.LUT R37, R37, 0xffffff7f, RZ, 0xc0, !PT ;  /* 0xffffff7f25257812 */ /* 0x000fe200078ec0ff */
[----:B------:R-:W-:Y:S01]  /*8d70*/  VIADD R11, R6, 0x1 ;  /* 0x00000001060b7836 */ /* 0x000fe20000000000 */
[----:B-----5:R-:W-:Y:S01]  /*8d80*/  ISETP.NE.AND P1, PT, R36, -0x1, PT ;  /* 0xffffffff2400780c */ /* 0x020fe20003f25270 */
[----:B------:R-:W-:Y:S01]  /*8d90*/  @!P0 IMAD.MOV R11, RZ, RZ, R6 ;  /* 0x000000ffff0b8224 */ /* 0x000fe200078e0206 */
[----:B------:R-:W-:Y:S01]  /*8da0*/  @P0 LOP3.LUT R37, R37, 0x80, RZ, 0xfc, !PT ;  /* 0x0000008025250812 */ /* 0x000fe200078efcff */
[----:B------:R-:W4:Y:S01]  /*8db0*/  LDS R7, [R3+0x3c] ;  /* 0x00003c0003077984 */ /* 0x000f220000000800 */
[----:B------:R-:W-:Y:S01]  /*8dc0*/  ISETP.GE.OR P0, PT, R4, R43, P1 ;  /* 0x0000002b0400720c */ /* 0x000fe20000f06670 */
[----:B------:R-:W-:Y:S01]  /*8dd0*/  VIADD R4, R0, 0x6 ;  /* 0x0000000600047836 */ /* 0x000fe20000000000 */
[----:B------:R-:W-:Y:S01]  /*8de0*/  LOP3.LUT R37, R37, 0xffffffdf, RZ, 0xc0, !PT ;  /* 0xffffffdf25257812 */ /* 0x000fe200078ec0ff */
[----:B------:R-:W-:Y:S01]  /*8df0*/  VIADD R5, R11, 0x1 ;  /* 0x000000010b057836 */ /* 0x000fe20000000000 */
[----:B------:R-:W-:Y:S01]  /*8e00*/  ISETP.NE.AND P1, PT, R23, -0x1, PT ;  /* 0xffffffff1700780c */ /* 0x000fe20003f25270 */
[----:B------:R-:W-:Y:S01]  /*8e10*/  @!P2 IMAD.MOV R5, RZ, RZ, R11 ;  /* 0x000000ffff05a224 */ /* 0x000fe200078e020b */
[----:B------:R-:W-:-:S02]  /*8e20*/  @P2 LOP3.LUT R37, R37, 0x20, RZ, 0xfc, !PT ;  /* 0x0000002025252812 */ /* 0x000fc400078efcff */
[-C--:B------:R-:W-:Y:S01]  /*8e30*/  ISETP.GE.OR P2, PT, R4, R43.reuse, P1 ;  /* 0x0000002b0400720c */ /* 0x080fe20000f46670 */
[----:B------:R-:W-:Y:S01]  /*8e40*/  VIADD R4, R0, 0x7 ;  /* 0x0000000700047836 */ /* 0x000fe20000000000 */
[----:B------:R-:W-:Y:S01]  /*8e50*/  LOP3.LUT R37, R37, 0xffffffbf, RZ, 0xc0, !PT ;  /* 0xffffffbf25257812 */ /* 0x000fe200078ec0ff */
[----:B------:R-:W-:Y:S01]  /*8e60*/  VIADD R6, R5, 0x1 ;  /* 0x0000000105067836 */ /* 0x000fe20000000000 */
[----:B------:R-:W-:Y:S01]  /*8e70*/  ISETP.NE.AND P1, PT, R22, -0x1, PT ;  /* 0xffffffff1600780c */ /* 0x000fe20003f25270 */
[----:B------:R-:W-:Y:S01]  /*8e80*/  @!P0 IMAD.MOV R6, RZ, RZ, R5 ;  /* 0x000000ffff068224 */ /* 0x000fe200078e0205 */
[----:B------:R-:W-:Y:S02]  /*8e90*/  @P0 LOP3.LUT R37, R37, 0x40, RZ, 0xfc, !PT ;  /* 0x0000004025250812 */ /* 0x000fe400078efcff */
[-C--:B------:R-:W-:Y:S01]  /*8ea0*/  ISETP.GE.OR P0, PT, R4, R43.reuse, P1 ;  /* 0x0000002b0400720c */ /* 0x080fe20000f06670 */
[----:B------:R-:W-:Y:S01]  /*8eb0*/  VIADD R4, R0, 0x8 ;  /* 0x0000000800047836 */ /* 0x000fe20000000000 */
[----:B------:R-:W-:Y:S01]  /*8ec0*/  ISETP.NE.AND P1, PT, R21, -0x1, PT ;  /* 0xffffffff1500780c */ /* 0x000fe20003f25270 */
[----:B------:R-:W-:Y:S01]  /*8ed0*/  VIADD R5, R6, 0x1 ;  /* 0x0000000106057836 */ /* 0x000fe20000000000 */
[----:B------:R-:W-:Y:S01]  /*8ee0*/  LOP3.LUT R37, R37, 0xfffffffb, RZ, 0xc0, !PT ;  /* 0xfffffffb25257812 */ /* 0x000fe200078ec0ff */
[----:B------:R-:W-:Y:S01]  /*8ef0*/  @!P2 IMAD.MOV R5, RZ, RZ, R6 ;  /* 0x000000ffff05a224 */ /* 0x000fe200078e0206 */
[----:B------:R-:W-:Y:S01]  /*8f00*/  ISETP.GE.OR P1, PT, R4, R43, P1 ;  /* 0x0000002b0400720c */ /* 0x000fe20000f26670 */
[----:B------:R-:W-:Y:S01]  /*8f10*/  VIADD R4, R0, 0x9 ;  /* 0x0000000900047836 */ /* 0x000fe20000000000 */
[----:B------:R-:W-:Y:S01]  /*8f20*/  @P2 LOP3.LUT R37, R37, 0x4, RZ, 0xfc, !PT ;  /* 0x0000000425252812 */ /* 0x000fe200078efcff */
[----:B------:R-:W-:Y:S01]  /*8f30*/  VIADD R6, R5, 0x1 ;  /* 0x0000000105067836 */ /* 0x000fe20000000000 */
[----:B------:R-:W-:-:S02]  /*8f40*/  ISETP.NE.AND P2, PT, R20, -0x1, PT ;  /* 0xffffffff1400780c */ /* 0x000fc40003f45270 */
[----:B0-----:R-:W-:Y:S01]  /*8f50*/  ISETP.NE.AND P3, PT, R17, -0x1, PT ;  /* 0xffffffff1100780c */ /* 0x001fe20003f65270 */
[----:B------:R-:W-:Y:S01]  /*8f60*/  @!P0 IMAD.MOV R6, RZ, RZ, R5 ;  /* 0x000000ffff068224 */ /* 0x000fe200078e0205 */
[-C--:B------:R-:W-:Y:S01]  /*8f70*/  ISETP.GE.OR P2, PT, R4, R43.reuse, P2 ;  /* 0x0000002b0400720c */ /* 0x080fe20001746670 */
[----:B------:R-:W-:Y:S01]  /*8f80*/  VIADD R4, R0, 0xa ;  /* 0x0000000a00047836 */ /* 0x000fe20000000000 */
[----:B-1----:R-:W-:Y:S01]  /*8f90*/  ISETP.NE.AND P4, PT, R16, -0x1, PT ;  /* 0xffffffff1000780c */ /* 0x002fe20003f85270 */
[----:B------:R-:W-:Y:S01]  /*8fa0*/  VIADD R5, R6, 0x1 ;  /* 0x0000000106057836 */ /* 0x000fe20000000000 */
[----:B------:R-:W-:Y:S01]  /*8fb0*/  ISETP.NE.AND P5, PT, R10, -0x1, PT ;  /* 0xffffffff0a00780c */ /* 0x000fe20003fa5270 */
[----:B------:R-:W-:Y:S01]  /*8fc0*/  @!P1 IMAD.MOV R5, RZ, RZ, R6 ;  /* 0x000000ffff059224 */ /* 0x000fe200078e0206 */
[----:B------:R-:W-:Y:S01]  /*8fd0*/  ISETP.GE.OR P3, PT, R4, R43, P3 ;  /* 0x0000002b0400720c */ /* 0x000fe20001f66670 */
[----:B------:R-:W-:Y:S01]  /*8fe0*/  VIADD R4, R0, 0xb ;  /* 0x0000000b00047836 */ /* 0x000fe20000000000 */
[----:B------:R-:W-:Y:S01]  /*8ff0*/  LOP3.LUT R37, R37, 0xfffffffe, RZ, 0xc0, !PT ;  /* 0xfffffffe25257812 */ /* 0x000fe200078ec0ff */
[----:B------:R-:W-:-:S03]  /*9000*/  VIADD R6, R5, 0x1 ;  /* 0x0000000105067836 */ /* 0x000fc60000000000 */
[-C--:B------:R-:W-:Y:S01]  /*9010*/  ISETP.GE.OR P4, PT, R4, R43.reuse, P4 ;  /* 0x0000002b0400720c */ /* 0x080fe20002786670 */
[----:B------:R-:W-:Y:S01]  /*9020*/  @!P2 IMAD.MOV R6, RZ, RZ, R5 ;  /* 0x000000ffff06a224 */ /* 0x000fe200078e0205 */
[----:B------:R-:W-:Y:S01]  /*9030*/  @P0 LOP3.LUT R37, R37, 0x1, RZ, 0xfc, !PT ;  /* 0x0000000125250812 */ /* 0x000fe200078efcff */
[----:B------:R-:W-:Y:S02]  /*9040*/  VIADD R4, R0, 0xc ;  /* 0x0000000c00047836 */ /* 0x000fe40000000000 */
[----:B------:R-:W-:Y:S01]  /*9050*/  VIADD R5, R6, 0x1 ;  /* 0x0000000106057836 */ /* 0x000fe20000000000 */
[----:B------:R-:W-:Y:S01]  /*9060*/  LOP3.LUT R37, R37, 0xffffefff, RZ, 0xc0, !PT ;  /* 0xffffefff25257812 */ /* 0x000fe200078ec0ff */
[----:B------:R-:W-:Y:S01]  /*9070*/  @!P3 IMAD.MOV R5, RZ, RZ, R6 ;  /* 0x000000ffff05b224 */ /* 0x000fe200078e0206 */
[----:B------:R-:W-:Y:S01]  /*9080*/  ISETP.GE.OR P6, PT, R4, R43, P5 ;  /* 0x0000002b0400720c */ /* 0x000fe20002fc6670 */
[----:B------:R0:W1:Y:S01]  /*9090*/  LDS R6, [R3+0x40] ;  /* 0x0000400003067984 */ /* 0x0000620000000800 */
[----:B------:R-:W-:Y:S01]  /*90a0*/  VIADD R4, R0, 0xd ;  /* 0x0000000d00047836 */ /* 0x000fe20000000000 */
[----:B------:R-:W-:Y:S01]  /*90b0*/  BAR.SYNC.DEFER_BLOCKING 0x0 ;  /* 0x0000000000007b1d */ /* 0x000fe20000010000 */
[----:B------:R-:W-:Y:S01]  /*90c0*/  VIADD R12, R5, 0x1 ;  /* 0x00000001050c7836 */ /* 0x000fe20000000000 */
[----:B--2---:R-:W-:Y:S01]  /*90d0*/  ISETP.NE.AND P5, PT, R9, -0x1, PT ;  /* 0xffffffff0900780c */ /* 0x004fe20003fa5270 */
[----:B------:R-:W-:-:S03]  /*90e0*/  @!P4 IMAD.MOV R12, RZ, RZ, R5 ;  /* 0x000000ffff0cc224 */ /* 0x000fc600078e0205 */
[-C--:B------:R-:W-:Y:S01]  /*90f0*/  ISETP.GE.OR P0, PT, R4, R43.reuse, P5 ;  /* 0x0000002b0400720c */ /* 0x080fe20002f06670 */
[----:B------:R-:W-:Y:S01]  /*9100*/  VIADD R5, R12, 0x1 ;  /* 0x000000010c057836 */ /* 0x000fe20000000000 */
[----:B---3--:R-:W-:Y:S02]  /*9110*/  ISETP.NE.AND P5, PT, R8, -0x1, PT ;  /* 0xffffffff0800780c */ /* 0x008fe40003fa5270 */
[----:B------:R-:W-:Y:S01]  /*9120*/  @!P6 IMAD.MOV R5, RZ, RZ, R12 ;  /* 0x000000ffff05e224 */ /* 0x000fe200078e020c */
[----:B------:R-:W-:Y:S01]  /*9130*/  @P6 LOP3.LUT R37, R37, 0x1000, RZ, 0xfc, !PT ;  /* 0x0000100025256812 */ /* 0x000fe200078efcff */
[----:B------:R-:W-:Y:S02]  /*9140*/  VIADD R12, R0, 0xe ;  /* 0x0000000e000c7836 */ /* 0x000fe40000000000 */
[----:B------:R-:W-:Y:S01]  /*9150*/  VIADD R4, R5, 0x1 ;  /* 0x0000000105047836 */ /* 0x000fe20000000000 */
[----:B------:R-:W-:Y:S02]  /*9160*/  LOP3.LUT R37, R37, 0xfffff7ff, RZ, 0xc0, !PT ;  /* 0xfffff7ff25257812 */ /* 0x000fe400078ec0ff */
[-C--:B------:R-:W-:Y:S01]  /*9170*/  ISETP.GE.OR P6, PT, R12, R43.reuse, P5 ;  /* 0x0000002b0c00720c */ /* 0x080fe20002fc6670 */
[C---:B------:R-:W-:Y:S01]  /*9180*/  VIADD R12, R0.reuse, 0xf ;  /* 0x0000000f000c7836 */ /* 0x040fe20000000000 */
[----:B----4-:R-:W-:Y:S01]  /*9190*/  ISETP.NE.AND P5, PT, R7, -0x1, PT ;  /* 0xffffffff0700780c */ /* 0x010fe20003fa5270 */
[----:B------:R-:W-:Y:S01]  /*91a0*/  @!P0 IMAD.MOV R4, RZ, RZ, R5 ;  /* 0x000000ffff048224 */ /* 0x000fe200078e0205 */
[----:B------:R-:W-:Y:S01]  /*91b0*/  @P0 LOP3.LUT R37, R37, 0x800, RZ, 0xfc, !PT ;  /* 0x0000080025250812 */ /* 0x000fe200078efcff */
[----:B------:R-:W-:Y:S01]  /*91c0*/  VIADD R0, R0, 0x10 ;  /* 0x0000001000007836 */ /* 0x000fe20000000000 */
[----:B------:R-:W-:Y:S01]  /*91d0*/  ISETP.GE.OR P0, PT, R12, R43, P5 ;  /* 0x0000002b0c00720c */ /* 0x000fe20002f06670 */
[----:B0-----:R-:W-:Y:S01]  /*91e0*/  VIADD R3, R4, 0x1 ;  /* 0x0000000104037836 */ /* 0x001fe20000000000 */
[----:B------:R-:W-:-:S05]  /*91f0*/  LOP3.LUT R37, R37, 0xfffffbff, RZ, 0xc0, !PT ;  /* 0xfffffbff25257812 */ /* 0x000fca00078ec0ff */
[----:B------:R-:W-:Y:S01]  /*9200*/  @P6 LOP3.LUT R37, R37, 0x400, RZ, 0xfc, !PT ;  /* 0x0000040025256812 */ /* 0x000fe200078efcff */
[----:B------:R-:W-:-:S03]  /*9210*/  @!P6 IMAD.MOV R3, RZ, RZ, R4 ;  /* 0x000000ffff03e224 */ /* 0x000fc600078e0204 */
[----:B------:R-:W-:Y:S02]  /*9220*/  LOP3.LUT R37, R37, 0xfffffdff, RZ, 0xc0, !PT ;  /* 0xfffffdff25257812 */ /* 0x000fe400078ec0ff */
[----:B-1----:R-:W-:Y:S02]  /*9230*/  ISETP.NE.AND P5, PT, R6, -0x1, PT ;  /* 0xffffffff0600780c */ /* 0x002fe40003fa5270 */
[----:B------:R-:W-:Y:S02]  /*9240*/  @P0 LOP3.LUT R37, R37, 0x200, RZ, 0xfc, !PT ;  /* 0x0000020025250812 */ /* 0x000fe400078efcff */
[----:B------:R-:W-:Y:S01]  /*9250*/  ISETP.GE.OR P6, PT, R0, R43, P5 ;  /* 0x0000002b0000720c */ /* 0x000fe20002fc6670 */
[----:B------:R-:W-:Y:S01]  /*9260*/  VIADD R0, R3, 0x1 ;  /* 0x0000000103007836 */ /* 0x000fe20000000000 */
[----:B------:R-:W-:Y:S01]  /*9270*/  LOP3.LUT R37, R37, 0xfffffeff, RZ, 0xc0, !PT ;  /* 0xfffffeff25257812 */ /* 0x000fe200078ec0ff */
[----:B------:R-:W-:Y:S01]  /*9280*/  @!P0 IMAD.MOV R0, RZ, RZ, R3 ;  /* 0x000000ffff008224 */ /* 0x000fe200078e0203 */
[----:B------:R-:W-:-:S03]  /*9290*/  ISETP.NE.AND P0, PT, R13, RZ, PT ;  /* 0x000000ff0d00720c */ /* 0x000fc60003f05270 */
[----:B------:R-:W-:-:S06]  /*92a0*/  VIADD R45, R0, 0x1 ;  /* 0x00000001002d7836 */ /* 0x000fcc0000000000 */
[----:B------:R-:W-:Y:S01]  /*92b0*/  @!P6 IMAD.MOV R45, RZ, RZ, R0 ;  /* 0x000000ffff2de224 */ /* 0x000fe200078e0200 */
[----:B------:R-:W-:-:S04]  /*92c0*/  @P6 LOP3.LUT R37, R37, 0x100, RZ, 0xfc, !PT ;  /* 0x0000010025256812 */ /* 0x000fc800078efcff */
        /* <DEDUP_REMOVED lines=19> */
[----:B0-----:R-:W-:-:S04]  /*9400*/  IMAD.IADD R13, R12, 0x1, R13 ;  /* 0x000000010c0d7824 */ /* 0x001fc800078e020d */
[----:B------:R-:W-:Y:S01]  /*9410*/  IMAD.IADD R14, R14, 0x1, R13 ;  /* 0x000000010e0e7824 */ /* 0x000fe200078e020d */
[----:B------:R-:W-:Y:S02]  /*9420*/  SEL R12, R13, R12, !P5 ;  /* 0x0000000c0d0c7207 */ /* 0x000fe40006800000 */
[----:B------:R-:W-:Y:S01]  /*9430*/  ISETP.NE.AND P5, PT, R19, 0x3, PT ;  /* 0x000000031300780c */ /* 0x000fe20003fa5270 */
[----:B------:R-:W-:-:S03]  /*9440*/  IMAD.IADD R27, R15, 0x1, R14 ;  /* 0x000000010f1b7824 */ /* 0x000fc600078e020e */
[----:B------:R-:W-:Y:S02]  /*9450*/  SEL R12, R14, R12, !P5 ;  /* 0x0000000c0e0c7207 */ /* 0x000fe40006800000 */
[----:B------:R-:W-:-:S04]  /*9460*/  ISETP.NE.AND P5, PT, R19, 0x4, PT ;  /* 0x000000041300780c */ /* 0x000fc80003fa5270 */
[----:B------:R-:W-:Y:S02]  /*9470*/  SEL R26, R27, R12, !P5 ;  /* 0x0000000c1b1a7207 */ /* 0x000fe40006800000 */
[----:B------:R-:W0:Y:S01]  /*9480*/  LDS.128 R12, [UR4+0x10] ;  /* 0x00001004ff0c7984 */ /* 0x000e220008000c00 */
[----:B------:R-:W-:Y:S01]  /*9490*/  ISETP.NE.AND P5, PT, R19, 0x5, PT ;  /* 0x000000051300780c */ /* 0x000fe20003fa5270 */
[----:B0-----:R-:W-:-:S04]  /*94a0*/  IMAD.IADD R12, R27, 0x1, R12 ;  /* 0x000000011b0c7824 */ /* 0x001fc800078e020c */
[----:B------:R-:W-:Y:S01]  /*94b0*/  IMAD.IADD R13, R13, 0x1, R12 ;  /* 0x000000010d0d7824 */ /* 0x000fe200078e020c */
[----:B------:R-:W-:Y:S02]  /*94c0*/  SEL R26, R12, R26, !P5 ;  /* 0x0000001a0c1a7207 */ /* 0x000fe40006800000 */
[----:B------:R-:W-:Y:S01]  /*94d0*/  ISETP.NE.AND P5, PT, R19, 0x6, PT ;  /* 0x000000061300780c */ /* 0x000fe20003fa5270 */
[----:B------:R-:W-:-:S03]  /*94e0*/  IMAD.IADD R14, R14, 0x1, R13 ;  /* 0x000000010e0e7824 */ /* 0x000fc600078e020d */
[----:B------:R-:W-:Y:S01]  /*94f0*/  SEL R26, R13, R26, !P5 ;  /* 0x0000001a0d1a7207 */ /* 0x000fe20006800000 */
[----:B------:R-:W-:Y:S01]  /*9500*/  IMAD.IADD R27, R15, 0x1, R14 ;  /* 0x000000010f1b7824 */ /* 0x000fe200078e020e */
[----:B------:R-:W-:-:S04]  /*9510*/  ISETP.NE.AND P5, PT, R19, 0x7, PT ;  /* 0x000000071300780c */ /* 0x000fc80003fa5270 */
[----:B------:R-:W-:Y:S02]  /*9520*/  SEL R26, R14, R26, !P5 ;  /* 0x0000001a0e1a7207 */ /* 0x000fe40006800000 */
[----:B------:R-:W0:Y:S01]  /*9530*/  LDS.128 R12, [UR4+0x20] ;  /* 0x00002004ff0c7984 */ /* 0x000e220008000c00 */
[----:B------:R-:W-:-:S04]  /*9540*/  ISETP.NE.AND P5, PT, R19, 0x8, PT ;  /* 0x000000081300780c */ /* 0x000fc80003fa5270 */
[----:B------:R-:W-:Y:S02]  /*9550*/  SEL R26, R27, R26, !P5 ;  /* 0x0000001a1b1a7207 */ /* 0x000fe40006800000 */
        /* <DEDUP_REMOVED lines=10> */
[----:B------:R-:W-:-:S03]  /*9600*/  ISETP.GE.U32.AND P5, PT, R29, 0x20, PT ;  /* 0x000000201d00780c */ /* 0x000fc60003fa6070 */
[----:B------:R-:W-:-:S05]  /*9610*/  IMAD.IADD R18, R13, 0x1, R18 ;  /* 0x000000010d127824 */ /* 0x000fca00078e0212 */
[----:B------:R-:W-:Y:S02]  /*9620*/  SEL R45, R45, R18, !P5 ;  /* 0x000000122d2d7207 */ /* 0x000fe40006800000 */
[----:B------:R-:W-:-:S13]  /*9630*/  ISETP.GT.U32.AND P5, PT, R29, 0x1f, PT ;  /* 0x0000001f1d00780c */ /* 0x000fda0003fa4070 */
[----:B------:R-:W-:Y:S05]  /*9640*/  @P5 BRA `(.L_x_188) ;  /* 0x00000008004c5947 */ /* 0x000fea0003800000 */
[----:B------:R-:W0:Y:S01]  /*9650*/  LDC.64 R12, c[0x0][0x3a0] ;  /* 0x0000e800ff0c7b82 */ /* 0x000e220000000a00 */
[----:B------:R-:W-:Y:S02]  /*9660*/  ISETP.NE.AND P5, PT, R29, RZ, PT ;  /* 0x000000ff1d00720c */ /* 0x000fe40003fa5270 */
[----:B------:R-:W-:Y:S02]  /*9670*/  LOP3.LUT R15, RZ, R29, RZ, 0x33, !PT ;  /* 0x0000001dff0f7212 */ /* 0x000fe400078e33ff */
[----:B------:R-:W-:-:S09]  /*9680*/  LOP3.LUT R37, R37, 0xfffffffd, RZ, 0xc0, !PT ;  /* 0xfffffffd25257812 */ /* 0x000fd200078ec0ff */
[----:B------:R-:W-:Y:S01]  /*9690*/  @!P5 IMAD.MOV.U32 R26, RZ, RZ, 0x64 ;  /* 0x00000064ff1ad424 */ /* 0x000fe200078e00ff */
[----:B------:R-:W-:Y:S01]  /*96a0*/  @!P5 STS [UR4+0x4c], R27 ;  /* 0x00004c1bff00d988 */ /* 0x000fe20008000804 */
[----:B0-----:R-:W-:-:S04]  /*96b0*/  IMAD.WIDE R32, R40, 0x8, R12 ;  /* 0x0000000828207825 */ /* 0x001fc800078e020c */
[----:B------:R-:W-:Y:S01]  /*96c0*/  IMAD.IADD R40, R40, 0x1, R15 ;  /* 0x0000000128287824 */ /* 0x000fe200078e020f */
[----:B------:R0:W-:Y:S02]  /*96d0*/  @!P5 ST.E.64.STRONG.GPU desc[UR8][R32.64+0x100], R26 ;  /* 0x0001001a2000d985 */ /* 0x0001e4000c10fb08 */
[----:B0-----:R-:W0:Y:S02]  /*96e0*/  LDC R26, c[0x0][0x370] ;  /* 0x0000dc00ff1a7b82 */ /* 0x001e240000000800 */
[----:B0-----:R-:W-:-:S13]  /*96f0*/  ISETP.GT.U32.AND P6, PT, R26, 0x1f3, PT ;  /* 0x000001f31a00780c */ /* 0x001fda0003fc4070 */
[----:B------:R-:W-:Y:S01]  /*9700*/  @P6 LOP3.LUT R37, R37, 0x2, RZ, 0xfc, !PT ;  /* 0x0000000225256812 */ /* 0x000fe200078efcff */
[----:B------:R-:W-:Y:S06]  /*9710*/  @P6 BRA `(.L_x_189) ;  /* 0x0000000000086947 */ /* 0x000fec0003800000 */
[----:B------:R0:W-:Y:S06]  /*9720*/  MEMBAR.SC.CTA ;  /* 0x0000000000007992 */ /* 0x0001ec0000000000 */
[----:B0-----:R-:W-:Y:S05]  /*9730*/  BRA `(.L_x_190) ;  /* 0x0000000000087947 */ /* 0x001fea0003800000 */
.L_x_189:
[----:B------:R-:W-:Y:S05]  /*9740*/  NANOSLEEP 0x47e ;  /* 0x0000047e0000795d */ /* 0x000fea0003800000 */
[----:B------:R-:W-:Y:S01]  /*9750*/  NOP ;  /* 0x0000000000007918 */ /* 0x000fe20000000000 */
.L_x_190:
[----:B------:R-:W-:-:S05]  /*9760*/  IMAD.WIDE R12, R40, 0x8, R12 ;  /* 0x00000008280c7825 */ /* 0x000fca00078e020c */
[----:B------:R-:W2:Y:S01]  /*9770*/  LD.E.64.STRONG.GPU R14, desc[UR8][R12.64+0x100] ;  /* 0x000100080c0e7980 */ /* 0x000ea2000c10fb00 */
[----:B------:R-:W-:Y:S01]  /*9780*/  UMOV UR5, 0xffffffff ;  /* 0xffffffff00057882 */ /* 0x000fe20000000000 */
[----:B--2---:R-:W-:Y:S02]  /*9790*/  ISETP.NE.AND P6, PT, R14, 0x63, PT ;  /* 0x000000630e00780c */ /* 0x004fe40003fc5270 */
[----:B------:R-:W-:Y:S11]  /*97a0*/  BRA.DIV UR5, `(.L_x_191) ;  /* 0x0000003205687947 */ /* 0x000ff6000b800000 */
[----:B------:R-:W-:-:S13]  /*97b0*/  VOTE.ANY P6, !P6 ;  /* 0x0000000000ff7806 */ /* 0x000fda00070c0100 */
.L_x_296:
[----:B------:R-:W-:Y:S05]  /*97c0*/  @!P6 BRA `(.L_x_192) ;  /* 0x000000000034e947 */ /* 0x000fea0003800000 */
.L_x_196:
[----:B------:R-:W-:Y:S01]  /*97d0*/  ISETP.GT.U32.AND P5, PT, R26, 0x1f3, PT ;  /* 0x000001f31a00780c */ /* 0x000fe20003fa4070 */
[----:B------:R-:W-:-:S12]  /*97e0*/  YIELD ;  /* 0x0000000000007946 */ /* 0x000fd80003800000 */
[----:B------:R-:W-:Y:S05]  /*97f0*/  @P5 BRA `(.L_x_193) ;  /* 0x0000000000085947 */ /* 0x000fea0003800000 */
[----:B------:R0:W-:Y:S06]  /*9800*/  MEMBAR.SC.CTA ;  /* 0x0000000000007992 */ /* 0x0001ec0000000000 */
[----:B0-----:R-:W-:Y:S05]  /*9810*/  BRA `(.L_x_194) ;  /* 0x0000000000087947 */ /* 0x001fea0003800000 */
.L_x_193:
[----:B------:R-:W-:Y:S05]  /*9820*/  NANOSLEEP 0x4c ;  /* 0x0000004c0000795d */ /* 0x000fea0003800000 */
[----:B------:R-:W-:Y:S01]  /*9830*/  NOP ;  /* 0x0000000000007918 */ /* 0x000fe20000000000 */
.L_x_194:
[----:B------:R-:W2:Y:S01]  /*9840*/  LD.E.64.STRONG.GPU R14, desc[UR8][R12.64+0x100] ;  /* 0x000100080c0e7980 */ /* 0x000ea2000c10fb00 */
[----:B------:R-:W-:Y:S01]  /*9850*/  UMOV UR5, 0xffffffff ;  /* 0xffffffff00057882 */ /* 0x000fe20000000000 */
[----:B--2---:R-:W-:Y:S02]  /*9860*/  ISETP.NE.AND P6, PT, R14, 0x63, PT ;  /* 0x000000630e00780c */ /* 0x004fe40003fc5270 */
[----:B------:R-:W-:Y:S11]  /*9870*/  BRA.DIV UR5, `(.L_x_195) ;  /* 0x0000003205547947 */ /* 0x000ff6000b800000 */
[----:B------:R-:W-:-:S13]  /*9880*/  VOTE.ANY P6, !P6 ;  /* 0x0000000000ff7806 */ /* 0x000fda00070c0100 */
.L_x_299:
[----:B------:R-:W-:Y:S05]  /*9890*/  @P6 BRA `(.L_x_196) ;  /* 0xfffffffc00cc6947 */ /* 0x000fea000383ffff */
.L_x_192:
[----:B------:R-:W-:Y:S01]  /*98a0*/  UMOV UR5, 0xffffffff ;  /* 0xffffffff00057882 */ /* 0x000fe20000000000 */
[----:B------:R-:W-:Y:S02]  /*98b0*/  ISETP.NE.AND P5, PT, R14, 0x65, PT ;  /* 0x000000650e00780c */ /* 0x000fe40003fa5270 */
[----:B------:R-:W-:Y:S11]  /*98c0*/  BRA.DIV UR5, `(.L_x_197) ;  /* 0x0000003205607947 */ /* 0x000ff6000b800000 */
[----:B------:R-:W0:Y:S01]  /*98d0*/  S2R R47, SR_GEMASK ;  /* 0x00000000002f7919 */ /* 0x000e220000003c00 */
[----:B------:R-:W-:Y:S01]  /*98e0*/  VOTE.ANY R18, PT, !P5 ;  /* 0x0000000000127806 */ /* 0x000fe200068e0100 */
[C---:B------:R-:W-:Y:S02]  /*98f0*/  VIADD R38, R46.reuse, 0x2 ;  /* 0x000000022e267836 */ /* 0x040fe40000000000 */
[C---:B------:R-:W-:Y:S02]  /*9900*/  VIADD R34, R46.reuse, 0x4 ;  /* 0x000000042e227836 */ /* 0x040fe40000000000 */
        /* <DEDUP_REMOVED lines=15> */
[----:B------:R-:W-:-:S05]  /*9a00*/  IMAD.IADD R44, R42, 0x1, R19 ;  /* 0x000000012a2c7824 */ /* 0x000fca00078e0213 */
[----:B------:R-:W1:Y:S02]  /*9a10*/  SHFL.DOWN PT, R19, R44, 0x4, R49 ;  /* 0x088000002c137989 */ /* 0x000e6400000e0031 */
[----:B-1----:R-:W-:Y:S02]  /*9a20*/  SEL R19, R19, RZ, !P5 ;  /* 0x000000ff13137207 */ /* 0x002fe40006800000 */
[----:B------:R-:W-:-:S03]  /*9a30*/  ISETP.GT.AND P5, PT, R31, R49, PT ;  /* 0x000000311f00720c */ /* 0x000fc60003fa4270 */
[----:B------:R-:W-:-:S05]  /*9a40*/  IMAD.IADD R48, R44, 0x1, R19 ;  /* 0x000000012c307824 */ /* 0x000fca00078e0213 */
[----:B------:R-:W1:Y:S02]  /*9a50*/  SHFL.DOWN PT, R19, R48, 0x8, R49 ;  /* 0x0900000030137989 */ /* 0x000e6400000e0031 */
[----:B-1----:R-:W-:Y:S02]  /*9a60*/  SEL R19, R19, RZ, !P5 ;  /* 0x000000ff13137207 */ /* 0x002fe40006800000 */
[----:B0-----:R-:W-:-:S03]  /*9a70*/  IADD3 R42, P5, PT, R12, 0x100, RZ ;  /* 0x000001000c2a7810 */ /* 0x001fc60007fbe0ff */
[----:B------:R-:W-:Y:S02]  /*9a80*/  IMAD.IADD R50, R48, 0x1, R19 ;  /* 0x0000000130327824 */ /* 0x000fe400078e0213 */
[----:B------:R-:W-:Y:S01]  /*9a90*/  IMAD.X R44, RZ, RZ, R13, P5 ;  /* 0x000000ffff2c7224 */ /* 0x000fe200028e060d */
[----:B------:R-:W-:Y:S02]  /*9aa0*/  ISETP.GT.AND P5, PT, R41, R49, PT ;  /* 0x000000312900720c */ /* 0x000fe40003fa4270 */
[----:B------:R-:W0:Y:S02]  /*9ab0*/  SHFL.DOWN PT, R19, R50, 0x10, R49 ;  /* 0x0a00000032137989 */ /* 0x000e2400000e0031 */
[----:B0-----:R-:W-:Y:S02]  /*9ac0*/  SEL R19, R19, RZ, !P5 ;  /* 0x000000ff13137207 */ /* 0x001fe40006800000 */
[----:B------:R-:W-:-:S03]  /*9ad0*/  ISETP.NE.AND P5, PT, R14, 0x65, PT ;  /* 0x000000650e00780c */ /* 0x000fc60003fa5270 */
[----:B------:R-:W-:-:S10]  /*9ae0*/  IMAD.IADD R39, R50, 0x1, R19 ;  /* 0x0000000132277824 */ /* 0x000fd400078e0213 */
[----:B------:R-:W-:-:S13]  /*9af0*/  VOTE.ALL P5, P5 ;  /* 0x0000000000ff7806 */ /* 0x000fda00028a0000 */
.L_x_308:
[----:B------:R-:W-:Y:S05]  /*9b00*/  @!P5 BRA `(.L_x_198) ;  /* 0x0000000000dcd947 */ /* 0x000fea0003800000 */
.L_x_206:
        /* <DEDUP_REMOVED lines=9> */
.L_x_311:
[----:B------:R-:W-:Y:S05]  /*9ba0*/  @!P6 BRA `(.L_x_200) ;  /* 0x000000000034e947 */ /* 0x000fea0003800000 */
[----:B------:R-:W-:-:S13]  /*9bb0*/  ISETP.GT.U32.AND P5, PT, R26, 0x1f3, PT ;  /* 0x000001f31a00780c */ /* 0x000fda0003fa4070 */
.L_x_204:
[----:B------:R-:W-:Y:S05]  /*9bc0*/  YIELD ;  /* 0x0000000000007946 */ /* 0x000fea0003800000 */
[----:B------:R-:W-:Y:S05]  /*9bd0*/  @P5 BRA `(.L_x_201) ;  /* 0x0000000000085947 */ /* 0x000fea0003800000 */
[----:B------:R0:W-:Y:S06]  /*9be0*/  MEMBAR.SC.CTA ;  /* 0x0000000000007992 */ /* 0x0001ec0000000000 */
[----:B0-----:R-:W-:Y:S05]  /*9bf0*/  BRA `(.L_x_202) ;  /* 0x0000000000087947 */ /* 0x001fea0003800000 */
.L_x_201:
[----:B------:R-:W-:Y:S05]  /*9c00*/  NANOSLEEP 0x4c ;  /* 0x0000004c0000795d */ /* 0x000fea0003800000 */
[----:B------:R-:W-:Y:S01]  /*9c10*/  NOP ;  /* 0x0000000000007918 */ /* 0x000fe20000000000 */
.L_x_202:
[----:B------:R-:W2:Y:S01]  /*9c20*/  LD.E.64.STRONG.GPU R14, desc[UR8][R12.64+-0x100] ;  /* 0xffff00080c0e7980 */ /* 0x000ea2000c10fb00 */
[----:B------:R-:W-:Y:S01]  /*9c30*/  UMOV UR5, 0xffffffff ;  /* 0xffffffff00057882 */ /* 0x000fe20000000000 */
[----:B--2---:R-:W-:Y:S02]  /*9c40*/  ISETP.NE.AND P6, PT, R14, 0x63, PT ;  /* 0x000000630e00780c */ /* 0x004fe40003fc5270 */
[----:B------:R-:W-:Y:S11]  /*9c50*/  BRA.DIV UR5, `(.L_x_203) ;  /* 0x0000003205a07947 */ /* 0x000ff6000b800000 */
[----:B------:R-:W-:-:S13]  /*9c60*/  VOTE.ANY P6, !P6 ;  /* 0x0000000000ff7806 */ /* 0x000fda00070c0100 */
.L_x_314:
[----:B------:R-:W-:Y:S05]  /*9c70*/  @P6 BRA `(.L_x_204) ;  /* 0xfffffffc00d06947 */ /* 0x000fea000383ffff */
.L_x_200:
[----:B------:R-:W-:Y:S01]  /*9c80*/  UMOV UR5, 0xffffffff ;  /* 0xffffffff00057882 */ /* 0x000fe20000000000 */
[----:B------:R-:W-:Y:S02]  /*9c90*/  ISETP.NE.AND P5, PT, R14, 0x65, PT ;  /* 0x000000650e00780c */ /* 0x000fe40003fa5270 */
[----:B------:R-:W-:Y:S11]  /*9ca0*/  BRA.DIV UR5, `(.L_x_205) ;  /* 0x0000003205ac7947 */ /* 0x000ff6000b800000 */
[----:B------:R-:W-:Y:S01]  /*9cb0*/  VOTE.ANY R18, PT, !P5 ;  /* 0x0000000000127806 */ /* 0x000fe200068e0100 */
[----:B------:R-:W-:-:S03]  /*9cc0*/  VIADD R40, R40, 0xffffffe0 ;  /* 0xffffffe028287836 */ /* 0x000fc60000000000 */
[----:B------:R-:W-:-:S05]  /*9cd0*/  LOP3.LUT R18, R18, 0x80000000, R47, 0xec, !PT ;  /* 0x8000000012127812 */ /* 0x000fca00078eec2f */
[----:B------:R-:W-:-:S05]  /*9ce0*/  VIADD R13, R18, 0xffffffff ;  /* 0xffffffff120d7836 */ /* 0x000fca0000000000 */
[----:B------:R-:W-:-:S04]  /*9cf0*/  LOP3.LUT R13, R18, R13, RZ, 0xc, !PT ;  /* 0x0000000d120d7212 */ /* 0x000fc800078e0cff */
        /* <DEDUP_REMOVED lines=20> */
[----:B------:R-:W-:Y:S02]  /*9e40*/  ISETP.NE.AND P5, PT, R14, 0x65, PT ;  /* 0x000000650e00780c */ /* 0x000fe40003fa5270 */
[----:B------:R-:W-:-:S11]  /*9e50*/  IADD3 R39, PT, PT, R48, R19, R39 ;  /* 0x0000001330277210 */ /* 0x000fd60007ffe027 */
[----:B------:R-:W-:-:S13]  /*9e60*/  VOTE.ALL P5, P5 ;  /* 0x0000000000ff7806 */ /* 0x000fda00028a0000 */
.L_x_323:
[----:B------:R-:W-:Y:S05]  /*9e70*/  @P5 BRA `(.L_x_206) ;  /* 0xfffffffc00245947 */ /* 0x000fea000383ffff */
.L_x_198:
[----:B------:R-:W-:Y:S01]  /*9e80*/  ISETP.NE.AND P5, PT, R29, RZ, PT ;  /* 0x000000ff1d00720c */ /* 0x000fe20003fa5270 */
[----:B------:R-:W-:-:S12]  /*9e90*/  IMAD.MOV.U32 R18, RZ, RZ, R45 ;  /* 0x000000ffff127224 */ /* 0x000fd800078e002d */
[----:B------:R-:W0:Y:S01]  /*9ea0*/  @!P5 S2R R13, SR_CgaCtaId ;  /* 0x00000000000dd919 */ /* 0x000e220000008800 */
[----:B------:R-:W-:Y:S01]  /*9eb0*/  @!P5 MOV R12, 0x400 ;  /* 0x00000400000cd802 */ /* 0x000fe20000000f00 */
[----:B------:R-:W-:Y:S02]  /*9ec0*/  @!P5 IMAD.IADD R27, R27, 0x1, R39 ;  /* 0x000000011b1bd824 */ /* 0x000fe400078e0227 */
[----:B------:R-:W-:-:S05]  /*9ed0*/  @!P5 IMAD.MOV.U32 R26, RZ, RZ, 0x65 ;  /* 0x00000065ff1ad424 */ /* 0x000fca00078e00ff */
[----:B------:R1:W-:Y:S01]  /*9ee0*/  @!P5 ST.E.64.STRONG.GPU desc[UR8][R32.64+0x100], R26 ;  /* 0x0001001a2000d985 */ /* 0x0003e2000c10fb08 */
[----:B0-----:R-:W-:-:S05]  /*9ef0*/  @!P5 LEA R12, R13, R12, 0x18 ;  /* 0x0000000c0d0cd211 */ /* 0x001fca00078ec0ff */
[----:B------:R1:W-:Y:S04]  /*9f00*/  @!P5 STS [R12+0x48], R27 ;  /* 0x0000481b0c00d388 */ /* 0x0003e80000000800 */
[----:B------:R1:W-:Y:S01]  /*9f10*/  @!P5 STS [R12+0x44], R39 ;  /* 0x000044270c00d388 */ /* 0x0003e20000000800 */
[----:B------:R-:W-:-:S13]  /*9f20*/  ISETP.NE.AND P5, PT, R46, RZ, PT ;  /* 0x000000ff2e00720c */ /* 0x000fda0003fa5270 */
[----:B------:R-:W0:Y:S01]  /*9f30*/  @!P5 S2R R14, SR_CgaCtaId ;  /* 0x00000000000ed919 */ /* 0x000e220000008800 */
[----:B------:R-:W-:Y:S01]  /*9f40*/  @!P5 MOV R13, 0x400 ;  /* 0x00000400000dd802 */ /* 0x000fe20000000f00 */
[----:B------:R-:W-:-:S03]  /*9f50*/  @!P5 IMAD.MOV.U32 R18, RZ, RZ, R39 ;  /* 0x000000ffff12d224 */ /* 0x000fc600078e0027 */
[----:B0-----:R-:W-:-:S05]  /*9f60*/  @!P5 LEA R14, R14, R13, 0x18 ;  /* 0x0000000d0e0ed211 */ /* 0x001fca00078ec0ff */
[----:B------:R1:W-:Y:S02]  /*9f70*/  @!P5 STS [R14+0x3c], R39 ;  /* 0x00003c270e00d388 */ /* 0x0003e40000000800 */
.L_x_188:
[----:B------:R-:W-:Y:S05]  /*9f80*/  WARPSYNC.ALL ;  /* 0x0000000000007948 */ /* 0x000fea0003800000 */
[----:B------:R-:W0:Y:S08]  /*9f90*/  S2UR UR5, SR_CgaCtaId ;  /* 0x00000000000579c3 */ /* 0x000e300000008800 */
[----:B------:R-:W-:Y:S01]  /*9fa0*/  BAR.SYNC.DEFER_BLOCKING 0x0 ;  /* 0x0000000000007b1d */ /* 0x000fe20000010000 */
[----:B------:R-:W-:-:S02]  /*9fb0*/  ISETP.NE.AND P5, PT, R29, RZ, PT ;  /* 0x000000ff1d00720c */ /* 0x000fc40003fa5270 */
[----:B-1----:R-:W-:Y:S02]  /*9fc0*/  P2R R14, PR, RZ, 0x1 ;  /* 0x00000001ff0e7803 */ /* 0x002fe40000000000 */
[C---:B------:R-:W-:Y:S01]  /*9fd0*/  LOP3.LUT P0, RZ, R37.reuse, 0x20, RZ, 0xc0, !PT ;  /* 0x0000002025ff7812 */ /* 0x040fe2000780c0ff */
[----:B------:R-:W-:Y:S01]  /*9fe0*/  UMOV UR4, 0x400 ;  /* 0x0000040000047882 */ /* 0x000fe20000000000 */
[----:B------:R-:W-:Y:S02]  /*9ff0*/  P2R R26, PR, RZ, 0x4 ;  /* 0x00000004ff1a7803 */ /* 0x000fe40000000000 */
[C---:B------:R-:W-:Y:S02]  /*a000*/  LOP3.LUT P2, RZ, R37.reuse, 0x40, RZ, 0xc0, !PT ;  /* 0x0000004025ff7812 */ /* 0x040fe4000784c0ff */
[----:B------:R-:W-:Y:S02]  /*a010*/  P2R R27, PR, RZ, 0x8 ;  /* 0x00000008ff1b7803 */ /* 0x000fe40000000000 */
[----:B------:R-:W-:-:S02]  /*a020*/  LOP3.LUT P3, RZ, R37, 0x4, RZ, 0xc0, !PT ;  /* 0x0000000425ff7812 */ /* 0x000fc4000786c0ff */
[----:B------:R-:W-:Y:S02]  /*a030*/  P2R R33, PR, RZ, 0x10 ;  /* 0x00000010ff217803 */ /* 0x000fe40000000000 */
[----:B------:R-:W-:Y:S02]  /*a040*/  LOP3.LUT P4, RZ, R37, 0x1, RZ, 0xc0, !PT ;  /* 0x0000000125ff7812 */ /* 0x000fe4000788c0ff */
[----:B------:R-:W-:Y:S02]  /*a050*/  IADD3 R40, PT, PT, -R43, 0x1980, RZ ;  /* 0x000019802b287810 */ /* 0x000fe40007ffe1ff */
[----:B------:R-:W-:Y:S01]  /*a060*/  LOP3.LUT P6, RZ, R37, 0x10, RZ, 0xc0, !PT ;  /* 0x0000001025ff7812 */ /* 0x000fe200078cc0ff */
[----:B0-----:R-:W-:-:S09]  /*a070*/  ULEA UR4, UR5, UR4, 0x18 ;  /* 0x0000000405047291 */ /* 0x001fd2000f8ec0ff */
[----:B------:R-:W0:Y:S02]  /*a080*/  LDS R12, [UR4+0x3c] ;  /* 0x00003c04ff0c7984 */ /* 0x000e240008000800 */
[----:B0-----:R-:W-:Y:S02]  /*a090*/  SEL R13, R12, RZ, P5 ;  /* 0x000000ff0c0d7207 */ /* 0x001fe40002800000 */
[----:B------:R-:W-:-:S03]  /*a0a0*/  LOP3.LUT P5, RZ, R37, 0x8, RZ, 0xc0, !PT ;  /* 0x0000000825ff7812 */ /* 0x000fc600078ac0ff */
[----:B------:R-:W-:-:S04]  /*a0b0*/  IMAD.IADD R42, R13, 0x1, R18 ;  /* 0x000000010d2a7824 */ /* 0x000fc800078e0212 */
[--C-:B------:R-:W-:Y:S02]  /*a0c0*/  IMAD.IADD R18, R11, 0x1, R42.reuse ;  /* 0x000000010b127824 */ /* 0x100fe400078e022a */
[----:B------:R-:W-:Y:S02]  /*a0d0*/  IMAD.IADD R5, R5, 0x1, R42 ;  /* 0x0000000105057824 */ /* 0x000fe400078e022a */
[----:B------:R-:W-:Y:S02]  /*a0e0*/  VIADD R19, R18, 0x1 ;  /* 0x0000000112137836 */ /* 0x000fe40000000000 */
[----:B------:R-:W-:Y:S01]  /*a0f0*/  @!P0 IMAD.MOV R19, RZ, RZ, R18 ;  /* 0x000000ffff138224 */ /* 0x000fe200078e0212 */
[----:B------:R-:W-:Y:S01]  /*a100*/  ISETP.NE.AND P0, PT, R14, RZ, PT ;  /* 0x000000ff0e00720c */ /* 0x000fe20003f05270 */
[--C-:B------:R-:W-:Y:S01]  /*a110*/  IMAD.IADD R4, R4, 0x1, R42.reuse ;  /* 0x0000000104047824 */ /* 0x100fe200078e022a */
[----:B------:R-:W0:Y:S01]  /*a120*/  LDS.128 R12, [UR4+0x40] ;  /* 0x00004004ff0c7984 */ /* 0x000e220008000c00 */
[----:B------:R-:W-:Y:S01]  /*a130*/  VIADD R32, R19, 0x1 ;  /* 0x0000000113207836 */ /* 0x000fe20000000000 */
[----:B------:R-:W-:Y:S01]  /*a140*/  SEL R41, RZ, 0x1, !P0 ;  /* 0x00000001ff297807 */ /* 0x000fe20004000000 */
[----:B------:R-:W-:Y:S01]  /*a150*/  @!P2 IMAD.MOV R32, RZ, RZ, R19 ;  /* 0x000000ffff20a224 */ /* 0x000fe200078e0213 */
[----:B------:R-:W-:Y:S01]  /*a160*/  ISETP.NE.AND P2, PT, R26, RZ, PT ;  /* 0x000000ff1a00720c */ /* 0x000fe20003f45270 */
[----:B------:R-:W-:-:S02]  /*a170*/  IMAD.IADD R0, R0, 0x1, R42 ;  /* 0x0000000100007824 */ /* 0x000fc400078e022a */
[----:B------:R-:W-:Y:S02]  /*a180*/  VIADD R31, R32, 0x1 ;  /* 0x00000001201f7836 */ /* 0x000fe40000000000 */
[----:B------:R-:W-:Y:S01]  /*a190*/  @!P3 IMAD.MOV R31, RZ, RZ, R32 ;  /* 0x000000ffff1fb224 */ /* 0x000fe200078e0220 */
[----:B------:R-:W-:Y:S01]  /*a1a0*/  ISETP.NE.AND P3, PT, R27, RZ, PT ;  /* 0x000000ff1b00720c */ /* 0x000fe20003f65270 */
[----:B------:R-:W-:Y:S02]  /*a1b0*/  VIADD R39, R41, 0x1 ;  /* 0x0000000129277836 */ /* 0x000fe40000000000 */
[----:B------:R-:W-:Y:S02]  /*a1c0*/  VIADD R27, R31, 0x1 ;  /* 0x000000011f1b7836 */ /* 0x000fe40000000000 */
[----:B------:R-:W-:Y:S01]  /*a1d0*/  @!P4 IMAD.MOV R27, RZ, RZ, R31 ;  /* 0x000000ffff1bc224 */ /* 0x000fe200078e021f */
[----:B------:R-:W-:Y:S01]  /*a1e0*/  ISETP.NE.AND P4, PT, R33, RZ, PT ;  /* 0x000000ff2100720c */ /* 0x000fe20003f85270 */
[----:B------:R-:W-:-:S02]  /*a1f0*/  @!P5 IMAD.MOV R39, RZ, RZ, R41 ;  /* 0x000000ffff27d224 */ /* 0x000fc400078e0229 */
[----:B------:R-:W-:Y:S02]  /*a200*/  VIADD R26, R27, 0x1 ;  /* 0x000000011b1a7836 */ /* 0x000fe40000000000 */
[----:B------:R-:W-:Y:S02]  /*a210*/  @!P1 IMAD.MOV R26, RZ, RZ, R27 ;  /* 0x000000ffff1a9224 */ /* 0x000fe400078e021b */
[----:B------:R-:W-:Y:S02]  /*a220*/  IMAD.IADD R39, R42, 0x1, R39 ;  /* 0x000000012a277824 */ /* 0x000fe400078e0227 */
[--C-:B------:R-:W-:Y:S02]  /*a230*/  IMAD.IADD R33, R3, 0x1, R42.reuse ;  /* 0x0000000103217824 */ /* 0x100fe400078e022a */
[----:B------:R-:W-:Y:S02]  /*a240*/  VIADD R38, R39, 0x1 ;  /* 0x0000000127267836 */ /* 0x000fe40000000000 */
[----:B------:R-:W-:-:S02]  /*a250*/  IMAD.IADD R41, R41, 0x1, R42 ;  /* 0x0000000129297824 */ /* 0x000fc400078e022a */
[----:B------:R-:W-:Y:S02]  /*a260*/  @!P6 IMAD.MOV R38, RZ, RZ, R39 ;  /* 0x000000ffff26e224 */ /* 0x000fe400078e0227 */
[--C-:B0-----:R-:W-:Y:S02]  /*a270*/  IMAD.IADD R11, R14, 0x1, -R40.reuse ;  /* 0x000000010e0b7824 */ /* 0x101fe400078e0a28 */
[----:B------:R-:W-:Y:S02]  /*a280*/  IMAD.IADD R40, R15, 0x1, -R40 ;  /* 0x000000010f287824 */ /* 0x000fe400078e0a28 */
[----:B------:R-:W-:Y:S02]  /*a290*/  VIADD R12, R26, 0x1 ;  /* 0x000000011a0c7836 */ /* 0x000fe40000000000 */
[----:B------:R-:W-:Y:S01]  /*a2a0*/  @!P2 IMAD.MOV R12, RZ, RZ, R26 ;  /* 0x000000ffff0ca224 */ /* 0x000fe200078e021a */
[----:B------:R-:W-:-:S03]  /*a2b0*/  ISETP.GT.AND P5, PT, R40, 0x180, PT ;  /* 0x000001802800780c */ /* 0x000fc60003fa4270 */
[----:B------:R-:W-:Y:S02]  /*a2c0*/  VIADD R14, R12, 0x1 ;  /* 0x000000010c0e7836 */ /* 0x000fe40000000000 */
[----:B------:R-:W-:-:S04]  /*a2d0*/  @!P3 IMAD.MOV R14, RZ, RZ, R12 ;  /* 0x000000ffff0eb224 */ /* 0x000fc800078e020c */
[----:B------:R-:W-:Y:S02]  /*a2e0*/  VIADD R34, R14, 0x1 ;  /* 0x000000010e227836 */ /* 0x000fe40000000000 */
[----:B------:R-:W-:Y:S02]  /*a2f0*/  @!P4 IMAD.MOV R34, RZ, RZ, R14 ;  /* 0x000000ffff22c224 */ /* 0x000fe400078e020e */
[----:B------:R-:W-:Y:S05]  /*a300*/  @P5 BRA `(.L_x_207) ;  /* 0x0000001000285947 */ /* 0x000fea0003800000 */
[----:B------:R-:W-:Y:S01]  /*a310*/  ISETP.LT.AND P0, PT, R42, R11, P0 ;  /* 0x0000000b2a00720c */ /* 0x000fe20000701270 */
[----:B------:R-:W0:Y:S01]  /*a320*/  LDCU.U8 UR5, c[0x0][0x3b8] ;  /* 0x00007700ff0577ac */ /* 0x000e220008000000 */
[----:B------:R-:W-:Y:S11]  /*a330*/  BSSY.RECONVERGENT B0, `(.L_x_208) ;  /* 0x000000d000007945 */ /* 0x000ff60003800200 */
[----:B------:R-:W-:Y:S05]  /*a340*/  @!P0 BRA `(.L_x_209) ;  /* 0x00000000002c8947 */ /* 0x000fea0003800000 */
[----:B0-----:R-:W-:Y:S01]  /*a350*/  UISETP.NE.AND UP0, UPT, UR5, URZ, UPT ;  /* 0x000000ff0500728c */ /* 0x001fe2000bf05270 */
[----:B------:R-:W-:-:S08]  /*a360*/  CS2R R2, SRZ ;  /* 0x0000000000027805 */ /* 0x000fd0000001ff00 */
[----:B------:R-:W-:Y:S05]  /*a370*/  BRA.U UP0, `(.L_x_210) ;  /* 0x0000000100087547 */ /* 0x000fea000b800000 */
[----:B------:R-:W0:Y:S02]  /*a380*/  LDC.64 R2, c[0x0][0x3d0] ;  /* 0x0000f400ff027b82 */ /* 0x000e240000000a00 */
[----:B0-----:R-:W5:Y:S02]  /*a390*/  LDG.E.64 R2, desc[UR8][R2.64] ;  /* 0x0000000802027981 */ /* 0x001f64000c1e1b00 */
.L_x_210:
[----:B------:R-:W0:Y:S01]  /*a3a0*/  LDCU.64 UR10, c[0x0][0x390] ;  /* 0x00007200ff0a77ac */ /* 0x000e220008000a00 */
[----:B-----5:R-:W-:-:S04]  /*a3b0*/  IADD3 R13, P0, PT, R42, R2, RZ ;  /* 0x000000022a0d7210 */ /* 0x020fc80007f1e0ff */
[----:B------:R-:W-:Y:S02]  /*a3c0*/  LEA.HI.X.SX32 R42, R42, R3, 0x1, P0 ;  /* 0x000000032a2a7211 */ /* 0x000fe400000f0eff */
[----:B0-----:R-:W-:-:S04]  /*a3d0*/  LEA R2, P0, R13, UR10, 0x2 ;  /* 0x0000000a0d027c11 */ /* 0x001fc8000f8010ff */
[----:B------:R-:W-:-:S05]  /*a3e0*/  LEA.HI.X R3, R13, UR11, R42, 0x2, P0 ;  /* 0x0000000b0d037c11 */ /* 0x000fca00080f142a */
[----:B------:R1:W-:Y:S04]  /*a3f0*/  STG.E desc[UR8][R2.64], R30 ;  /* 0x0000001e02007986 */ /* 0x0003e8000c101908 */
.L_x_209:
[----:B0-----:R-:W-:Y:S05]  /*a400*/  BSYNC.RECONVERGENT B0 ;  /* 0x0000000000007941 */ /* 0x001fea0003800200 */
.L_x_208:
[----:B------:R-:W-:Y:S01]  /*a410*/  LOP3.LUT P0, RZ, R37, 0x8, RZ, 0xc0, !PT ;  /* 0x0000000825ff7812 */ /* 0x000fe2000780c0ff */
[----:B------:R-:W-:Y:S03]  /*a420*/  BSSY.RECONVERGENT B0, `(.L_x_211) ;  /* 0x000000e000007945 */ /* 0x000fe60003800200 */
[----:B------:R-:W-:-:S13]  /*a430*/  ISETP.GE.OR P0, PT, R41, R11, !P0 ;  /* 0x0000000b2900720c */ /* 0x000fda0004706670 */
[----:B------:R-:W-:Y:S05]  /*a440*/  @P0 BRA `(.L_x_212) ;  /* 0x00000000002c0947 */ /* 0x000fea0003800000 */
[----:B------:R-:W-:Y:S01]  /*a450*/  UISETP.NE.AND UP0, UPT, UR5, URZ, UPT ;  /* 0x000000ff0500728c */ /* 0x000fe2000bf05270 */
[----:B-1----:R-:W-:-:S08]  /*a460*/  CS2R R2, SRZ ;  /* 0x0000000000027805 */ /* 0x002fd0000001ff00 */
[----:B------:R-:W-:Y:S05]  /*a470*/  BRA.U UP0, `(.L_x_213) ;  /* 0x0000000100087547 */ /* 0x000fea000b800000 */
[----:B------:R-:W0:Y:S02]  /*a480*/  LDC.64 R2, c[0x0][0x3d0] ;  /* 0x0000f400ff027b82 */ /* 0x000e240000000a00 */
[----:B0-----:R-:W5:Y:S02]  /*a490*/  LDG.E.64 R2, desc[UR8][R2.64] ;  /* 0x0000000802027981 */ /* 0x001f64000c1e1b00 */
.L_x_213:
[----:B------:R-:W0:Y:S01]  /*a4a0*/  LDCU.64 UR10, c[0x0][0x390] ;  /* 0x00007200ff0a77ac */ /* 0x000e220008000a00 */
[----:B-----5:R-:W-:-:S04]  /*a4b0*/  IADD3 R13, P0, PT, R41, R2, RZ ;  /* 0x00000002290d7210 */ /* 0x020fc80007f1e0ff */
[----:B------:R-:W-:Y:S02]  /*a4c0*/  LEA.HI.X.SX32 R30, R41, R3, 0x1, P0 ;  /* 0x00000003291e7211 */ /* 0x000fe400000f0eff */
[----:B0-----:R-:W-:-:S04]  /*a4d0*/  LEA R2, P0, R13, UR10, 0x2 ;  /* 0x0000000a0d027c11 */ /* 0x001fc8000f8010ff */
[----:B------:R-:W-:-:S05]  /*a4e0*/  LEA.HI.X R3, R13, UR11, R30, 0x2, P0 ;  /* 0x0000000b0d037c11 */ /* 0x000fca00080f141e */
[----:B------:R0:W-:Y:S04]  /*a4f0*/  STG.E desc[UR8][R2.64], R28 ;  /* 0x0000001c02007986 */ /* 0x0001e8000c101908 */
.L_x_212:
[----:B------:R-:W-:Y:S05]  /*a500*/  BSYNC.RECONVERGENT B0 ;  /* 0x0000000000007941 */ /* 0x000fea0003800200 */
.L_x_211:
[----:B------:R-:W-:Y:S01]  /*a510*/  ISETP.GE.OR P0, PT, R39, R11, !P6 ;  /* 0x0000000b2700720c */ /* 0x000fe20007706670 */
[----:B------:R-:W-:-:S12]  /*a520*/  BSSY.RECONVERGENT B0, `(.L_x_214) ;  /* 0x000000d000007945 */ /* 0x000fd80003800200 */
[----:B------:R-:W-:Y:S05]  /*a530*/  @P0 BRA `(.L_x_215) ;  /* 0x00000000002c0947 */ /* 0x000fea0003800000 */
[----:B------:R-:W-:Y:S01]  /*a540*/  UISETP.NE.AND UP0, UPT, UR5, URZ, UPT ;  /* 0x000000ff0500728c */ /* 0x000fe2000bf05270 */
[----:B01----:R-:W-:-:S08]  /*a550*/  CS2R R2, SRZ ;  /* 0x0000000000027805 */ /* 0x003fd0000001ff00 */
[----:B------:R-:W-:Y:S05]  /*a560*/  BRA.U UP0, `(.L_x_216) ;  /* 0x0000000100087547 */ /* 0x000fea000b800000 */
[----:B------:R-:W0:Y:S02]  /*a570*/  LDC.64 R2, c[0x0][0x3d0] ;  /* 0x0000f400ff027b82 */ /* 0x000e240000000a00 */
[----:B0-----:R-:W5:Y:S02]  /*a580*/  LDG.E.64 R2, desc[UR8][R2.64] ;  /* 0x0000000802027981 */ /* 0x001f64000c1e1b00 */
.L_x_216:
[----:B------:R-:W0:Y:S01]  /*a590*/  LDCU.64 UR10, c[0x0][0x390] ;  /* 0x00007200ff0a77ac */ /* 0x000e220008000a00 */
[----:B-----5:R-:W-:-:S04]  /*a5a0*/  IADD3 R13, P0, PT, R39, R2, RZ ;  /* 0x00000002270d7210 */ /* 0x020fc80007f1e0ff */
[----:B------:R-:W-:Y:S02]  /*a5b0*/  LEA.HI.X.SX32 R28, R39, R3, 0x1, P0 ;  /* 0x00000003271c7211 */ /* 0x000fe400000f0eff */
[----:B0-----:R-:W-:-:S04]  /*a5c0*/  LEA R2, P0, R13, UR10, 0x2 ;  /* 0x0000000a0d027c11 */ /* 0x001fc8000f8010ff */
[----:B------:R-:W-:-:S05]  /*a5d0*/  LEA.HI.X R3, R13, UR11, R28, 0x2, P0 ;  /* 0x0000000b0d037c11 */ /* 0x000fca00080f141c */
[----:B------:R2:W-:Y:S04]  /*a5e0*/  STG.E desc[UR8][R2.64], R25 ;  /* 0x0000001902007986 */ /* 0x0005e8000c101908 */
.L_x_215:
[----:B------:R-:W-:Y:S05]  /*a5f0*/  BSYNC.RECONVERGENT B0 ;  /* 0x0000000000007941 */ /* 0x000fea0003800200 */
.L_x_214:
        /* <DEDUP_REMOVED lines=9> */
.L_x_219:
[----:B------:R-:W0:Y:S01]  /*a690*/  LDCU.64 UR10, c[0x0][0x390] ;  /* 0x00007200ff0a77ac */ /* 0x000e220008000a00 */
[----:B-----5:R-:W-:-:S04]  /*a6a0*/  IADD3 R13, P0, PT, R38, R2, RZ ;  /* 0x00000002260d7210 */ /* 0x020fc80007f1e0ff */
[----:B------:R-:W-:Y:S02]  /*a6b0*/  LEA.HI.X.SX32 R38, R38, R3, 0x1, P0 ;  /* 0x0000000326267211 */ /* 0x000fe400000f0eff */
[----:B0-----:R-:W-:-:S04]  /*a6c0*/  LEA R2, P0, R13, UR10, 0x2 ;  /* 0x0000000a0d027c11 */ /* 0x001fc8000f8010ff */
[----:B------:R-:W-:-:S05]  /*a6d0*/  LEA.HI.X R3, R13, UR11, R38, 0x2, P0 ;  /* 0x0000000b0d037c11 */ /* 0x000fca00080f1426 */
[----:B------:R3:W-:Y:S04]  /*a6e0*/  STG.E desc[UR8][R2.64], R24 ;  /* 0x0000001802007986 */ /* 0x0007e8000c101908 */
.L_x_218:
[----:B------:R-:W-:Y:S05]  /*a6f0*/  BSYNC.RECONVERGENT B0 ;  /* 0x0000000000007941 */ /* 0x000fea0003800200 */
.L_x_217:
        /* <DEDUP_REMOVED lines=9> */
.L_x_222:
[----:B------:R-:W0:Y:S01]  /*a790*/  LDCU.64 UR10, c[0x0][0x390] ;  /* 0x00007200ff0a77ac */ /* 0x000e220008000a00 */
[----:B-----5:R-:W-:-:S04]  /*a7a0*/  IADD3 R13, P0, PT, R18, R2, RZ ;  /* 0x00000002120d7210 */ /* 0x020fc80007f1e0ff */
[----:B------:R-:W-:Y:S02]  /*a7b0*/  LEA.HI.X.SX32 R18, R18, R3, 0x1, P0 ;  /* 0x0000000312127211 */ /* 0x000fe400000f0eff */
[----:B0-----:R-:W-:-:S04]  /*a7c0*/  LEA R2, P0, R13, UR10, 0x2 ;  /* 0x0000000a0d027c11 */ /* 0x001fc8000f8010ff */
[----:B------:R-:W-:-:S05]  /*a7d0*/  LEA.HI.X R3, R13, UR11, R18, 0x2, P0 ;  /* 0x0000000b0d037c11 */ /* 0x000fca00080f1412 */
[----:B------:R4:W-:Y:S04]  /*a7e0*/  STG.E desc[UR8][R2.64], R35 ;  /* 0x0000002302007986 */ /* 0x0009e8000c101908 */
.L_x_221:
[----:B------:R-:W-:Y:S05]  /*a7f0*/  BSYNC.RECONVERGENT B0 ;  /* 0x0000000000007941 */ /* 0x000fea0003800200 */
.L_x_220:
        /* <DEDUP_REMOVED lines=9> */
.L_x_225:
[----:B------:R-:W0:Y:S01]  /*a890*/  LDCU.64 UR10, c[0x0][0x390] ;  /* 0x00007200ff0a77ac */ /* 0x000e220008000a00 */
[----:B-----5:R-:W-:-:S04]  /*a8a0*/  IADD3 R13, P0, PT, R19, R2, RZ ;  /* 0x00000002130d7210 */ /* 0x020fc80007f1e0ff */
[----:B------:R-:W-:Y:S02]  /*a8b0*/  LEA.HI.X.SX32 R18, R19, R3, 0x1, P0 ;  /* 0x0000000313127211 */ /* 0x000fe400000f0eff */
[----:B0-----:R-:W-:-:S04]  /*a8c0*/  LEA R2, P0, R13, UR10, 0x2 ;  /* 0x0000000a0d027c11 */ /* 0x001fc8000f8010ff */
[----:B------:R-:W-:-:S05]  /*a8d0*/  LEA.HI.X R3, R13, UR11, R18, 0x2, P0 ;  /* 0x0000000b0d037c11 */ /* 0x000fca00080f1412 */
[----:B------:R0:W-:Y:S04]  /*a8e0*/  STG.E desc[UR8][R2.64], R36 ;  /* 0x0000002402007986 */ /* 0x0001e8000c101908 */
.L_x_224:
[----:B------:R-:W-:Y:S05]  /*a8f0*/  BSYNC.RECONVERGENT B0 ;  /* 0x0000000000007941 */ /* 0x000fea0003800200 */
.L_x_223:
        /* <DEDUP_REMOVED lines=9> */
.L_x_228:
[----:B------:R-:W0:Y:S01]  /*a990*/  LDCU.64 UR10, c[0x0][0x390] ;  /* 0x00007200ff0a77ac */ /* 0x000e220008000a00 */
[----:B-----5:R-:W-:-:S04]  /*a9a0*/  IADD3 R13, P0, PT, R32, R2, RZ ;  /* 0x00000002200d7210 */ /* 0x020fc80007f1e0ff */
[----:B------:R-:W-:Y:S02]  /*a9b0*/  LEA.HI.X.SX32 R32, R32, R3, 0x1, P0 ;  /* 0x0000000320207211 */ /* 0x000fe400000f0eff */
[----:B0-----:R-:W-:-:S04]  /*a9c0*/  LEA R2, P0, R13, UR10, 0x2 ;  /* 0x0000000a0d027c11 */ /* 0x001fc8000f8010ff */
[----:B------:R-:W-:-:S05]  /*a9d0*/  LEA.HI.X R3, R13, UR11, R32, 0x2, P0 ;  /* 0x0000000b0d037c11 */ /* 0x000fca00080f1420 */
[----:B------:R0:W-:Y:S04]  /*a9e0*/  STG.E desc[UR8][R2.64], R23 ;  /* 0x0000001702007986 */ /* 0x0001e8000c101908 */
.L_x_227:
[----:B------:R-:W-:Y:S05]  /*a9f0*/  BSYNC.RECONVERGENT B0 ;  /* 0x0000000000007941 */ /* 0x000fea0003800200 */
.L_x_226:
        /* <DEDUP_REMOVED lines=9> */
.L_x_231:
[----:B------:R-:W0:Y:S01]  /*aa90*/  LDCU.64 UR10, c[0x0][0x390] ;  /* 0x00007200ff0a77ac */ /* 0x000e220008000a00 */
[----:B-----5:R-:W-:-:S04]  /*aaa0*/  IADD3 R13, P0, PT, R31, R2, RZ ;  /* 0x000000021f0d7210 */ /* 0x020fc80007f1e0ff */
[----:B------:R-:W-:Y:S02]  /*aab0*/  LEA.HI.X.SX32 R18, R31, R3, 0x1, P0 ;  /* 0x000000031f127211 */ /* 0x000fe400000f0eff */
[----:B0-----:R-:W-:-:S04]  /*aac0*/  LEA R2, P0, R13, UR10, 0x2 ;  /* 0x0000000a0d027c11 */ /* 0x001fc8000f8010ff */
[----:B------:R-:W-:-:S05]  /*aad0*/  LEA.HI.X R3, R13, UR11, R18, 0x2, P0 ;  /* 0x0000000b0d037c11 */ /* 0x000fca00080f1412 */
[----:B------:R0:W-:Y:S04]  /*aae0*/  STG.E desc[UR8][R2.64], R22 ;  /* 0x0000001602007986 */ /* 0x0001e8000c101908 */
.L_x_230:
[----:B------:R-:W-:Y:S05]  /*aaf0*/  BSYNC.RECONVERGENT B0 ;  /* 0x0000000000007941 */ /* 0x000fea0003800200 */
.L_x_229:
        /* <DEDUP_REMOVED lines=8> */
.L_x_234:
[----:B------:R-:W0:Y:S01]  /*ab80*/  LDCU.64 UR10, c[0x0][0x390] ;  /* 0x00007200ff0a77ac */ /* 0x000e220008000a00 */
[----:B-----5:R-:W-:-:S04]  /*ab90*/  IADD3 R13, P0, PT, R27, R2, RZ ;  /* 0x000000021b0d7210 */ /* 0x020fc80007f1e0ff */
[----:B------:R-:W-:Y:S02]  /*aba0*/  LEA.HI.X.SX32 R18, R27, R3, 0x1, P0 ;  /* 0x000000031b127211 */ /* 0x000fe400000f0eff */
[----:B0-----:R-:W-:-:S04]  /*abb0*/  LEA R2, P0, R13, UR10, 0x2 ;  /* 0x0000000a0d027c11 */ /* 0x001fc8000f8010ff */
[----:B------:R-:W-:-:S05]  /*abc0*/  LEA.HI.X R3, R13, UR11, R18, 0x2, P0 ;  /* 0x0000000b0d037c11 */ /* 0x000fca00080f1412 */
[----:B------:R0:W-:Y:S04]  /*abd0*/  STG.E desc[UR8][R2.64], R21 ;  /* 0x0000001502007986 */ /* 0x0001e8000c101908 */
.L_x_233:
[----:B------:R-:W-:Y:S05]  /*abe0*/  BSYNC.RECONVERGENT B0 ;  /* 0x0000000000007941 */ /* 0x000fea0003800200 */
.L_x_232:
        /* <DEDUP_REMOVED lines=8> */
.L_x_237:
[----:B------:R-:W0:Y:S01]  /*ac70*/  LDCU.64 UR10, c[0x0][0x390] ;  /* 0x00007200ff0a77ac */ /* 0x000e220008000a00 */
[----:B-----5:R-:W-:-:S04]  /*ac80*/  IADD3 R13, P0, PT, R26, R2, RZ ;  /* 0x000000021a0d7210 */ /* 0x020fc80007f1e0ff */
[----:B------:R-:W-:Y:S02]  /*ac90*/  LEA.HI.X.SX32 R26, R26, R3, 0x1, P0 ;  /* 0x000000031a1a7211 */ /* 0x000fe400000f0eff */
[----:B0-----:R-:W-:-:S04]  /*aca0*/  LEA R2, P0, R13, UR10, 0x2 ;  /* 0x0000000a0d027c11 */ /* 0x001fc8000f8010ff */
[----:B------:R-:W-:-:S05]  /*acb0*/  LEA.HI.X R3, R13, UR11, R26, 0x2, P0 ;  /* 0x0000000b0d037c11 */ /* 0x000fca00080f141a */
[----:B------:R0:W-:Y:S04]  /*acc0*/  STG.E desc[UR8][R2.64], R20 ;  /* 0x0000001402007986 */ /* 0x0001e8000c101908 */
.L_x_236:
[----:B------:R-:W-:Y:S05]  /*acd0*/  BSYNC.RECONVERGENT B0 ;  /* 0x0000000000007941 */ /* 0x000fea0003800200 */
.L_x_235:
[----:B------:R-:W-:Y:S01]  /*ace0*/  ISETP.GE.OR P3, PT, R12, R11, !P3 ;  /* 0x0000000b0c00720c */ /* 0x000fe20005f66670 */
[----:B------:R-:W-:-:S12]  /*acf0*/  BSSY.RECONVERGENT B0, `(.L_x_238) ;  /* 0x000000d000007945 */ /* 0x000fd80003800200 */
[----:B------:R-:W-:Y:S05]  /*ad00*/  @P3 BRA `(.L_x_239) ;  /* 0x00000000002c3947 */ /* 0x000fea0003800000 */
[----:B------:R-:W-:Y:S01]  /*ad10*/  UISETP.NE.AND UP0, UPT, UR5, URZ, UPT ;  /* 0x000000ff0500728c */ /* 0x000fe2000bf05270 */
[----:B01234-:R-:W-:Y:S01]  /*ad20*/  CS2R R2, SRZ ;  /* 0x0000000000027805 */ /* 0x01ffe2000001ff00 */
[----:B------:R-:W0:Y:S07]  /*ad30*/  LDCU.64 UR10, c[0x0][0x390] ;  /* 0x00007200ff0a77ac */ /* 0x000e2e0008000a00 */
[----:B------:R-:W-:Y:S05]  /*ad40*/  BRA.U UP0, `(.L_x_240) ;  /* 0x0000000100087547 */ /* 0x000fea000b800000 */
[----:B------:R-:W1:Y:S02]  /*ad50*/  LDC.64 R2, c[0x0][0x3d0] ;  /* 0x0000f400ff027b82 */ /* 0x000e640000000a00 */
[----:B-1----:R-:W5:Y:S02]  /*ad60*/  LDG.E.64 R2, desc[UR8][R2.64] ;  /* 0x0000000802027981 */ /* 0x002f64000c1e1b00 */
.L_x_240:
[----:B-----5:R-:W-:-:S04]  /*ad70*/  IADD3 R13, P0, PT, R12, R2, RZ ;  /* 0x000000020c0d7210 */ /* 0x020fc80007f1e0ff */
[----:B------:R-:W-:Y:S02]  /*ad80*/  LEA.HI.X.SX32 R12, R12, R3, 0x1, P0 ;  /* 0x000000030c0c7211 */ /* 0x000fe400000f0eff */
[----:B0-----:R-:W-:-:S04]  /*ad90*/  LEA R2, P0, R13, UR10, 0x2 ;  /* 0x0000000a0d027c11 */ /* 0x001fc8000f8010ff */
[----:B------:R-:W-:-:S05]  /*ada0*/  LEA.HI.X R3, R13, UR11, R12, 0x2, P0 ;  /* 0x0000000b0d037c11 */ /* 0x000fca00080f140c */
[----:B------:R0:W-:Y:S04]  /*adb0*/  STG.E desc[UR8][R2.64], R17 ;  /* 0x0000001102007986 */ /* 0x0001e8000c101908 */
.L_x_239:
[----:B------:R-:W-:Y:S05]  /*adc0*/  BSYNC.RECONVERGENT B0 ;  /* 0x0000000000007941 */ /* 0x000fea0003800200 */
.L_x_238:
        /* <DEDUP_REMOVED lines=9> */
.L_x_243:
[----:B-----5:R-:W-:-:S04]  /*ae60*/  IADD3 R12, P0, PT, R14, R2, RZ ;  /* 0x000000020e0c7210 */ /* 0x020fc80007f1e0ff */
[----:B------:R-:W-:Y:S02]  /*ae70*/  LEA.HI.X.SX32 R3, R14, R3, 0x1, P0 ;  /* 0x000000030e037211 */ /* 0x000fe400000f0eff */
[----:B0-----:R-:W-:-:S04]  /*ae80*/  LEA R2, P0, R12, UR10, 0x2 ;  /* 0x0000000a0c027c11 */ /* 0x001fc8000f8010ff */
[----:B------:R-:W-:-:S05]  /*ae90*/  LEA.HI.X R3, R12, UR11, R3, 0x2, P0 ;  /* 0x0000000b0c037c11 */ /* 0x000fca00080f1403 */
[----:B------:R0:W-:Y:S04]  /*aea0*/  STG.E desc[UR8][R2.64], R16 ;  /* 0x0000001002007986 */ /* 0x0001e8000c101908 */
.L_x_242:
[----:B------:R-:W-:Y:S05]  /*aeb0*/  BSYNC.RECONVERGENT B0 ;  /* 0x0000000000007941 */ /* 0x000fea0003800200 */
.L_x_241:
[----:B------:R-:W-:Y:S01]  /*aec0*/  LOP3.LUT P0, RZ, R37, 0x1000, RZ, 0xc0, !PT ;  /* 0x0000100025ff7812 */ /* 0x000fe2000780c0ff */
[----:B------:R-:W-:Y:S03]  /*aed0*/  BSSY.RECONVERGENT B0, `(.L_x_244) ;  /* 0x000000e000007945 */ /* 0x000fe60003800200 */
[----:B------:R-:W-:-:S13]  /*aee0*/  ISETP.GE.OR P0, PT, R34, R11, !P0 ;  /* 0x0000000b2200720c */ /* 0x000fda0004706670 */
[----:B------:R-:W-:Y:S05]  /*aef0*/  @P0 BRA `(.L_x_245) ;  /* 0x00000000002c0947 */ /* 0x000fea0003800000 */
[----:B------:R-:W-:Y:S01]  /*af00*/  UISETP.NE.AND UP0, UPT, UR5, URZ, UPT ;  /* 0x000000ff0500728c */ /* 0x000fe2000bf05270 */
[----:B01234-:R-:W-:Y:S01]  /*af10*/  CS2R R2, SRZ ;  /* 0x0000000000027805 */ /* 0x01ffe2000001ff00 */
[----:B------:R-:W0:Y:S07]  /*af20*/  LDCU.64 UR10, c[0x0][0x390] ;  /* 0x00007200ff0a77ac */ /* 0x000e2e0008000a00 */
[----:B------:R-:W-:Y:S05]  /*af30*/  BRA.U UP0, `(.L_x_246) ;  /* 0x0000000100087547 */ /* 0x000fea000b800000 */
[----:B------:R-:W1:Y:S02]  /*af40*/  LDC.64 R2, c[0x0][0x3d0] ;  /* 0x0000f400ff027b82 */ /* 0x000e640000000a00 */
[----:B-1----:R-:W5:Y:S02]  /*af50*/  LDG.E.64 R2, desc[UR8][R2.64] ;  /* 0x0000000802027981 */ /* 0x002f64000c1e1b00 */
.L_x_246:
[----:B-----5:R-:W-:-:S04]  /*af60*/  IADD3 R12, P0, PT, R34, R2, RZ ;  /* 0x00000002220c7210 */ /* 0x020fc80007f1e0ff */
[----:B------:R-:W-:Y:S02]  /*af70*/  LEA.HI.X.SX32 R3, R34, R3, 0x1, P0 ;  /* 0x0000000322037211 */ /* 0x000fe400000f0eff */
[----:B0-----:R-:W-:-:S04]  /*af80*/  LEA R2, P0, R12, UR10, 0x2 ;  /* 0x0000000a0c027c11 */ /* 0x001fc8000f8010ff */
[----:B------:R-:W-:-:S05]  /*af90*/  LEA.HI.X R3, R12, UR11, R3, 0x2, P0 ;  /* 0x0000000b0c037c11 */ /* 0x000fca00080f1403 */
[----:B------:R0:W-:Y:S04]  /*afa0*/  STG.E desc[UR8][R2.64], R10 ;  /* 0x0000000a02007986 */ /* 0x0001e8000c101908 */
.L_x_245:
[----:B------:R-:W-:Y:S05]  /*afb0*/  BSYNC.RECONVERGENT B0 ;  /* 0x0000000000007941 */ /* 0x000fea0003800200 */
.L_x_244:
        /* <DEDUP_REMOVED lines=10> */
.L_x_249:
[----:B-----5:R-:W-:-:S04]  /*b060*/  IADD3 R10, P0, PT, R5, R2, RZ ;  /* 0x00000002050a7210 */ /* 0x020fc80007f1e0ff */
[----:B------:R-:W-:Y:S02]  /*b070*/  LEA.HI.X.SX32 R3, R5, R3, 0x1, P0 ;  /* 0x0000000305037211 */ /* 0x000fe400000f0eff */
[----:B0-----:R-:W-:-:S04]  /*b080*/  LEA R2, P0, R10, UR10, 0x2 ;  /* 0x0000000a0a027c11 */ /* 0x001fc8000f8010ff */
[----:B------:R-:W-:-:S05]  /*b090*/  LEA.HI.X R3, R10, UR11, R3, 0x2, P0 ;  /* 0x0000000b0a037c11 */ /* 0x000fca00080f1403 */
[----:B------:R0:W-:Y:S04]  /*b0a0*/  STG.E desc[UR8][R2.64], R9 ;  /* 0x0000000902007986 */ /* 0x0001e8000c101908 */
.L_x_248:
[----:B------:R-:W-:Y:S05]  /*b0b0*/  BSYNC.RECONVERGENT B0 ;  /* 0x0000000000007941 */ /* 0x000fea0003800200 */
.L_x_247:
        /* <DEDUP_REMOVED lines=10> */
.L_x_252:
[----:B-----5:R-:W-:-:S04]  /*b160*/  IADD3 R5, P0, PT, R4, R2, RZ ;  /* 0x0000000204057210 */ /* 0x020fc80007f1e0ff */
[----:B------:R-:W-:Y:S02]  /*b170*/  LEA.HI.X.SX32 R4, R4, R3, 0x1, P0 ;  /* 0x0000000304047211 */ /* 0x000fe400000f0eff */
[----:B0-----:R-:W-:-:S04]  /*b180*/  LEA R2, P0, R5, UR10, 0x2 ;  /* 0x0000000a05027c11 */ /* 0x001fc8000f8010ff */
[----:B------:R-:W-:-:S05]  /*b190*/  LEA.HI.X R3, R5, UR11, R4, 0x2, P0 ;  /* 0x0000000b05037c11 */ /* 0x000fca00080f1404 */
[----:B------:R0:W-:Y:S04]  /*b1a0*/  STG.E desc[UR8][R2.64], R8 ;  /* 0x0000000802007986 */ /* 0x0001e8000c101908 */
.L_x_251:
[----:B------:R-:W-:Y:S05]  /*b1b0*/  BSYNC.RECONVERGENT B0 ;  /* 0x0000000000007941 */ /* 0x000fea0003800200 */
.L_x_250:
        /* <DEDUP_REMOVED lines=10> */
.L_x_255:
[----:B-----5:R-:W-:-:S04]  /*b260*/  IADD3 R4, P0, PT, R33, R2, RZ ;  /* 0x0000000221047210 */ /* 0x020fc80007f1e0ff */
[----:B------:R-:W-:Y:S02]  /*b270*/  LEA.HI.X.SX32 R3, R33, R3, 0x1, P0 ;  /* 0x0000000321037211 */ /* 0x000fe400000f0eff */
[----:B0-----:R-:W-:-:S04]  /*b280*/  LEA R2, P0, R4, UR10, 0x2 ;  /* 0x0000000a04027c11 */ /* 0x001fc8000f8010ff */
[----:B------:R-:W-:-:S05]  /*b290*/  LEA.HI.X R3, R4, UR11, R3, 0x2, P0 ;  /* 0x0000000b04037c11 */ /* 0x000fca00080f1403 */
[----:B------:R0:W-:Y:S04]  /*b2a0*/  STG.E desc[UR8][R2.64], R7 ;  /* 0x0000000702007986 */ /* 0x0001e8000c101908 */
.L_x_254:
[----:B------:R-:W-:Y:S05]  /*b2b0*/  BSYNC.RECONVERGENT B0 ;  /* 0x0000000000007941 */ /* 0x000fea0003800200 */
.L_x_253:
[----:B------:R-:W-:-:S04]  /*b2c0*/  LOP3.LUT P0, RZ, R37, 0x100, RZ, 0xc0, !PT ;  /* 0x0000010025ff7812 */ /* 0x000fc8000780c0ff */
        /* <DEDUP_REMOVED lines=8> */
.L_x_256:
[----:B-----5:R-:W-:-:S04]  /*b350*/  IADD3 R4, P0, PT, R0, R2, RZ ;  /* 0x0000000200047210 */ /* 0x020fc80007f1e0ff */
[----:B------:R-:W-:Y:S02]  /*b360*/  LEA.HI.X.SX32 R3, R0, R3, 0x1, P0 ;  /* 0x0000000300037211 */ /* 0x000fe400000f0eff */
[----:B0-----:R-:W-:-:S04]  /*b370*/  LEA R2, P0, R4, UR10, 0x2 ;  /* 0x0000000a04027c11 */ /* 0x001fc8000f8010ff */
[----:B------:R-:W-:-:S05]  /*b380*/  LEA.HI.X R3, R4, UR11, R3, 0x2, P0 ;  /* 0x0000000b04037c11 */ /* 0x000fca00080f1403 */
[----:B------:R0:W-:Y:S01]  /*b390*/  STG.E desc[UR8][R2.64], R6 ;  /* 0x0000000602007986 */ /* 0x0001e2000c101908 */
[----:B------:R-:W-:Y:S05]  /*b3a0*/  BRA `(.L_x_187) ;  /* 0x00000008008c7947 */ /* 0x000fea0003800000 */
.L_x_207:
[----:B------:R-:W-:Y:S01]  /*b3b0*/  P2R R46, PR, RZ, 0x2 ;  /* 0x00000002ff2e7803 */ /* 0x000fe20000000000 */
[----:B------:R-:W-:Y:S01]  /*b3c0*/  BAR.SYNC.DEFER_BLOCKING 0x0 ;  /* 0x0000000000007b1d */ /* 0x000fe20000010000 */
[C---:B------:R-:W-:Y:S01]  /*b3d0*/  LOP3.LUT P1, RZ, R37.reuse, 0x20, RZ, 0xc0, !PT ;  /* 0x0000002025ff7812 */ /* 0x040fe2000782c0ff */
[--C-:B------:R-:W-:Y:S01]  /*b3e0*/  @P0 IMAD.IADD R42, R42, 0x1, -R13.reuse ;  /* 0x000000012a2a0824 */ /* 0x100fe200078e0a0d */
[----:B------:R-:W-:Y:S01]  /*b3f0*/  LOP3.LUT P5, RZ, R37, 0x8, RZ, 0xc0, !PT ;  /* 0x0000000825ff7812 */ /* 0x000fe200078ac0ff */
[----:B------:R-:W-:Y:S01]  /*b400*/  @P6 IMAD.IADD R39, R39, 0x1, -R13 ;  /* 0x0000000127276824 */ /* 0x000fe200078e0a0d */
[----:B------:R-:W-:Y:S01]  /*b410*/  P2R R47, PR, RZ, 0x2 ;  /* 0x00000002ff2f7803 */ /* 0x000fe20000000000 */
[----:B------:R-:W0:Y:S01]  /*b420*/  LDCU.64 UR12, c[0x0][0x390] ;  /* 0x00007200ff0c77ac */ /* 0x000e220008000a00 */
[----:B------:R-:W-:Y:S02]  /*b430*/  LOP3.LUT P1, RZ, R37, 0x80, RZ, 0xc0, !PT ;  /* 0x0000008025ff7812 */ /* 0x000fe4000782c0ff */
[----:B------:R-:W-:Y:S01]  /*b440*/  @P0 LEA R3, R42, UR4, 0x2 ;  /* 0x000000042a030c11 */ /* 0x000fe2000f8e10ff */
[----:B------:R-:W1:Y:S01]  /*b450*/  LDCU.64 UR10, c[0x0][0x390] ;  /* 0x00007200ff0a77ac */ /* 0x000e620008000a00 */
[----:B------:R-:W-:-:S02]  /*b460*/  @P6 LEA R42, R39, UR4, 0x2 ;  /* 0x00000004272a6c11 */ /* 0x000fc4000f8e10ff */
[----:B------:R-:W-:Y:S02]  /*b470*/  P2R R45, PR, RZ, 0x4 ;  /* 0x00000004ff2d7803 */ /* 0x000fe40000000000 */
[----:B------:R-:W-:Y:S01]  /*b480*/  LOP3.LUT P2, RZ, R37, 0x40, RZ, 0xc0, !PT ;  /* 0x0000004025ff7812 */ /* 0x000fe2000784c0ff */
[--C-:B------:R-:W-:Y:S01]  /*b490*/  @P5 IMAD.IADD R41, R41, 0x1, -R13.reuse ;  /* 0x0000000129295824 */ /* 0x100fe200078e0a0d */
[----:B------:R-:W-:Y:S02]  /*b4a0*/  P2R R44, PR, RZ, 0x8 ;  /* 0x00000008ff2c7803 */ /* 0x000fe40000000000 */
[----:B------:R-:W-:Y:S01]  /*b4b0*/  LOP3.LUT P3, RZ, R37, 0x4, RZ, 0xc0, !PT ;  /* 0x0000000425ff7812 */ /* 0x000fe2000786c0ff */
[----:B------:R-:W-:Y:S01]  /*b4c0*/  @P1 IMAD.IADD R38, R38, 0x1, -R13 ;  /* 0x0000000126261824 */ /* 0x000fe200078e0a0d */
[----:B------:R-:W-:Y:S02]  /*b4d0*/  @P5 LEA R41, R41, UR4, 0x2 ;  /* 0x0000000429295c11 */ /* 0x000fe4000f8e10ff */
[----:B------:R-:W-:Y:S01]  /*b4e0*/  P2R R43, PR, RZ, 0x10 ;  /* 0x00000010ff2b7803 */ /* 0x000fe20000000000 */
[----:B------:R-:W-:Y:S01]  /*b4f0*/  @P0 STS [R3], R30 ;  /* 0x0000001e03000388 */ /* 0x000fe20000000800 */
[----:B------:R-:W-:-:S02]  /*b500*/  @P1 LEA R39, R38, UR4, 0x2 ;  /* 0x0000000426271c11 */ /* 0x000fc4000f8e10ff */
[----:B------:R-:W-:Y:S01]  /*b510*/  LOP3.LUT P4, RZ, R37, 0x1, RZ, 0xc0, !PT ;  /* 0x0000000125ff7812 */ /* 0x000fe2000788c0ff */
[----:B------:R-:W-:Y:S01]  /*b520*/  @P5 STS [R41], R28 ;  /* 0x0000001c29005388 */ /* 0x000fe20000000800 */
[--C-:B------:R-:W-:Y:S01]  /*b530*/  @P2 IMAD.IADD R19, R19, 0x1, -R13.reuse ;  /* 0x0000000113132824 */ /* 0x100fe200078e0a0d */
[----:B------:R-:W-:Y:S02]  /*b540*/  LOP3.LUT P0, RZ, R37, 0x400, RZ, 0xc0, !PT ;  /* 0x0000040025ff7812 */ /* 0x000fe4000780c0ff */
[----:B------:R-:W-:Y:S01]  /*b550*/  @P6 STS [R42], R25 ;  /* 0x000000192a006388 */ /* 0x000fe20000000800 */
[----:B------:R-:W-:Y:S01]  /*b560*/  @P3 IMAD.IADD R32, R32, 0x1, -R13 ;  /* 0x0000000120203824 */ /* 0x000fe200078e0a0d */
[----:B------:R-:W-:Y:S02]  /*b570*/  @P2 LEA R19, R19, UR4, 0x2 ;  /* 0x0000000413132c11 */ /* 0x000fe4000f8e10ff */
[----:B------:R-:W-:Y:S01]  /*b580*/  @P1 STS [R39], R24 ;  /* 0x0000001827001388 */ /* 0x000fe20000000800 */
[----:B------:R-:W-:-:S02]  /*b590*/  ISETP.NE.AND P1, PT, R47, RZ, PT ;  /* 0x000000ff2f00720c */ /* 0x000fc40003f25270 */
[----:B------:R-:W-:Y:S01]  /*b5a0*/  @P3 LEA R32, R32, UR4, 0x2 ;  /* 0x0000000420203c11 */ /* 0x000fe2000f8e10ff */
[--C-:B------:R-:W-:Y:S01]  /*b5b0*/  @P4 IMAD.IADD R31, R31, 0x1, -R13.reuse ;  /* 0x000000011f1f4824 */ /* 0x100fe200078e0a0d */
[C---:B------:R-:W-:Y:S02]  /*b5c0*/  LOP3.LUT P5, RZ, R37.reuse, 0x100, RZ, 0xc0, !PT ;  /* 0x0000010025ff7812 */ /* 0x040fe400078ac0ff */
[----:B------:R-:W-:Y:S01]  /*b5d0*/  LOP3.LUT P6, RZ, R37, 0x200, RZ, 0xc0, !PT ;  /* 0x0000020025ff7812 */ /* 0x000fe200078cc0ff */
[----:B------:R-:W-:Y:S01]  /*b5e0*/  @P0 IMAD.IADD R4, R4, 0x1, -R13 ;  /* 0x0000000104040824 */ /* 0x000fe200078e0a0d */
[----:B------:R-:W-:-:S05]  /*b5f0*/  @P4 LEA R31, R31, UR4, 0x2 ;  /* 0x000000041f1f4c11 */ /* 0x000fca000f8e10ff */
[----:B------:R-:W-:-:S05]  /*b600*/  @P1 IMAD.IADD R18, R18, 0x1, -R13 ;  /* 0x0000000112121824 */ /* 0x000fca00078e0a0d */
[----:B------:R-:W-:Y:S01]  /*b610*/  @P1 LEA R18, R18, UR4, 0x2 ;  /* 0x0000000412121c11 */ /* 0x000fe2000f8e10ff */
[----:B------:R-:W-:-:S04]  /*b620*/  @P6 IMAD.IADD R33, R33, 0x1, -R13 ;  /* 0x0000000121216824 */ /* 0x000fc800078e0a0d */
[----:B------:R2:W-:Y:S01]  /*b630*/  @P1 STS [R18], R35 ;  /* 0x0000002312001388 */ /* 0x0005e20000000800 */
[----:B------:R-:W-:-:S03]  /*b640*/  ISETP.NE.AND P1, PT, R46, RZ, PT ;  /* 0x000000ff2e00720c */ /* 0x000fc60003f25270 */
[----:B------:R3:W-:Y:S01]  /*b650*/  @P2 STS [R19], R36 ;  /* 0x0000002413002388 */ /* 0x0007e20000000800 */
[----:B------:R-:W-:-:S03]  /*b660*/  ISETP.NE.AND P2, PT, R45, RZ, PT ;  /* 0x000000ff2d00720c */ /* 0x000fc60003f45270 */
[----:B------:R-:W-:Y:S01]  /*b670*/  @P3 STS [R32], R23 ;  /* 0x0000001720003388 */ /* 0x000fe20000000800 */
[----:B------:R-:W-:-:S03]  /*b680*/  ISETP.NE.AND P3, PT, R44, RZ, PT ;  /* 0x000000ff2c00720c */ /* 0x000fc60003f65270 */
[----:B------:R-:W-:Y:S01]  /*b690*/  @P4 STS [R31], R22 ;  /* 0x000000161f004388 */ /* 0x000fe20000000800 */
[----:B------:R-:W-:Y:S01]  /*b6a0*/  ISETP.NE.AND P4, PT, R43, RZ, PT ;  /* 0x000000ff2b00720c */ /* 0x000fe20003f85270 */
[----:B------:R-:W-:-:S04]  /*b6b0*/  @P1 IMAD.IADD R27, R27, 0x1, -R13 ;  /* 0x000000011b1b1824 */ /* 0x000fc800078e0a0d */
[----:B------:R-:W-:Y:S01]  /*b6c0*/  @P2 IMAD.IADD R26, R26, 0x1, -R13 ;  /* 0x000000011a1a2824 */ /* 0x000fe200078e0a0d */
[----:B--2---:R-:W-:-:S03]  /*b6d0*/  @P1 LEA R18, R27, UR4, 0x2 ;  /* 0x000000041b121c11 */ /* 0x004fc6000f8e10ff */
[--C-:B------:R-:W-:Y:S01]  /*b6e0*/  @P3 IMAD.IADD R12, R12, 0x1, -R13.reuse ;  /* 0x000000010c0c3824 */ /* 0x100fe200078e0a0d */
[----:B------:R-:W-:Y:S01]  /*b6f0*/  @P2 LEA R3, R26, UR4, 0x2 ;  /* 0x000000041a032c11 */ /* 0x000fe2000f8e10ff */
[----:B------:R2:W-:Y:S01]  /*b700*/  @P1 STS [R18], R21 ;  /* 0x0000001512001388 */ /* 0x0005e20000000800 */
[C---:B------:R-:W-:Y:S01]  /*b710*/  LOP3.LUT P1, RZ, R37.reuse, 0x800, RZ, 0xc0, !PT ;  /* 0x0000080025ff7812 */ /* 0x040fe2000782c0ff */
[--C-:B------:R-:W-:Y:S01]  /*b720*/  @P4 IMAD.IADD R14, R14, 0x1, -R13.reuse ;  /* 0x000000010e0e4824 */ /* 0x100fe200078e0a0d */
[----:B------:R-:W-:Y:S01]  /*b730*/  @P3 LEA R12, R12, UR4, 0x2 ;  /* 0x000000040c0c3c11 */ /* 0x000fe2000f8e10ff */
[----:B------:R4:W-:Y:S01]  /*b740*/  @P2 STS [R3], R20 ;  /* 0x0000001403002388 */ /* 0x0009e20000000800 */
[----:B------:R-:W-:Y:S02]  /*b750*/  LOP3.LUT P2, RZ, R37, 0x1000, RZ, 0xc0, !PT ;  /* 0x0000100025ff7812 */ /* 0x000fe4000784c0ff */
[----:B---3--:R-:W-:Y:S01]  /*b760*/  @P4 LEA R19, R14, UR4, 0x2 ;  /* 0x000000040e134c11 */ /* 0x008fe2000f8e10ff */
[--C-:B------:R-:W-:Y:S01]  /*b770*/  @P5 IMAD.IADD R14, R0, 0x1, -R13.reuse ;  /* 0x00000001000e5824 */ /* 0x100fe200078e0a0d */
[----:B------:R3:W-:Y:S04]  /*b780*/  @P3 STS [R12], R17 ;  /* 0x000000110c003388 */ /* 0x0007e80000000800 */
[----:B------:R3:W-:Y:S01]  /*b790*/  @P4 STS [R19], R16 ;  /* 0x0000001013004388 */ /* 0x0007e20000000800 */
[----:B------:R-:W-:Y:S01]  /*b7a0*/  @P1 IMAD.IADD R5, R5, 0x1, -R13 ;  /* 0x0000000105051824 */ /* 0x000fe200078e0a0d */
[----:B--2---:R-:W-:-:S03]  /*b7b0*/  @P5 LEA R21, R14, UR4, 0x2 ;  /* 0x000000040e155c11 */ /* 0x004fc6000f8e10ff */
[----:B------:R-:W-:Y:S01]  /*b7c0*/  @P2 IMAD.IADD R34, R34, 0x1, -R13 ;  /* 0x0000000122222824 */ /* 0x000fe200078e0a0d */
[----:B------:R-:W-:Y:S02]  /*b7d0*/  @P1 LEA R0, R5, UR4, 0x2 ;  /* 0x0000000405001c11 */ /* 0x000fe4000f8e10ff */
[----:B------:R-:W-:Y:S02]  /*b7e0*/  @P0 LEA R5, R4, UR4, 0x2 ;  /* 0x0000000404050c11 */ /* 0x000fe4000f8e10ff */
[----:B----4-:R-:W-:Y:S02]  /*b7f0*/  @P2 LEA R3, R34, UR4, 0x2 ;  /* 0x0000000422032c11 */ /* 0x010fe4000f8e10ff */
[----:B------:R-:W-:-:S03]  /*b800*/  @P6 LEA R4, R33, UR4, 0x2 ;  /* 0x0000000421046c11 */ /* 0x000fc6000f8e10ff */
[----:B------:R3:W-:Y:S04]  /*b810*/  @P2 STS [R3], R10 ;  /* 0x0000000a03002388 */ /* 0x0007e80000000800 */
[----:B------:R3:W-:Y:S04]  /*b820*/  @P1 STS [R0], R9 ;  /* 0x0000000900001388 */ /* 0x0007e80000000800 */
[----:B------:R3:W-:Y:S01]  /*b830*/  @P0 STS [R5], R8 ;  /* 0x0000000805000388 */ /* 0x0007e20000000800 */
[----:B------:R-:W-:-:S03]  /*b840*/  ISETP.GE.AND P0, PT, R29, R40, PT ;  /* 0x000000281d00720c */ /* 0x000fc60003f06270 */
[----:B------:R3:W-:Y:S04]  /*b850*/  @P6 STS [R4], R7 ;  /* 0x0000000704006388 */ /* 0x0007e80000000800 */
[----:B------:R3:W-:Y:S01]  /*b860*/  @P5 STS [R21], R6 ;  /* 0x0000000615005388 */ /* 0x0007e20000000800 */
[----:B------:R-:W-:Y:S06]  /*b870*/  BAR.SYNC.DEFER_BLOCKING 0x0 ;  /* 0x0000000000007b1d */ /* 0x000fec0000010000 */
[----:B01----:R-:W-:Y:S05]  /*b880*/  @P0 BRA `(.L_x_187) ;  /* 0x0000000400540947 */ /* 0x003fea0003800000 */
[----:B------:R-:W0:Y:S01]  /*b890*/  LDCU UR5, c[0x0][0x3ac] ;  /* 0x00007580ff0577ac */ /* 0x000e220008000800 */
[----:B------:R-:W-:Y:S01]  /*b8a0*/  IMAD.IADD R2, R2, 0x1, R29 ;  /* 0x0000000102027824 */ /* 0x000fe200078e021d */
[----:B---3--:R-:W1:Y:S01]  /*b8b0*/  LDC.U8 R10, c[0x0][0x3b8] ;  /* 0x0000ee00ff0a7b82 */ /* 0x008e620000000000 */
[----:B------:R-:W-:Y:S03]  /*b8c0*/  BSSY.RECONVERGENT B0, `(.L_x_257) ;  /* 0x000001e000007945 */ /* 0x000fe60003800200 */
[----:B0-----:R-:W-:-:S05]  /*b8d0*/  IADD3 R2, PT, PT, -R2, UR5, R15 ;  /* 0x0000000502027c10 */ /* 0x001fca000fffe10f */
[----:B------:R-:W-:-:S04]  /*b8e0*/  VIADD R2, R2, 0xffffe67f ;  /* 0xffffe67f02027836 */ /* 0x000fc80000000000 */
[C---:B------:R-:W-:Y:S01]  /*b8f0*/  IMAD.HI.U32 R0, R2.reuse, -0x55555555, RZ ;  /* 0xaaaaaaab02007827 */ /* 0x040fe200078e00ff */
[----:B------:R-:W-:-:S04]  /*b900*/  ISETP.GE.U32.AND P1, PT, R2, 0x480, PT ;  /* 0x000004800200780c */ /* 0x000fc80003f26070 */
[----:B------:R-:W-:-:S04]  /*b910*/  SHF.R.U32.HI R0, RZ, 0x8, R0 ;  /* 0x00000008ff007819 */ /* 0x000fc80000011600 */
[----:B------:R-:W-:-:S04]  /*b920*/  LOP3.LUT R3, R0, 0x3, RZ, 0xc0, !PT ;  /* 0x0000000300037812 */ /* 0x000fc800078ec0ff */
[----:B------:R-:W-:-:S13]  /*b930*/  ISETP.NE.AND P0, PT, R3, 0x3, PT ;  /* 0x000000030300780c */ /* 0x000fda0003f05270 */
[----:B-1----:R-:W-:Y:S05]  /*b940*/  @!P0 BRA `(.L_x_258) ;  /* 0x0000000000548947 */ /* 0x002fea0003800000 */
[----:B------:R-:W-:Y:S01]  /*b950*/  VIADD R0, R0, 0x1 ;  /* 0x0000000100007836 */ /* 0x000fe20000000000 */
[C---:B------:R-:W-:Y:S01]  /*b960*/  LEA R6, R29.reuse, UR4, 0x2 ;  /* 0x000000041d067c11 */ /* 0x040fe2000f8e10ff */
[----:B------:R-:W-:Y:S01]  /*b970*/  IMAD.IADD R7, R29, 0x1, R13 ;  /* 0x000000011d077824 */ /* 0x000fe200078e020d */
[----:B------:R-:W-:Y:S02]  /*b980*/  ISETP.NE.AND P2, PT, R10, RZ, PT ;  /* 0x000000ff0a00720c */ /* 0x000fe40003f45270 */
[----:B------:R-:W-:-:S05]  /*b990*/  LOP3.LUT R0, R0, 0x3, RZ, 0xc0, !PT ;  /* 0x0000000300007812 */ /* 0x000fca00078ec0ff */
[----:B------:R-:W-:Y:S02]  /*b9a0*/  IMAD R29, R0, 0x180, R29 ;  /* 0x00000180001d7824 */ /* 0x000fe400078e021d */
[----:B------:R-:W-:-:S07]  /*b9b0*/  IMAD.MOV R0, RZ, RZ, -R0 ;  /* 0x000000ffff007224 */ /* 0x000fce00078e0a00 */
.L_x_259:
        /* <DEDUP_REMOVED lines=14> */
.L_x_258:
[----:B------:R-:W-:Y:S05]  /*baa0*/  BSYNC.RECONVERGENT B0 ;  /* 0x0000000000007941 */ /* 0x000fea0003800200 */
.L_x_257:
[----:B------:R-:W-:Y:S05]  /*bab0*/  @!P1 BRA `(.L_x_187) ;  /* 0x0000000000c89947 */ /* 0x000fea0003800000 */
[----:B------:R-:W1:Y:S01]  /*bac0*/  S2UR UR6, SR_CgaCtaId ;  /* 0x00000000000679c3 */ /* 0x000e620000008800 */
[----:B------:R-:W-:Y:S01]  /*bad0*/  UMOV UR5, 0x400 ;  /* 0x0000040000057882 */ /* 0x000fe20000000000 */
[----:B------:R-:W-:Y:S01]  /*bae0*/  ISETP.NE.AND P0, PT, R10, RZ, PT ;  /* 0x000000ff0a00720c */ /* 0x000fe20003f05270 */
[----:B------:R-:W-:Y:S01]  /*baf0*/  IMAD.IADD R15, R29, 0x1, R13 ;  /* 0x000000011d0f7824 */ /* 0x000fe200078e020d */
[----:B-1----:R-:W-:-:S06]  /*bb00*/  ULEA UR5, UR6, UR5, 0x18 ;  /* 0x0000000506057291 */ /* 0x002fcc000f8ec0ff */
[----:B------:R-:W-:-:S05]  /*bb10*/  LEA R0, R29, UR5, 0x2 ;  /* 0x000000051d007c11 */ /* 0x000fca000f8e10ff */
[----:B------:R-:W-:-:S07]  /*bb20*/  VIADD R0, R0, 0xc00 ;  /* 0x00000c0000007836 */ /* 0x000fce0000000000 */
.L_x_260:
[----:B0-----:R-:W1:Y:S01]  /*bb30*/  @!P0 LDC.64 R6, c[0x0][0x3d0] ;  /* 0x0000f400ff068b82 */ /* 0x001e620000000a00 */
[----:B0-----:R-:W-:Y:S01]  /*bb40*/  CS2R R2, SRZ ;  /* 0x0000000000027805 */ /* 0x001fe2000001ff00 */
[----:B------:R-:W0:Y:S01]  /*bb50*/  LDS R17, [R0+-0xc00] ;  /* 0xfff4000000117984 */ /* 0x000e220000000800 */
[----:B------:R-:W-:-:S03]  /*bb60*/  SHF.R.S32.HI R21, RZ, 0x1f, R15 ;  /* 0x0000001fff157819 */ /* 0x000fc6000001140f */
[----:B------:R-:W2:Y:S04]  /*bb70*/  LDS R19, [R0+-0x600] ;  /* 0xfffa000000137984 */ /* 0x000ea80000000800 */
[----:B-1----:R-:W3:Y:S01]  /*bb80*/  @!P0 LDG.E.64 R2, desc[UR8][R6.64] ;  /* 0x0000000806028981 */ /* 0x002ee2000c1e1b00 */
[----:B------:R-:W-:-:S13]  /*bb90*/  ISETP.NE.AND P0, PT, R10, RZ, PT ;  /* 0x000000ff0a00720c */ /* 0x000fda0003f05270 */
[----:B------:R-:W1:Y:S01]  /*bba0*/  @!P0 LDC.64 R8, c[0x0][0x3d0] ;  /* 0x0000f400ff088b82 */ /* 0x000e620000000a00 */
[----:B---3--:R-:W-:-:S05]  /*bbb0*/  IADD3 R2, P1, PT, R15, R2, RZ ;  /* 0x000000020f027210 */ /* 0x008fca0007f3e0ff */
[----:B------:R-:W-:Y:S01]  /*bbc0*/  IMAD.X R3, R21, 0x1, R3, P1 ;  /* 0x0000000115037824 */ /* 0x000fe200008e0603 */
[----:B------:R-:W-:-:S04]  /*bbd0*/  LEA R4, P1, R2, UR12, 0x2 ;  /* 0x0000000c02047c11 */ /* 0x000fc8000f8210ff */
[----:B------:R-:W-:Y:S02]  /*bbe0*/  LEA.HI.X R5, R2, UR13, R3, 0x2, P1 ;  /* 0x0000000d02057c11 */ /* 0x000fe400088f1403 */
[----:B------:R-:W-:-:S03]  /*bbf0*/  CS2R R2, SRZ ;  /* 0x0000000000027805 */ /* 0x000fc6000001ff00 */
[----:B0-----:R0:W-:Y:S04]  /*bc00*/  STG.E desc[UR8][R4.64], R17 ;  /* 0x0000001104007986 */ /* 0x0011e8000c101908 */
[----:B-1----:R-:W3:Y:S01]  /*bc10*/  @!P0 LDG.E.64 R2, desc[UR8][R8.64] ;  /* 0x0000000808028981 */ /* 0x002ee2000c1e1b00 */
[----:B------:R-:W1:Y:S03]  /*bc20*/  @!P0 LDC.64 R12, c[0x0][0x3d0] ;  /* 0x0000f400ff0c8b82 */ /* 0x000e660000000a00 */
[----:B------:R-:W4:Y:S01]  /*bc30*/  LDS R17, [R0] ;  /* 0x0000000000117984 */ /* 0x000f220000000800 */
[----:B---3--:R-:W-:-:S05]  /*bc40*/  IADD3 R2, P1, PT, R15, R2, RZ ;  /* 0x000000020f027210 */ /* 0x008fca0007f3e0ff */
[----:B------:R-:W-:Y:S01]  /*bc50*/  IMAD.X R3, R21, 0x1, R3, P1 ;  /* 0x0000000115037824 */ /* 0x000fe200008e0603 */
[----:B------:R-:W-:-:S04]  /*bc60*/  LEA R6, P1, R2, UR12, 0x2 ;  /* 0x0000000c02067c11 */ /* 0x000fc8000f8210ff */
[----:B------:R-:W-:Y:S02]  /*bc70*/  LEA.HI.X R7, R2, UR13, R3, 0x2, P1 ;  /* 0x0000000d02077c11 */ /* 0x000fe400088f1403 */
[----:B------:R-:W-:-:S03]  /*bc80*/  CS2R R2, SRZ ;  /* 0x0000000000027805 */ /* 0x000fc6000001ff00 */
[----:B--2---:R-:W-:Y:S04]  /*bc90*/  STG.E desc[UR8][R6.64+0x600], R19 ;  /* 0x0006001306007986 */ /* 0x004fe8000c101908 */
        /* <DEDUP_REMOVED lines=9> */
[----:B-1----:R-:W2:Y:S01]  /*bd30*/  @!P0 LDG.E.64 R2, desc[UR8][R8.64] ;  /* 0x0000000808028981 */ /* 0x002ea2000c1e1b00 */
[----:B------:R-:W-:Y:S02]  /*bd40*/  VIADD R29, R29, 0x600 ;  /* 0x000006001d1d7836 */ /* 0x000fe40000000000 */
[----:B---3--:R-:W-:Y:S01]  /*bd50*/  VIADD R0, R0, 0x1800 ;  /* 0x0000180000007836 */ /* 0x008fe20000000000 */
[C---:B--2---:R-:W-:Y:S01]  /*bd60*/  IADD3 R6, P1, PT, R15.reuse, R2, RZ ;  /* 0x000000020f067210 */ /* 0x044fe20007f3e0ff */
[----:B------:R-:W-:-:S04]  /*bd70*/  VIADD R15, R15, 0x600 ;  /* 0x000006000f0f7836 */ /* 0x000fc80000000000 */
[----:B------:R-:W-:Y:S01]  /*bd80*/  IMAD.X R3, R21, 0x1, R3, P1 ;  /* 0x0000000115037824 */ /* 0x000fe200008e0603 */
[----:B------:R-:W-:-:S04]  /*bd90*/  LEA R2, P1, R6, UR12, 0x2 ;  /* 0x0000000c06027c11 */ /* 0x000fc8000f8210ff */
[----:B------:R-:W-:Y:S02]  /*bda0*/  LEA.HI.X R3, R6, UR13, R3, 0x2, P1 ;  /* 0x0000000d06037c11 */ /* 0x000fe400088f1403 */
[----:B------:R-:W-:-:S03]  /*bdb0*/  ISETP.GE.AND P1, PT, R29, R40, PT ;  /* 0x000000281d00720c */ /* 0x000fc60003f26270 */
[----:B-----5:R0:W-:Y:S10]  /*bdc0*/  STG.E desc[UR8][R2.64+0x1200], R7 ;  /* 0x0012000702007986 */ /* 0x0201f4000c101908 */
[----:B------:R-:W-:Y:S05]  /*bdd0*/  @!P1 BRA `(.L_x_260) ;  /* 0xfffffffc00549947 */ /* 0x000fea000383ffff */
.L_x_187:
[----:B------:R-:W-:Y:S05]  /*bde0*/  BSYNC.RECONVERGENT B1 ;  /* 0x0000000000017941 */ /* 0x000fea0003800200 */
.L_x_129:
[----:B0--3--:R-:W0:Y:S02]  /*bdf0*/  S2R R0, SR_TID.X ;  /* 0x0000000000007919 */ /* 0x009e240000002100 */
[----:B0-----:R-:W-:-:S13]  /*be00*/  ISETP.NE.AND P0, PT, R0, RZ, PT ;  /* 0x000000ff0000720c */ /* 0x001fda0003f05270 */
[----:B------:R-:W-:Y:S05]  /*be10*/  @P0 EXIT ;  /* 0x000000000000094d */ /* 0x000fea0003800000 */
[----:B------:R-:W0:Y:S02]  /*be20*/  LDCU.U8 UR4, c[0x0][0x3b9] ;  /* 0x00007720ff0477ac */ /* 0x000e240008000000 */
[----:B0-----:R-:W-:-:S09]  /*be30*/  UISETP.NE.AND UP0, UPT, UR4, URZ, UPT ;  /* 0x000000ff0400728c */ /* 0x001fd2000bf05270 */
[----:B------:R-:W-:Y:S05]  /*be40*/  BRA.U !UP0, `(.L_x_261) ;  /* 0x00000001082c7547 */ /* 0x000fea000b800000 */
[----:B------:R-:W0:Y:S01]  /*be50*/  LDCU.U8 UR4, c[0x0][0x3b8] ;  /* 0x00007700ff0477ac */ /* 0x000e220008000000 */
[----:B-1----:R-:W1:Y:S01]  /*be60*/  LDC.64 R4, c[0x0][0x398] ;  /* 0x0000e600ff047b82 */ /* 0x002e620000000a00 */
[----:B--2-4-:R-:W-:Y:S01]  /*be70*/  CS2R R2, SRZ ;  /* 0x0000000000027805 */ /* 0x014fe2000001ff00 */
[----:B0-----:R-:W-:-:S09]  /*be80*/  UISETP.NE.AND UP0, UPT, UR4, URZ, UPT ;  /* 0x000000ff0400728c */ /* 0x001fd2000bf05270 */
[----:B------:R-:W-:Y:S05]  /*be90*/  BRA.U UP0, `(.L_x_262) ;  /* 0x0000000100087547 */ /* 0x000fea000b800000 */
[----:B------:R-:W0:Y:S02]  /*bea0*/  LDC.64 R2, c[0x0][0x3d0] ;  /* 0x0000f400ff027b82 */ /* 0x000e240000000a00 */
[----:B0-----:R-:W5:Y:S02]  /*beb0*/  LDG.E.64 R2, desc[UR8][R2.64] ;  /* 0x0000000802027981 */ /* 0x001f64000c1e1b00 */
.L_x_262:
[----:B-----5:R-:W-:-:S04]  /*bec0*/  IADD3 R2, P0, PT, R11, R2, RZ ;  /* 0x000000020b027210 */ /* 0x020fc80007f1e0ff */
[----:B------:R-:W-:-:S05]  /*bed0*/  LEA.HI.X.SX32 R3, R11, R3, 0x1, P0 ;  /* 0x000000030b037211 */ /* 0x000fca00000f0eff */
[----:B-1----:R-:W-:Y:S01]  /*bee0*/  STG.E.64 desc[UR8][R4.64], R2 ;  /* 0x0000000204007986 */ /* 0x002fe2000c101b08 */
[----:B------:R-:W-:Y:S05]  /*bef0*/  EXIT ;  /* 0x000000000000794d */ /* 0x000fea0003800000 */
.L_x_261:
[----:B------:R-:W0:Y:S01]  /*bf00*/  LDCU.U8 UR4, c[0x0][0x3b8] ;  /* 0x00007700ff0477ac */ /* 0x000e220008000000 */
[----:B-1----:R-:W1:Y:S01]  /*bf10*/  LDC.64 R4, c[0x0][0x3d8] ;  /* 0x0000f600ff047b82 */ /* 0x002e620000000a00 */
[----:B--2-4-:R-:W-:Y:S01]  /*bf20*/  CS2R R2, SRZ ;  /* 0x0000000000027805 */ /* 0x014fe2000001ff00 */
[----:B0-----:R-:W-:-:S09]  /*bf30*/  UISETP.NE.AND UP0, UPT, UR4, URZ, UPT ;  /* 0x000000ff0400728c */ /* 0x001fd2000bf05270 */
[----:B------:R-:W-:Y:S05]  /*bf40*/  BRA.U UP0, `(.L_x_263) ;  /* 0x0000000100087547 */ /* 0x000fea000b800000 */
[----:B------:R-:W0:Y:S02]  /*bf50*/  LDC.64 R2, c[0x0][0x3d0] ;  /* 0x0000f400ff027b82 */ /* 0x000e240000000a00 */
[----:B0-----:R-:W5:Y:S02]  /*bf60*/  LDG.E.64 R2, desc[UR8][R2.64] ;  /* 0x0000000802027981 */ /* 0x001f64000c1e1b00 */
.L_x_263:
[----:B-----5:R-:W-:-:S04]  /*bf70*/  IADD3 R2, P0, PT, R11, R2, RZ ;  /* 0x000000020b027210 */ /* 0x020fc80007f1e0ff */
[----:B------:R-:W-:-:S05]  /*bf80*/  LEA.HI.X.SX32 R3, R11, R3, 0x1, P0 ;  /* 0x000000030b037211 */ /* 0x000fca00000f0eff */
[----:B-1----:R-:W-:Y:S01]  /*bf90*/  STG.E.64 desc[UR8][R4.64], R2 ;  /* 0x0000000204007986 */ /* 0x002fe2000c101b08 */
[----:B------:R-:W-:Y:S05]  /*bfa0*/  EXIT ;  /* 0x000000000000794d */ /* 0x000fea0003800000 */
.L_x_59:
[----:B------:R-:W-:Y:S01]  /*bfb0*/  BSSY B0, `(.L_x_264) ;  /* 0x0000006000007945 */ /* 0x000fe20003800000 */
[----:B------:R-:W-:Y:S01]  /*bfc0*/  PLOP3.LUT P6, PT, P6, PT, PT, 0x8, 0x80 ;  /* 0x000000000080781c */ /* 0x000fe200037ce170 */
[----:B------:R-:W-:-:S12]  /*bfd0*/  IMAD.MOV.U32 R18, RZ, RZ, -0x1 ;  /* 0xffffffffff127424 */ /* 0x000fd800078e00ff */
[----:B------:R-:W-:Y:S05]  /*bfe0*/  WARPSYNC.COLLECTIVE R18, `(.L_x_265) ;  /* 0x0000000012087348 */ /* 0x000fea0003c00000 */
[----:B------:R-:W-:Y:S01]  /*bff0*/  VOTE.ANY P6, P6 ;  /* 0x0000000000ff7806 */ /* 0x000fe200030c0100 */
[----:B------:R-:W-:-:S12]  /*c000*/  ENDCOLLECTIVE ;  /* 0x000000000000791b */ /* 0x000fd80003800000 */
.L_x_265:
[----:B------:R-:W-:Y:S05]  /*c010*/  BSYNC B0 ;  /* 0x0000000000007941 */ /* 0x000fea0003800000 */
.L_x_264:
[----:B------:R-:W-:Y:S05]  /*c020*/  BRA `(.L_x_266) ;  /* 0xffffff7000d87947 */ /* 0x000fea000383ffff */
.L_x_63:
[----:B------:R-:W-:Y:S01]  /*c030*/  BSSY B0, `(.L_x_267) ;  /* 0x0000006000007945 */ /* 0x000fe20003800000 */
[----:B------:R-:W-:Y:S01]  /*c040*/  PLOP3.LUT P6, PT, P6, PT, PT, 0x8, 0x80 ;  /* 0x000000000080781c */ /* 0x000fe200037ce170 */
[----:B------:R-:W-:-:S12]  /*c050*/  IMAD.MOV.U32 R18, RZ, RZ, -0x1 ;  /* 0xffffffffff127424 */ /* 0x000fd800078e00ff */
[----:B------:R-:W-:Y:S05]  /*c060*/  WARPSYNC.COLLECTIVE R18, `(.L_x_268) ;  /* 0x0000000012087348 */ /* 0x000fea0003c00000 */
[----:B------:R-:W-:Y:S01]  /*c070*/  VOTE.ANY P6, P6 ;  /* 0x0000000000ff7806 */ /* 0x000fe200030c0100 */
[----:B------:R-:W-:-:S12]  /*c080*/  ENDCOLLECTIVE ;  /* 0x000000000000791b */ /* 0x000fd80003800000 */
.L_x_268:
[----:B------:R-:W-:Y:S05]  /*c090*/  BSYNC B0 ;  /* 0x0000000000007941 */ /* 0x000fea0003800000 */
.L_x_267:
[----:B------:R-:W-:Y:S05]  /*c0a0*/  BRA `(.L_x_269) ;  /* 0xffffff7000e87947 */ /* 0x000fea000383ffff */
.L_x_65:
[----:B------:R-:W0:Y:S01]  /*c0b0*/  S2R R51, SR_GEMASK ;  /* 0x0000000000337919 */ /* 0x000e220000003c00 */
[----:B------:R-:W-:Y:S01]  /*c0c0*/  BSSY B0, `(.L_x_270) ;  /* 0x0000007000007945 */ /* 0x000fe20003800000 */
[----:B------:R-:W-:Y:S01]  /*c0d0*/  ISETP.NE.AND P0, PT, R14, 0x65, PT ;  /* 0x000000650e00780c */ /* 0x000fe20003f05270 */
[----:B------:R-:W-:Y:S01]  /*c0e0*/  IMAD.MOV.U32 R18, RZ, RZ, -0x1 ;  /* 0xffffffffff127424 */ /* 0x000fe200078e00ff */
[----:B------:R-:W-:-:S13]  /*c0f0*/  PLOP3.LUT P5, PT, P5, PT, PT, 0x8, 0x80 ;  /* 0x000000000080781c */ /* 0x000fda0002fae170 */
[----:B0-----:R-:W-:Y:S05]  /*c100*/  WARPSYNC.COLLECTIVE R18, `(.L_x_271) ;  /* 0x0000000012087348 */ /* 0x001fea0003c00000 */
[----:B------:R-:W-:Y:S01]  /*c110*/  VOTE.ANY R18, PT, P5 ;  /* 0x0000000000127806 */ /* 0x000fe200028e0100 */
[----:B0-----:R-:W-:Y:S06]  /*c120*/  ENDCOLLECTIVE ;  /* 0x000000000000791b */ /* 0x001fec0003800000 */
.L_x_271:
[----:B------:R-:W-:Y:S05]  /*c130*/  BSYNC B0 ;  /* 0x0000000000007941 */ /* 0x000fea0003800000 */
.L_x_270:
[----:B------:R-:W-:Y:S01]  /*c140*/  LOP3.LUT R18, R18, 0x80000000, R51, 0xec, !PT ;  /* 0x8000000012127812 */ /* 0x000fe200078eec33 */
[C---:B------:R-:W-:Y:S02]  /*c150*/  VIADD R22, R50.reuse, 0x2 ;  /* 0x0000000232167836 */ /* 0x040fe40000000000 */
[----:B------:R-:W-:Y:S02]  /*c160*/  VIADD R21, R50, 0x4 ;  /* 0x0000000432157836 */ /* 0x000fe40000000000 */
[----:B------:R-:W-:-:S05]  /*c170*/  VIADD R13, R18, 0xffffffff ;  /* 0xffffffff120d7836 */ /* 0x000fca0000000000 */
[----:B------:R-:W-:Y:S01]  /*c180*/  LOP3.LUT R53, R18, R13, RZ, 0xc, !PT ;  /* 0x0000000d12357212 */ /* 0x000fe200078e0cff */
[----:B------:R-:W-:Y:S02]  /*c190*/  IMAD.MOV.U32 R13, RZ, RZ, 0x1 ;  /* 0x00000001ff0d7424 */ /* 0x000fe400078e00ff */
[----:B------:R-:W-:-:S03]  /*c1a0*/  IMAD.MOV.U32 R18, RZ, RZ, -0x1 ;  /* 0xffffffffff127424 */ /* 0x000fc600078e00ff */
[----:B------:R-:W0:Y:S02]  /*c1b0*/  POPC R53, R53 ;  /* 0x0000003500357309 */ /* 0x000e240000000000 */
[----:B0-----:R-:W-:Y:S01]  /*c1c0*/  IMAD.MOV.U32 R12, RZ, RZ, R53 ;  /* 0x000000ffff0c7224 */ /* 0x001fe200078e0035 */
[----:B------:R-:W-:-:S13]  /*c1d0*/  ISETP.GE.AND P1, PT, R50, R53, PT ;  /* 0x000000353200720c */ /* 0x000fda0003f26270 */
[----:B------:R-:W-:Y:S05]  /*c1e0*/  WARPSYNC.COLLECTIVE R18, `(.L_x_272) ;  /* 0x0000000012087348 */ /* 0x000fea0003c00000 */
[----:B------:R0:W1:Y:S02]  /*c1f0*/  SHFL.DOWN P5, R19, R15, R13, R12 ;  /* 0x0800000d0f137389 */ /* 0x00006400000a000c */
[----:B01----:R-:W-:Y:S05]  /*c200*/  ENDCOLLECTIVE ;  /* 0x000000000000791b */ /* 0x003fea0003800000 */
.L_x_272:
[----:B------:R-:W-:Y:S01]  /*c210*/  IMAD.MOV.U32 R13, RZ, RZ, 0x2 ;  /* 0x00000002ff0d7424 */ /* 0x000fe200078e00ff */
[----:B------:R-:W-:Y:S02]  /*c220*/  SEL R20, R19, RZ, !P1 ;  /* 0x000000ff13147207 */ /* 0x000fe40004800000 */
[----:B------:R-:W-:-:S03]  /*c230*/  ISETP.GT.AND P1, PT, R22, R53, PT ;  /* 0x000000351600720c */ /* 0x000fc60003f24270 */
[----:B------:R-:W-:-:S04]  /*c240*/  IMAD.IADD R20, R20, 0x1, R15 ;  /* 0x0000000114147824 */ /* 0x000fc800078e020f */
[----:B------:R-:W-:-:S07]  /*c250*/  IMAD.MOV.U32 R15, RZ, RZ, R20 ;  /* 0x000000ffff0f7224 */ /* 0x000fce00078e0014 */
[----:B------:R-:W-:Y:S05]  /*c260*/  WARPSYNC.COLLECTIVE R18, `(.L_x_273) ;  /* 0x0000000012087348 */ /* 0x000fea0003c00000 */
[----:B------:R0:W1:Y:S02]  /*c270*/  SHFL.DOWN P5, R19, R15, R13, R12 ;  /* 0x0800000d0f137389 */ /* 0x00006400000a000c */
[----:B01----:R-:W-:Y:S05]  /*c280*/  ENDCOLLECTIVE ;  /* 0x000000000000791b */ /* 0x003fea0003800000 */
.L_x_273:
[----:B------:R-:W-:Y:S01]  /*c290*/  IMAD.MOV.U32 R13, RZ, RZ, 0x4 ;  /* 0x00000004ff0d7424 */ /* 0x000fe200078e00ff */
[----:B------:R-:W-:Y:S02]  /*c2a0*/  SEL R19, R19, RZ, !P1 ;  /* 0x000000ff13137207 */ /* 0x000fe40004800000 */
[----:B------:R-:W-:-:S03]  /*c2b0*/  ISETP.GT.AND P1, PT, R21, R53, PT ;  /* 0x000000351500720c */ /* 0x000fc60003f24270 */
[----:B------:R-:W-:Y:S02]  /*c2c0*/  IMAD.IADD R40, R20, 0x1, R19 ;  /* 0x0000000114287824 */ /* 0x000fe400078e0213 */
[----:B------:R-:W-:Y:S02]  /*c2d0*/  VIADD R20, R50, 0x8 ;  /* 0x0000000832147836 */ /* 0x000fe40000000000 */
[----:B------:R-:W-:-:S07]  /*c2e0*/  IMAD.MOV.U32 R15, RZ, RZ, R40 ;  /* 0x000000ffff0f7224 */ /* 0x000fce00078e0028 */
[----:B------:R-:W-:Y:S05]  /*c2f0*/  WARPSYNC.COLLECTIVE R18, `(.L_x_274) ;  /* 0x0000000012087348 */ /* 0x000fea0003c00000 */
[----:B------:R0:W1:Y:S02]  /*c300*/  SHFL.DOWN P5, R19, R15, R13, R12 ;  /* 0x0800000d0f137389 */ /* 0x00006400000a000c */
[----:B01----:R-:W-:Y:S05]  /*c310*/  ENDCOLLECTIVE ;  /* 0x000000000000791b */ /* 0x003fea0003800000 */
.L_x_274:
        /* <DEDUP_REMOVED lines=9> */
.L_x_275:
        /* <DEDUP_REMOVED lines=8> */
.L_x_276:
[----:B------:R-:W0:Y:S01]  /*c430*/  LDC.64 R12, c[0x0][0x3a0] ;  /* 0x0000e800ff0c7b82 */ /* 0x000e220000000a00 */
[----:B------:R-:W-:Y:S02]  /*c440*/  PLOP3.LUT P5, PT, P0, PT, PT, 0x80, 0x8 ;  /* 0x000000000008781c */ /* 0x000fe400007af070 */
[----:B------:R-:W-:-:S05]  /*c450*/  SEL R19, R19, RZ, !P1 ;  /* 0x000000ff13137207 */ /* 0x000fca0004800000 */
[----:B------:R-:W-:-:S07]  /*c460*/  IMAD.IADD R41, R52, 0x1, R19 ;  /* 0x0000000134297824 */ /* 0x000fce00078e0213 */
[----:B0-----:R-:W-:Y:S05]  /*c470*/  WARPSYNC.COLLECTIVE R18, `(.L_x_277) ;  /* 0x0000000012087348 */ /* 0x001fea0003c00000 */
[----:B------:R-:W-:Y:S01]  /*c480*/  VOTE.ALL P5, P5 ;  /* 0x0000000000ff7806 */ /* 0x000fe200028a0000 */
[----:B0-----:R-:W-:-:S12]  /*c490*/  ENDCOLLECTIVE ;  /* 0x000000000000791b */ /* 0x001fd80003800000 */
.L_x_277:
[----:B------:R-:W-:-:S05]  /*c4a0*/  IADD3 R43, P1, PT, R12, 0x100, RZ ;  /* 0x000001000c2b7810 */ /* 0x000fca0007f3e0ff */
[----:B------:R-:W-:Y:S01]  /*c4b0*/  IMAD.X R45, RZ, RZ, R13, P1 ;  /* 0x000000ffff2d7224 */ /* 0x000fe200008e060d */
[----:B------:R-:W-:Y:S07]  /*c4c0*/  BRA `(.L_x_278) ;  /* 0xffffff70007c7947 */ /* 0x000fee000383ffff */
.L_x_67:
[----:B------:R-:W-:Y:S01]  /*c4d0*/  BSSY B0, `(.L_x_279) ;  /* 0x0000006000007945 */ /* 0x000fe20003800000 */
[----:B------:R-:W-:Y:S01]  /*c4e0*/  PLOP3.LUT P6, PT, P6, PT, PT, 0x8, 0x80 ;  /* 0x000000000080781c */ /* 0x000fe200037ce170 */
[----:B------:R-:W-:-:S12]  /*c4f0*/  IMAD.MOV.U32 R18, RZ, RZ, -0x1 ;  /* 0xffffffffff127424 */ /* 0x000fd800078e00ff */
[----:B------:R-:W-:Y:S05]  /*c500*/  WARPSYNC.COLLECTIVE R18, `(.L_x_280) ;  /* 0x0000000012087348 */ /* 0x000fea0003c00000 */
[----:B------:R-:W-:Y:S01]  /*c510*/  VOTE.ANY P6, P6 ;  /* 0x0000000000ff7806 */ /* 0x000fe200030c0100 */
[----:B------:R-:W-:-:S12]  /*c520*/  ENDCOLLECTIVE ;  /* 0x000000000000791b */ /* 0x000fd80003800000 */
.L_x_280:
[----:B------:R-:W-:Y:S05]  /*c530*/  BSYNC B0 ;  /* 0x0000000000007941 */ /* 0x000fea0003800000 */
.L_x_279:
[----:B------:R-:W-:Y:S05]  /*c540*/  BRA `(.L_x_281) ;  /* 0xffffff7000847947 */ /* 0x000fea000383ffff */
.L_x_71:
[----:B------:R-:W-:Y:S01]  /*c550*/  BSSY B0, `(.L_x_282) ;  /* 0x0000006000007945 */ /* 0x000fe20003800000 */
[----:B------:R-:W-:Y:S01]  /*c560*/  PLOP3.LUT P6, PT, P6, PT, PT, 0x8, 0x80 ;  /* 0x000000000080781c */ /* 0x000fe200037ce170 */
[----:B------:R-:W-:-:S12]  /*c570*/  IMAD.MOV.U32 R18, RZ, RZ, -0x1 ;  /* 0xffffffffff127424 */ /* 0x000fd800078e00ff */
[----:B------:R-:W-:Y:S05]  /*c580*/  WARPSYNC.COLLECTIVE R18, `(.L_x_283) ;  /* 0x0000000012087348 */ /* 0x000fea0003c00000 */
[----:B------:R-:W-:Y:S01]  /*c590*/  VOTE.ANY P6, P6 ;  /* 0x0000000000ff7806 */ /* 0x000fe200030c0100 */
[----:B------:R-:W-:-:S12]  /*c5a0*/  ENDCOLLECTIVE ;  /* 0x000000000000791b */ /* 0x000fd80003800000 */
.L_x_283:
[----:B------:R-:W-:Y:S05]  /*c5b0*/  BSYNC B0 ;  /* 0x0000000000007941 */ /* 0x000fea0003800000 */
.L_x_282:
[----:B------:R-:W-:Y:S05]  /*c5c0*/  BRA `(.L_x_284) ;  /* 0xffffff7000987947 */ /* 0x000fea000383ffff */
.L_x_73:
[----:B------:R-:W-:Y:S01]  /*c5d0*/  BSSY B0, `(.L_x_285) ;  /* 0x0000006000007945 */ /* 0x000fe20003800000 */
[----:B------:R-:W-:Y:S01]  /*c5e0*/  PLOP3.LUT P5, PT, P5, PT, PT, 0x8, 0x80 ;  /* 0x000000000080781c */ /* 0x000fe20002fae170 */
[----:B------:R-:W-:-:S12]  /*c5f0*/  IMAD.MOV.U32 R18, RZ, RZ, -0x1 ;  /* 0xffffffffff127424 */ /* 0x000fd800078e00ff */
[----:B------:R-:W-:Y:S05]  /*c600*/  WARPSYNC.COLLECTIVE R18, `(.L_x_286) ;  /* 0x0000000012087348 */ /* 0x000fea0003c00000 */
[----:B------:R-:W-:Y:S01]  /*c610*/  VOTE.ANY R18, PT, P5 ;  /* 0x0000000000127806 */ /* 0x000fe200028e0100 */
[----:B------:R-:W-:Y:S06]  /*c620*/  ENDCOLLECTIVE ;  /* 0x000000000000791b */ /* 0x000fec0003800000 */
.L_x_286:
[----:B------:R-:W-:Y:S05]  /*c630*/  BSYNC B0 ;  /* 0x0000000000007941 */ /* 0x000fea0003800000 */
.L_x_285:
[----:B------:R-:W-:Y:S01]  /*c640*/  LOP3.LUT R18, R18, 0x80000000, R51, 0xec, !PT ;  /* 0x8000000012127812 */ /* 0x000fe200078eec33 */
[----:B------:R-:W-:-:S04]  /*c650*/  VIADD R17, R17, 0xffffffe0 ;  /* 0xffffffe011117836 */ /* 0x000fc80000000000 */
[----:B------:R-:W-:-:S05]  /*c660*/  VIADD R13, R18, 0xffffffff ;  /* 0xffffffff120d7836 */ /* 0x000fca0000000000 */
[----:B------:R-:W-:Y:S01]  /*c670*/  LOP3.LUT R52, R18, R13, RZ, 0xc, !PT ;  /* 0x0000000d12347212 */ /* 0x000fe200078e0cff */
[----:B------:R-:W-:Y:S02]  /*c680*/  IMAD.MOV.U32 R13, RZ, RZ, 0x1 ;  /* 0x00000001ff0d7424 */ /* 0x000fe400078e00ff */
[----:B------:R-:W-:Y:S01]  /*c690*/  IMAD.MOV.U32 R18, RZ, RZ, -0x1 ;  /* 0xffffffffff127424 */ /* 0x000fe200078e00ff */
[----:B------:R0:W1:Y:S06]  /*c6a0*/  POPC R12, R52 ;  /* 0x00000034000c7309 */ /* 0x00006c0000000000 */
[----:B01----:R-:W-:Y:S05]  /*c6b0*/  WARPSYNC.COLLECTIVE R18, `(.L_x_287) ;  /* 0x0000000012087348 */ /* 0x003fea0003c00000 */
[----:B-1----:R1:W2:Y:S02]  /*c6c0*/  SHFL.DOWN P5, R19, R15, R13, R12 ;  /* 0x0800000d0f137389 */ /* 0x0022a400000a000c */
[----:B012---:R-:W-:Y:S05]  /*c6d0*/  ENDCOLLECTIVE ;  /* 0x000000000000791b */ /* 0x007fea0003800000 */
.L_x_287:
[----:B------:R-:W-:Y:S01]  /*c6e0*/  ISETP.GE.AND P0, PT, R50, R12, PT ;  /* 0x0000000c3200720c */ /* 0x000fe20003f06270 */
[----:B------:R-:W-:-:S03]  /*c6f0*/  IMAD.MOV.U32 R13, RZ, RZ, 0x2 ;  /* 0x00000002ff0d7424 */ /* 0x000fc600078e00ff */
[----:B------:R-:W-:Y:S02]  /*c700*/  SEL R19, R19, RZ, !P0 ;  /* 0x000000ff13137207 */ /* 0x000fe40004000000 */
[----:B------:R-:W-:-:S03]  /*c710*/  ISETP.GT.AND P0, PT, R22, R12, PT ;  /* 0x0000000c1600720c */ /* 0x000fc60003f04270 */
[----:B------:R-:W-:-:S04]  /*c720*/  IMAD.IADD R53, R19, 0x1, R15 ;  /* 0x0000000113357824 */ /* 0x000fc800078e020f */
[----:B------:R-:W-:-:S07]  /*c730*/  IMAD.MOV.U32 R15, RZ, RZ, R53 ;  /* 0x000000ffff0f7224 */ /* 0x000fce00078e0035 */
[----:B------:R-:W-:Y:S05]  /*c740*/  WARPSYNC.COLLECTIVE R18, `(.L_x_288) ;  /* 0x0000000012087348 */ /* 0x000fea0003c00000 */
[----:B------:R0:W1:Y:S02]  /*c750*/  SHFL.DOWN P5, R19, R15, R13, R12 ;  /* 0x0800000d0f137389 */ /* 0x00006400000a000c */
[----:B01----:R-:W-:Y:S05]  /*c760*/  ENDCOLLECTIVE ;  /* 0x000000000000791b */ /* 0x003fea0003800000 */
.L_x_288:
        /* <DEDUP_REMOVED lines=8> */
.L_x_289:
[----:B------:R-:W-:Y:S01]  /*c7f0*/  IMAD.MOV.U32 R13, RZ, RZ, 0x8 ;  /* 0x00000008ff0d7424 */ /* 0x000fe200078e00ff */
[----:B------:R-:W-:Y:S02]  /*c800*/  SEL R19, R19, RZ, !P0 ;  /* 0x000000ff13137207 */ /* 0x000fe40004000000 */
[----:B------:R-:W-:-:S03]  /*c810*/  ISETP.GT.AND P0, PT, R20, R12, PT ;  /* 0x0000000c1400720c */ /* 0x000fc60003f04270 */
[----:B------:R-:W-:-:S10]  /*c820*/  IMAD.IADD R15, R52, 0x1, R19 ;  /* 0x00000001340f7824 */ /* 0x000fd400078e0213 */
[----:B------:R-:W-:Y:S05]  /*c830*/  WARPSYNC.COLLECTIVE R18, `(.L_x_290) ;  /* 0x0000000012087348 */ /* 0x000fea0003c00000 */
[----:B------:R0:W1:Y:S02]  /*c840*/  SHFL.DOWN P5, R19, R15, R13, R12 ;  /* 0x0800000d0f137389 */ /* 0x00006400000a000c */
[----:B01----:R-:W-:Y:S05]  /*c850*/  ENDCOLLECTIVE ;  /* 0x000000000000791b */ /* 0x003fea0003800000 */
.L_x_290:
        /* <DEDUP_REMOVED lines=8> */
.L_x_291:
[----:B------:R-:W-:Y:S02]  /*c8e0*/  ISETP.NE.AND P5, PT, R14, 0x65, PT ;  /* 0x000000650e00780c */ /* 0x000fe40003fa5270 */
[----:B------:R-:W-:-:S04]  /*c8f0*/  SEL R52, R19, RZ, !P0 ;  /* 0x000000ff13347207 */ /* 0x000fc80004000000 */
[----:B------:R-:W-:-:S07]  /*c900*/  IADD3 R41, PT, PT, R53, R52, R41 ;  /* 0x0000003435297210 */ /* 0x000fce0007ffe029 */
[----:B------:R-:W-:Y:S05]  /*c910*/  WARPSYNC.COLLECTIVE R18, `(.L_x_292) ;  /* 0x0000000012087348 */ /* 0x000fea0003c00000 */
[----:B------:R-:W-:Y:S01]  /*c920*/  VOTE.ALL P5, P5 ;  /* 0x0000000000ff7806 */ /* 0x000fe200028a0000 */
[----:B------:R-:W-:-:S12]  /*c930*/  ENDCOLLECTIVE ;  /* 0x000000000000791b */ /* 0x000fd80003800000 */
.L_x_292:
[----:B------:R-:W-:Y:S05]  /*c940*/  BRA `(.L_x_293) ;  /* 0xffffff7000387947 */ /* 0x000fea000383ffff */
.L_x_191:
[----:B------:R-:W-:Y:S01]  /*c950*/  BSSY B0, `(.L_x_294) ;  /* 0x0000006000007945 */ /* 0x000fe20003800000 */
[----:B------:R-:W-:Y:S01]  /*c960*/  PLOP3.LUT P6, PT, P6, PT, PT, 0x8, 0x80 ;  /* 0x000000000080781c */ /* 0x000fe200037ce170 */
[----:B------:R-:W-:-:S12]  /*c970*/  IMAD.MOV.U32 R18, RZ, RZ, -0x1 ;  /* 0xffffffffff127424 */ /* 0x000fd800078e00ff */
[----:B------:R-:W-:Y:S05]  /*c980*/  WARPSYNC.COLLECTIVE R18, `(.L_x_295) ;  /* 0x0000000012087348 */ /* 0x000fea0003c00000 */
[----:B------:R-:W-:Y:S01]  /*c990*/  VOTE.ANY P6, P6 ;  /* 0x0000000000ff7806 */ /* 0x000fe200030c0100 */
[----:B------:R-:W-:-:S12]  /*c9a0*/  ENDCOLLECTIVE ;  /* 0x000000000000791b */ /* 0x000fd80003800000 */
.L_x_295:
[----:B------:R-:W-:Y:S05]  /*c9b0*/  BSYNC B0 ;  /* 0x0000000000007941 */ /* 0x000fea0003800000 */
.L_x_294:
[----:B------:R-:W-:Y:S05]  /*c9c0*/  BRA `(.L_x_296) ;  /* 0xffffffcc007c7947 */ /* 0x000fea000383ffff */
.L_x_195:
[----:B------:R-:W-:Y:S01]  /*c9d0*/  BSSY B0, `(.L_x_297) ;  /* 0x0000006000007945 */ /* 0x000fe20003800000 */
[----:B------:R-:W-:Y:S01]  /*c9e0*/  PLOP3.LUT P6, PT, P6, PT, PT, 0x8, 0x80 ;  /* 0x000000000080781c */ /* 0x000fe200037ce170 */
[----:B------:R-:W-:-:S12]  /*c9f0*/  IMAD.MOV.U32 R18, RZ, RZ, -0x1 ;  /* 0xffffffffff127424 */ /* 0x000fd800078e00ff */
[----:B------:R-:W-:Y:S05]  /*ca00*/  WARPSYNC.COLLECTIVE R18, `(.L_x_298) ;  /* 0x0000000012087348 */ /* 0x000fea0003c00000 */
[----:B------:R-:W-:Y:S01]  /*ca10*/  VOTE.ANY P6, P6 ;  /* 0x0000000000ff7806 */ /* 0x000fe200030c0100 */
[----:B------:R-:W-:-:S12]  /*ca20*/  ENDCOLLECTIVE ;  /* 0x000000000000791b */ /* 0x000fd80003800000 */
.L_x_298:
[----:B------:R-:W-:Y:S05]  /*ca30*/  BSYNC B0 ;  /* 0x0000000000007941 */ /* 0x000fea0003800000 */
.L_x_297:
[----:B------:R-:W-:Y:S05]  /*ca40*/  BRA `(.L_x_299) ;  /* 0xffffffcc00907947 */ /* 0x000fea000383ffff */
.L_x_197:
[----:B------:R-:W-:Y:S01]  /*ca50*/  BSSY B0, `(.L_x_300) ;  /* 0x0000006000007945 */ /* 0x000fe20003800000 */
[----:B------:R-:W-:Y:S01]  /*ca60*/  PLOP3.LUT P5, PT, P5, PT, PT, 0x8, 0x80 ;  /* 0x000000000080781c */ /* 0x000fe20002fae170 */
[----:B------:R-:W-:-:S12]  /*ca70*/  IMAD.MOV.U32 R18, RZ, RZ, -0x1 ;  /* 0xffffffffff127424 */ /* 0x000fd800078e00ff */
[----:B------:R-:W-:Y:S05]  /*ca80*/  WARPSYNC.COLLECTIVE R18, `(.L_x_301) ;  /* 0x0000000012087348 */ /* 0x000fea0003c00000 */
[----:B------:R-:W-:Y:S01]  /*ca90*/  VOTE.ANY R18, PT, P5 ;  /* 0x0000000000127806 */ /* 0x000fe200028e0100 */
[----:B------:R-:W-:Y:S06]  /*caa0*/  ENDCOLLECTIVE ;  /* 0x000000000000791b */ /* 0x000fec0003800000 */
.L_x_301:
[----:B------:R-:W-:Y:S05]  /*cab0*/  BSYNC B0 ;  /* 0x0000000000007941 */ /* 0x000fea0003800000 */
.L_x_300:
[----:B------:R-:W0:Y:S01]  /*cac0*/  S2R R47, SR_GEMASK ;  /* 0x00000000002f7919 */ /* 0x000e220000003c00 */
[C---:B------:R-:W-:Y:S02]  /*cad0*/  VIADD R38, R46.reuse, 0x2 ;  /* 0x000000022e267836 */ /* 0x040fe40000000000 */
[C---:B------:R-:W-:Y:S02]  /*cae0*/  VIADD R34, R46.reuse, 0x4 ;  /* 0x000000042e227836 */ /* 0x040fe40000000000 */
[C---:B------:R-:W-:Y:S02]  /*caf0*/  VIADD R31, R46.reuse, 0x8 ;  /* 0x000000082e1f7836 */ /* 0x040fe40000000000 */
[----:B------:R-:W-:Y:S01]  /*cb00*/  VIADD R41, R46, 0x10 ;  /* 0x000000102e297836 */ /* 0x000fe20000000000 */
[----:B0-----:R-:W-:-:S05]  /*cb10*/  LOP3.LUT R18, R18, 0x80000000, R47, 0xec, !PT ;  /* 0x8000000012127812 */ /* 0x001fca00078eec2f */
[----:B------:R-:W-:-:S05]  /*cb20*/  VIADD R13, R18, 0xffffffff ;  /* 0xffffffff120d7836 */ /* 0x000fca0000000000 */
[----:B------:R-:W-:Y:S01]  /*cb30*/  LOP3.LUT R49, R18, R13, RZ, 0xc, !PT ;  /* 0x0000000d12317212 */ /* 0x000fe200078e0cff */
[----:B------:R-:W-:Y:S02]  /*cb40*/  IMAD.MOV.U32 R13, RZ, RZ, 0x1 ;  /* 0x00000001ff0d7424 */ /* 0x000fe400078e00ff */
[----:B------:R-:W-:-:S03]  /*cb50*/  IMAD.MOV.U32 R18, RZ, RZ, -0x1 ;  /* 0xffffffffff127424 */ /* 0x000fc600078e00ff */
[----:B------:R-:W0:Y:S02]  /*cb60*/  POPC R49, R49 ;  /* 0x0000003100317309 */ /* 0x000e240000000000 */
[----:B0-----:R-:W-:-:S07]  /*cb70*/  IMAD.MOV.U32 R12, RZ, RZ, R49 ;  /* 0x000000ffff0c7224 */ /* 0x001fce00078e0031 */
[----:B------:R-:W-:Y:S05]  /*cb80*/  WARPSYNC.COLLECTIVE R18, `(.L_x_302) ;  /* 0x0000000012087348 */ /* 0x000fea0003c00000 */
[----:B------:R0:W1:Y:S02]  /*cb90*/  SHFL.DOWN P5, R19, R15, R13, R12 ;  /* 0x0800000d0f137389 */ /* 0x00006400000a000c */
[----:B01----:R-:W-:Y:S05]  /*cba0*/  ENDCOLLECTIVE ;  /* 0x000000000000791b */ /* 0x003fea0003800000 */
.L_x_302:
[----:B------:R-:W-:Y:S01]  /*cbb0*/  IMAD.MOV.U32 R13, RZ, RZ, 0x2 ;  /* 0x00000002ff0d7424 */ /* 0x000fe200078e00ff */
[----:B------:R-:W-:-:S04]  /*cbc0*/  ISETP.GE.AND P5, PT, R46, R49, PT ;  /* 0x000000312e00720c */ /* 0x000fc80003fa6270 */
[----:B------:R-:W-:-:S05]  /*cbd0*/  SEL R42, R19, RZ, !P5 ;  /* 0x000000ff132a7207 */ /* 0x000fca0006800000 */
[----:B------:R-:W-:-:S04]  /*cbe0*/  IMAD.IADD R42, R42, 0x1, R15 ;  /* 0x000000012a2a7824 */ /* 0x000fc800078e020f */
[----:B------:R-:W-:-:S07]  /*cbf0*/  IMAD.MOV.U32 R15, RZ, RZ, R42 ;  /* 0x000000ffff0f7224 */ /* 0x000fce00078e002a */
[----:B------:R-:W-:Y:S05]  /*cc00*/  WARPSYNC.COLLECTIVE R18, `(.L_x_303) ;  /* 0x0000000012087348 */ /* 0x000fea0003c00000 */
[----:B------:R0:W1:Y:S02]  /*cc10*/  SHFL.DOWN P5, R19, R15, R13, R12 ;  /* 0x0800000d0f137389 */ /* 0x00006400000a000c */
[----:B01----:R-:W-:Y:S05]  /*cc20*/  ENDCOLLECTIVE ;  /* 0x000000000000791b */ /* 0x003fea0003800000 */
.L_x_303:
[----:B------:R-:W-:Y:S01]  /*cc30*/  IMAD.MOV.U32 R13, RZ, RZ, 0x4 ;  /* 0x00000004ff0d7424 */ /* 0x000fe200078e00ff */
[----:B------:R-:W-:-:S04]  /*cc40*/  ISETP.GT.AND P5, PT, R38, R49, PT ;  /* 0x000000312600720c */ /* 0x000fc80003fa4270 */
[----:B------:R-:W-:-:S05]  /*cc50*/  SEL R19, R19, RZ, !P5 ;  /* 0x000000ff13137207 */ /* 0x000fca0006800000 */
[----:B------:R-:W-:-:S04]  /*cc60*/  IMAD.IADD R44, R42, 0x1, R19 ;  /* 0x000000012a2c7824 */ /* 0x000fc800078e0213 */
[----:B------:R-:W-:-:S07]  /*cc70*/  IMAD.MOV.U32 R15, RZ, RZ, R44 ;  /* 0x000000ffff0f7224 */ /* 0x000fce00078e002c */
[----:B------:R-:W-:Y:S05]  /*cc80*/  WARPSYNC.COLLECTIVE R18, `(.L_x_304) ;  /* 0x0000000012087348 */ /* 0x000fea0003c00000 */
[----:B------:R0:W1:Y:S02]  /*cc90*/  SHFL.DOWN P5, R19, R15, R13, R12 ;  /* 0x0800000d0f137389 */ /* 0x00006400000a000c */
[----:B01----:R-:W-:Y:S05]  /*cca0*/  ENDCOLLECTIVE ;  /* 0x000000000000791b */ /* 0x003fea0003800000 */
.L_x_304:
        /* <DEDUP_REMOVED lines=8> */
.L_x_305:
        /* <DEDUP_REMOVED lines=8> */
.L_x_306:
[----:B------:R-:W0:Y:S01]  /*cdb0*/  LDC.64 R12, c[0x0][0x3a0] ;  /* 0x0000e800ff0c7b82 */ /* 0x000e220000000a00 */
[----:B------:R-:W-:-:S04]  /*cdc0*/  ISETP.GT.AND P5, PT, R41, R49, PT ;  /* 0x000000312900720c */ /* 0x000fc80003fa4270 */
[----:B------:R-:W-:Y:S02]  /*cdd0*/  SEL R19, R19, RZ, !P5 ;  /* 0x000000ff13137207 */ /* 0x000fe40006800000 */
[----:B------:R-:W-:-:S03]  /*cde0*/  ISETP.NE.AND P5, PT, R14, 0x65, PT ;  /* 0x000000650e00780c */ /* 0x000fc60003fa5270 */
[----:B------:R-:W-:Y:S01]  /*cdf0*/  IMAD.IADD R39, R50, 0x1, R19 ;  /* 0x0000000132277824 */ /* 0x000fe200078e0213 */
[----:B0-----:R-:W-:-:S05]  /*ce00*/  IADD3 R42, P6, PT, R12, 0x100, RZ ;  /* 0x000001000c2a7810 */ /* 0x001fca0007fde0ff */
[----:B------:R-:W-:-:S08]  /*ce10*/  IMAD.X R44, RZ, RZ, R13, P6 ;  /* 0x000000ffff2c7224 */ /* 0x000fd000030e060d */
[----:B------:R-:W-:Y:S05]  /*ce20*/  WARPSYNC.COLLECTIVE R18, `(.L_x_307) ;  /* 0x0000000012087348 */ /* 0x000fea0003c00000 */
[----:B------:R-:W-:Y:S01]  /*ce30*/  VOTE.ALL P5, P5 ;  /* 0x0000000000ff7806 */ /* 0x000fe200028a0000 */
[----:B------:R-:W-:-:S12]  /*ce40*/  ENDCOLLECTIVE ;  /* 0x000000000000791b */ /* 0x000fd80003800000 */
.L_x_307:
[----:B------:R-:W-:Y:S05]  /*ce50*/  BRA `(.L_x_308) ;  /* 0xffffffcc00287947 */ /* 0x000fea000383ffff */
.L_x_199:
[----:B------:R-:W-:Y:S01]  /*ce60*/  BSSY B0, `(.L_x_309) ;  /* 0x0000006000007945 */ /* 0x000fe20003800000 */
[----:B------:R-:W-:Y:S01]  /*ce70*/  PLOP3.LUT P6, PT, P6, PT, PT, 0x8, 0x80 ;  /* 0x000000000080781c */ /* 0x000fe200037ce170 */
[----:B------:R-:W-:-:S12]  /*ce80*/  IMAD.MOV.U32 R18, RZ, RZ, -0x1 ;  /* 0xffffffffff127424 */ /* 0x000fd800078e00ff */
[----:B------:R-:W-:Y:S05]  /*ce90*/  WARPSYNC.COLLECTIVE R18, `(.L_x_310) ;  /* 0x0000000012087348 */ /* 0x000fea0003c00000 */
[----:B------:R-:W-:Y:S01]  /*cea0*/  VOTE.ANY P6, P6 ;  /* 0x0000000000ff7806 */ /* 0x000fe200030c0100 */
[----:B------:R-:W-:-:S12]  /*ceb0*/  ENDCOLLECTIVE ;  /* 0x000000000000791b */ /* 0x000fd80003800000 */
.L_x_310:
[----:B------:R-:W-:Y:S05]  /*cec0*/  BSYNC B0 ;  /* 0x0000000000007941 */ /* 0x000fea0003800000 */
.L_x_309:
[----:B------:R-:W-:Y:S05]  /*ced0*/  BRA `(.L_x_311) ;  /* 0xffffffcc00307947 */ /* 0x000fea000383ffff */
.L_x_203:
[----:B------:R-:W-:Y:S01]  /*cee0*/  BSSY B0, `(.L_x_312) ;  /* 0x0000006000007945 */ /* 0x000fe20003800000 */
[----:B------:R-:W-:Y:S01]  /*cef0*/  PLOP3.LUT P6, PT, P6, PT, PT, 0x8, 0x80 ;  /* 0x000000000080781c */ /* 0x000fe200037ce170 */
[----:B------:R-:W-:-:S12]  /*cf00*/  IMAD.MOV.U32 R18, RZ, RZ, -0x1 ;  /* 0xffffffffff127424 */ /* 0x000fd800078e00ff */
[----:B------:R-:W-:Y:S05]  /*cf10*/  WARPSYNC.COLLECTIVE R18, `(.L_x_313) ;  /* 0x0000000012087348 */ /* 0x000fea0003c00000 */
[----:B------:R-:W-:Y:S01]  /*cf20*/  VOTE.ANY P6, P6 ;  /* 0x0000000000ff7806 */ /* 0x000fe200030c0100 */
[----:B------:R-:W-:-:S12]  /*cf30*/  ENDCOLLECTIVE ;  /* 0x000000000000791b */ /* 0x000fd80003800000 */
.L_x_313:
[----:B------:R-:W-:Y:S05]  /*cf40*/  BSYNC B0 ;  /* 0x0000000000007941 */ /* 0x000fea0003800000 */
.L_x_312:
[----:B------:R-:W-:Y:S05]  /*cf50*/  BRA `(.L_x_314) ;  /* 0xffffffcc00447947 */ /* 0x000fea000383ffff */
.L_x_205:
[----:B------:R-:W-:Y:S01]  /*cf60*/  BSSY B0, `(.L_x_315) ;  /* 0x0000006000007945 */ /* 0x000fe20003800000 */
[----:B------:R-:W-:Y:S01]  /*cf70*/  PLOP3.LUT P5, PT, P5, PT, PT, 0x8, 0x80 ;  /* 0x000000000080781c */ /* 0x000fe20002fae170 */
[----:B------:R-:W-:-:S12]  /*cf80*/  IMAD.MOV.U32 R18, RZ, RZ, -0x1 ;  /* 0xffffffffff127424 */ /* 0x000fd800078e00ff */
[----:B------:R-:W-:Y:S05]  /*cf90*/  WARPSYNC.COLLECTIVE R18, `(.L_x_316) ;  /* 0x0000000012087348 */ /* 0x000fea0003c00000 */
[----:B------:R-:W-:Y:S01]  /*cfa0*/  VOTE.ANY R18, PT, P5 ;  /* 0x0000000000127806 */ /* 0x000fe200028e0100 */
[----:B------:R-:W-:Y:S06]  /*cfb0*/  ENDCOLLECTIVE ;  /* 0x000000000000791b */ /* 0x000fec0003800000 */
.L_x_316:
[----:B------:R-:W-:Y:S05]  /*cfc0*/  BSYNC B0 ;  /* 0x0000000000007941 */ /* 0x000fea0003800000 */
.L_x_315:
        /* <DEDUP_REMOVED lines=10> */
.L_x_317:
        /* <DEDUP_REMOVED lines=8> */
.L_x_318:
        /* <DEDUP_REMOVED lines=8> */
.L_x_319:
        /* <DEDUP_REMOVED lines=8> */
.L_x_320:
        /* <DEDUP_REMOVED lines=8> */
.L_x_321:
[----:B------:R-:W-:-:S04]  /*d270*/  ISETP.GT.AND P5, PT, R41, R12, PT ;  /* 0x0000000c2900720c */ /* 0x000fc80003fa4270 */
[----:B------:R-:W-:Y:S02]  /*d280*/  SEL R19, R19, RZ, !P5 ;  /* 0x000000ff13137207 */ /* 0x000fe40006800000 */
[----:B------:R-:W-:Y:S02]  /*d290*/  ISETP.NE.AND P5, PT, R14, 0x65, PT ;  /* 0x000000650e00780c */ /* 0x000fe40003fa5270 */
[----:B------:R-:W-:-:S11]  /*d2a0*/  IADD3 R39, PT, PT, R48, R19, R39 ;  /* 0x0000001330277210 */ /* 0x000fd60007ffe027 */
[----:B------:R-:W-:Y:S05]  /*d2b0*/  WARPSYNC.COLLECTIVE R18, `(.L_x_322) ;  /* 0x0000000012087348 */ /* 0x000fea0003c00000 */
[----:B------:R-:W-:Y:S01]  /*d2c0*/  VOTE.ALL P5, P5 ;  /* 0x0000000000ff7806 */ /* 0x000fe200028a0000 */
[----:B------:R-:W-:-:S12]  /*d2d0*/  ENDCOLLECTIVE ;  /* 0x000000000000791b */ /* 0x000fd80003800000 */
.L_x_322:
[----:B------:R-:W-:Y:S05]  /*d2e0*/  BRA `(.L_x_323) ;  /* 0xffffffc800e07947 */ /* 0x000fea000383ffff */
.L_x_324:
[----:B------:R-:W-:-:S00]  /*d2f0*/  BRA `(.L_x_324) ;  /* 0xfffffffc00fc7947 */ /* 0x000fc0000383ffff */
[----:B------:R-:W-:-:S00]  /*d300*/  NOP ;  /* 0x0000000000007918 */ /* 0x000fc00000000000 */
[----:B------:R-:W-:-:S00]  /*d310*/  NOP ;  /* 0x0000000000007918 */ /* 0x000fc00000000000 */
[----:B------:R-:W-:-:S00]  /*d320*/  NOP ;  /* 0x0000000000007918 */ /* 0x000fc00000000000 */
[----:B------:R-:W-:-:S00]  /*d330*/  NOP ;  /* 0x0000000000007918 */ /* 0x000fc00000000000 */
[----:B------:R-:W-:-:S00]  /*d340*/  NOP ;  /* 0x0000000000007918 */ /* 0x000fc00000000000 */
[----:B------:R-:W-:-:S00]  /*d350*/  NOP ;  /* 0x0000000000007918 */ /* 0x000fc00000000000 */
[----:B------:R-:W-:-:S00]  /*d360*/  NOP ;  /* 0x0000000000007918 */ /* 0x000fc00000000000 */
[----:B------:R-:W-:-:S00]  /*d370*/  NOP ;  /* 0x0000000000007918 */ /* 0x000fc00000000000 */
.L_x_367:


//--------------------- .text._ZN3cub18CUB_300001_SM_10006detail4scan23DeviceCompactInitKernelINS0_13ScanTileStateIiLb1EEEPlEEvT_iT0_ --------------------------
	.section	.text._ZN3cub18CUB_300001_SM_10006detail4scan23DeviceCompactInitKernelINS0_13ScanTileStateIiLb1EEEPlEEvT_iT0_,"ax",@progbits
	.align	128
        .global         _ZN3cub18CUB_300001_SM_10006detail4scan23DeviceCompactInitKernelINS0_13ScanTileStateIiLb1EEEPlEEvT_iT0_
        .type           _ZN3cub18CUB_300001_SM_10006detail4scan23DeviceCompactInitKernelINS0_13ScanTileStateIiLb1EEEPlEEvT_iT0_,@function
        .size           _ZN3cub18CUB_300001_SM_10006detail4scan23DeviceCompactInitKernelINS0_13ScanTileStateIiLb1EEEPlEEvT_iT0_,(.L_x_368 - _ZN3cub18CUB_300001_SM_10006detail4scan23DeviceCompactInitKernelINS0_13ScanTileStateIiLb1EEEPlEEvT_iT0_)
        .other          _ZN3cub18CUB_300001_SM_10006detail4scan23DeviceCompactInitKernelINS0_13ScanTileStateIiLb1EEEPlEEvT_iT0_,@"STO_CUDA_ENTRY STV_DEFAULT"
_ZN3cub18CUB_300001_SM_10006detail4scan23DeviceCompactInitKernelINS0_13ScanTileStateIiLb1EEEPlEEvT_iT0_:
.text._ZN3cub18CUB_300001_SM_10006detail4scan23DeviceCompactInitKernelINS0_13ScanTileStateIiLb1EEEPlEEvT_iT0_:
[----:B------:R-:W-:Y:S01]  /*0000*/  LDC R1, c[0x0][0x37c] ;  /* 0x0000df00ff017b82 */ /* 0x000fe20000000800 */
[----:B------:R-:W0:Y:S07]  /*0010*/  S2R R0, SR_TID.X ;  /* 0x0000000000007919 */ /* 0x000e2e0000002100 */
[----:B------:R-:W1:Y:S01]  /*0020*/  S2UR UR6, SR_CTAID.X ;  /* 0x00000000000679c3 */ /* 0x000e620000002500 */
[----:B------:R-:W2:Y:S07]  /*0030*/  LDCU UR4, c[0x0][0x388] ;  /* 0x00007100ff0477ac */ /* 0x000eae0008000800 */
[----:B------:R-:W1:Y:S01]  /*0040*/  LDC R7, c[0x0][0x360] ;  /* 0x0000d800ff077b82 */ /* 0x000e620000000800 */
[C---:B0-----:R-:W-:Y:S01]  /*0050*/  ISETP.GT.U32.AND P0, PT, R0.reuse, 0x1f, PT ;  /* 0x0000001f0000780c */ /* 0x041fe20003f04070 */
[----:B-1----:R-:W-:Y:S01]  /*0060*/  IMAD R7, R7, UR6, R0 ;  /* 0x0000000607077c24 */ /* 0x002fe2000f8e0200 */
[----:B------:R-:W-:-:S02]  /*0070*/  LOP3.LUT P2, RZ, R0, UR6, RZ, 0xfc, !PT ;  /* 0x0000000600ff7c12 */ /* 0x000fc4000f84fcff */
[----:B------:R-:W-:Y:S02]  /*0080*/  ISETP.NE.OR P0, PT, RZ, UR6, P0 ;  /* 0x00000006ff007c0c */ /* 0x000fe40008705670 */
[----:B--2---:R-:W-:Y:S01]  /*0090*/  ISETP.GE.AND P1, PT, R7, UR4, PT ;  /* 0x0000000407007c0c */ /* 0x004fe2000bf26270 */
[----:B------:R-:W0:Y:S10]  /*00a0*/  LDCU.64 UR4, c[0x0][0x358] ;  /* 0x00006b00ff0477ac */ /* 0x000e340008000a00 */
[----:B------:R-:W1:Y:S02]  /*00b0*/  @!P0 LDC.64 R4, c[0x0][0x380] ;  /* 0x0000e000ff048b82 */ /* 0x000e640000000a00 */
[----:B------:R-:W-:-:S06]  /*00c0*/  @!P1 MOV R6, 0x63 ;  /* 0x0000006300069802 */ /* 0x000fcc0000000f00 */
[----:B------:R-:W2:Y:S01]  /*00d0*/  @!P1 LDC.64 R2, c[0x0][0x380] ;  /* 0x0000e000ff029b82 */ /* 0x000ea20000000a00 */
[----:B-1----:R-:W-:-:S04]  /*00e0*/  @!P0 IMAD.WIDE.U32 R4, R0, 0x8, R4 ;  /* 0x0000000800048825 */ /* 0x002fc800078e0004 */
[----:B--2---:R-:W-:-:S04]  /*00f0*/  @!P1 IMAD.WIDE R2, R7, 0x8, R2 ;  /* 0x0000000807029825 */ /* 0x004fc800078e0202 */
[----:B------:R-:W-:-:S05]  /*0100*/  IMAD.MOV.U32 R7, RZ, RZ, RZ ;  /* 0x000000ffff077224 */ /* 0x000fca00078e00ff */
[----:B0-----:R0:W-:Y:S04]  /*0110*/  @!P1 STG.E.64 desc[UR4][R2.64+0x100], R6 ;  /* 0x0001000602009986 */ /* 0x0011e8000c101b04 */
[----:B------:R0:W-:Y:S01]  /*0120*/  @!P0 STG.E.64 desc[UR4][R4.64], RZ ;  /* 0x000000ff04008986 */ /* 0x0001e2000c101b04 */
[----:B------:R-:W-:Y:S05]  /*0130*/  @P2 EXIT ;  /* 0x000000000000294d */ /* 0x000fea0003800000 */
[----:B0-----:R-:W0:Y:S02]  /*0140*/  LDC.64 R2, c[0x0][0x390] ;  /* 0x0000e400ff027b82 */ /* 0x001e240000000a00 */
[----:B0-----:R-:W-:Y:S01]  /*0150*/  STG.E.64 desc[UR4][R2.64], RZ ;  /* 0x000000ff02007986 */ /* 0x001fe2000c101b04 */
[----:B------:R-:W-:Y:S05]  /*0160*/  EXIT ;  /* 0x000000000000794d */ /* 0x000fea0003800000 */
.L_x_325:
        /* <DEDUP_REMOVED lines=9> */
.L_x_368:


//--------------------- .text._ZN3cub18CUB_300001_SM_10006detail8for_each13static_kernelINS2_12policy_hub_t12policy_500_tElN6thrust24THRUST_300001_SM_1000_NS8cuda_cub6__fill7functorINS7_6detail15normal_iteratorINS7_10device_ptrIiEEEEiEEEEvT0_T1_ --------------------------
	.section	.text._ZN3cub18CUB_300001_SM_10006detail8for_each13static_kernelINS2_12policy_hub_t12policy_500_tElN6thrust24THRUST_300001_SM_1000_NS8cuda_cub6__fill7functorINS7_6detail15normal_iteratorINS7_10device_ptrIiEEEEiEEEEvT0_T1_,"ax",@progbits
	.align	128
        .global         _ZN3cub18CUB_300001_SM_10006detail8for_each13static_kernelINS2_12policy_hub_t12policy_500_tElN6thrust24THRUST_300001_SM_1000_NS8cuda_cub6__fill7functorINS7_6detail15normal_iteratorINS7_10device_ptrIiEEEEiEEEEvT0_T1_
        .type           _ZN3cub18CUB_300001_SM_10006detail8for_each13static_kernelINS2_12policy_hub_t12policy_500_tElN6thrust24THRUST_300001_SM_1000_NS8cuda_cub6__fill7functorINS7_6detail15normal_iteratorINS7_10device_ptrIiEEEEiEEEEvT0_T1_,@function
        .size           _ZN3cub18CUB_300001_SM_10006detail8for_each13static_kernelINS2_12policy_hub_t12policy_500_tElN6thrust24THRUST_300001_SM_1000_NS8cuda_cub6__fill7functorINS7_6detail15normal_iteratorINS7_10device_ptrIiEEEEiEEEEvT0_T1_,(.L_x_369 - _ZN3cub18CUB_300001_SM_10006detail8for_each13static_kernelINS2_12policy_hub_t12policy_500_tElN6thrust24THRUST_300001_SM_1000_NS8cuda_cub6__fill7functorINS7_6detail15normal_iteratorINS7_10device_ptrIiEEEEiEEEEvT0_T1_)
        .other          _ZN3cub18CUB_300001_SM_10006detail8for_each13static_kernelINS2_12policy_hub_t12policy_500_tElN6thrust24THRUST_300001_SM_1000_NS8cuda_cub6__fill7functorINS7_6detail15normal_iteratorINS7_10device_ptrIiEEEEiEEEEvT0_T1_,@"STO_CUDA_ENTRY STV_DEFAULT"
_ZN3cub18CUB_300001_SM_10006detail8for_each13static_kernelINS2_12policy_hub_t12policy_500_tElN6thrust24THRUST_300001_SM_1000_NS8cuda_cub6__fill7functorINS7_6detail15normal_iteratorINS7_10device_ptrIiEEEEiEEEEvT0_T1_:
.text._ZN3cub18CUB_300001_SM_10006detail8for_each13static_kernelINS2_12policy_hub_t12policy_500_tElN6thrust24THRUST_300001_SM_1000_NS8cuda_cub6__fill7functorINS7_6detail15normal_iteratorINS7_10device_ptrIiEEEEiEEEEvT0_T1_:
[----:B------:R-:W-:Y:S08]  /*0000*/  LDC R1, c[0x0][0x37c] ;  /* 0x0000df00ff017b82 */ /* 0x000ff00000000800 */
[----:B------:R-:W0:Y:S01]  /*0010*/  S2UR UR4, SR_CTAID.X ;  /* 0x00000000000479c3 */ /* 0x000e220000002500 */
[----:B------:R-:W1:Y:S01]  /*0020*/  LDCU.64 UR6, c[0x0][0x380] ;  /* 0x00007000ff0677ac */ /* 0x000e620008000a00 */
[----:B------:R-:W2:Y:S01]  /*0030*/  LDCU.64 UR8, c[0x0][0x358] ;  /* 0x00006b00ff0877ac */ /* 0x000ea20008000a00 */
[----:B0-----:R-:W-:-:S04]  /*0040*/  UIMAD.WIDE.U32 UR4, UR4, 0x200, URZ ;  /* 0x00000200040478a5 */ /* 0x001fc8000f8e00ff */
[----:B-1----:R-:W-:-:S04]  /*0050*/  UIADD3 UR6, UP0, UPT, -UR4, UR6, URZ ;  /* 0x0000000604067290 */ /* 0x002fc8000ff1e1ff */
[----:B------:R-:W-:Y:S02]  /*0060*/  UIADD3.X UR7, UPT, UPT, ~UR5, UR7, URZ, UP0, !UPT ;  /* 0x0000000705077290 */ /* 0x000fe400087fe5ff */
[----:B------:R-:W-:-:S04]  /*0070*/  UISETP.GE.U32.AND UP0, UPT, UR6, 0x200, UPT ;  /* 0x000002000600788c */ /* 0x000fc8000bf06070 */
[----:B------:R-:W-:-:S09]  /*0080*/  UISETP.GE.AND.EX UP0, UPT, UR7, URZ, UPT, UP0 ;  /* 0x000000ff0700728c */ /* 0x000fd2000bf06300 */
[----:B--2---:R-:W-:Y:S05]  /*0090*/  BRA.U !UP0, `(.L_x_326) ;  /* 0x0000000108287547 */ /* 0x004fea000b800000 */
[----:B------:R-:W0:Y:S01]  /*00a0*/  S2R R0, SR_TID.X ;  /* 0x0000000000007919 */ /* 0x000e220000002100 */
[----:B------:R-:W1:Y:S01]  /*00b0*/  LDCU.64 UR6, c[0x0][0x388] ;  /* 0x00007100ff0677ac */ /* 0x000e620008000a00 */
[----:B------:R-:W2:Y:S01]  /*00c0*/  LDC R5, c[0x0][0x390] ;  /* 0x0000e400ff057b82 */ /* 0x000ea20000000800 */
[----:B0-----:R-:W-:-:S05]  /*00d0*/  IADD3 R0, P0, PT, R0, UR4, RZ ;  /* 0x0000000400007c10 */ /* 0x001fca000ff1e0ff */
[----:B------:R-:W-:Y:S01]  /*00e0*/  IMAD.X R3, RZ, RZ, UR5, P0 ;  /* 0x00000005ff037e24 */ /* 0x000fe200080e06ff */
[----:B-1----:R-:W-:-:S04]  /*00f0*/  LEA R2, P0, R0, UR6, 0x2 ;  /* 0x0000000600027c11 */ /* 0x002fc8000f8010ff */
[----:B------:R-:W-:-:S05]  /*0100*/  LEA.HI.X R3, R0, UR7, R3, 0x2, P0 ;  /* 0x0000000700037c11 */ /* 0x000fca00080f1403 */
[----:B--2---:R-:W-:Y:S04]  /*0110*/  STG.E desc[UR8][R2.64], R5 ;  /* 0x0000000502007986 */ /* 0x004fe8000c101908 */
[----:B------:R-:W-:Y:S01]  /*0120*/  STG.E desc[UR8][R2.64+0x400], R5 ;  /* 0x0004000502007986 */ /* 0x000fe2000c101908 */
[----:B------:R-:W-:Y:S05]  /*0130*/  EXIT ;  /* 0x000000000000794d */ /* 0x000fea0003800000 */
.L_x_326:
[----:B------:R-:W0:Y:S01]  /*0140*/  S2R R0, SR_TID.X ;  /* 0x0000000000007919 */ /* 0x000e220000002100 */
[----:B------:R-:W-:Y:S01]  /*0150*/  USHF.R.S32.HI UR7, URZ, 0x1f, UR6 ;  /* 0x0000001fff077899 */ /* 0x000fe20008011406 */
[----:B------:R-:W1:Y:S05]  /*0160*/  LDCU.64 UR10, c[0x0][0x388] ;  /* 0x00007100ff0a77ac */ /* 0x000e6a0008000a00 */
[----:B------:R-:W-:Y:S02]  /*0170*/  IMAD.U32 R2, RZ, RZ, UR7 ;  /* 0x00000007ff027e24 */ /* 0x000fe4000f8e00ff */
[----:B------:R-:W-:Y:S01]  /*0180*/  IMAD.U32 R4, RZ, RZ, UR7 ;  /* 0x00000007ff047e24 */ /* 0x000fe2000f8e00ff */
[----:B0-----:R-:W-:-:S04]  /*0190*/  ISETP.LT.U32.AND P0, PT, R0, UR6, PT ;  /* 0x0000000600007c0c */ /* 0x001fc8000bf01070 */
[----:B------:R-:W-:Y:S01]  /*01a0*/  ISETP.GT.AND.EX P0, PT, R2, RZ, PT, P0 ;  /* 0x000000ff0200720c */ /* 0x000fe20003f04300 */
[C---:B------:R-:W-:Y:S01]  /*01b0*/  VIADD R2, R0.reuse, 0x100 ;  /* 0x0000010000027836 */ /* 0x040fe20000000000 */
[----:B------:R-:W-:-:S04]  /*01c0*/  IADD3 R0, P2, PT, R0, UR4, RZ ;  /* 0x0000000400007c10 */ /* 0x000fc8000ff5e0ff */
[----:B------:R-:W-:Y:S01]  /*01d0*/  ISETP.LT.U32.AND P1, PT, R2, UR6, PT ;  /* 0x0000000602007c0c */ /* 0x000fe2000bf21070 */
[----:B------:R-:W-:Y:S01]  /*01e0*/  IMAD.X R3, RZ, RZ, UR5, P2 ;  /* 0x00000005ff037e24 */ /* 0x000fe200090e06ff */
[----:B-1----:R-:W-:Y:S02]  /*01f0*/  LEA R2, P2, R0, UR10, 0x2 ;  /* 0x0000000a00027c11 */ /* 0x002fe4000f8410ff */
[----:B------:R-:W-:Y:S02]  /*0200*/  ISETP.GT.AND.EX P1, PT, R4, RZ, PT, P1 ;  /* 0x000000ff0400720c */ /* 0x000fe40003f24310 */
[----:B------:R-:W-:Y:S01]  /*0210*/  LEA.HI.X R3, R0, UR11, R3, 0x2, P2 ;  /* 0x0000000b00037c11 */ /* 0x000fe200090f1403 */
[----:B------:R-:W0:Y:S04]  /*0220*/  @P0 LDC R5, c[0x0][0x390] ;  /* 0x0000e400ff050b82 */ /* 0x000e280000000800 */
[----:B0-----:R0:W-:Y:S06]  /*0230*/  @P0 STG.E desc[UR8][R2.64], R5 ;  /* 0x0000000502000986 */ /* 0x0011ec000c101908 */
[----:B------:R-:W-:Y:S05]  /*0240*/  @!P1 EXIT ;  /* 0x000000000000994d */ /* 0x000fea0003800000 */
[----:B0-----:R-:W0:Y:S02]  /*0250*/  LDC R5, c[0x0][0x390] ;  /* 0x0000e400ff057b82 */ /* 0x001e240000000800 */
[----:B0-----:R-:W-:Y:S01]  /*0260*/  STG.E desc[UR8][R2.64+0x400], R5 ;  /* 0x0004000502007986 */ /* 0x001fe2000c101908 */
[----:B------:R-:W-:Y:S05]  /*0270*/  EXIT ;  /* 0x000000000000794d */ /* 0x000fea0003800000 */
.L_x_327:
        /* <DEDUP_REMOVED lines=16> */
.L_x_369:


//--------------------- .text._ZN3cub18CUB_300001_SM_10006detail8for_each13static_kernelINS2_12policy_hub_t12policy_500_tEmN6thrust24THRUST_300001_SM_1000_NS8cuda_cub20__uninitialized_fill7functorINS7_10device_ptrIiEEiEEEEvT0_T1_ --------------------------
	.section	.text._ZN3cub18CUB_300001_SM_10006detail8for_each13static_kernelINS2_12policy_hub_t12policy_500_tEmN6thrust24THRUST_300001_SM_1000_NS8cuda_cub20__uninitialized_fill7functorINS7_10device_ptrIiEEiEEEEvT0_T1_,"ax",@progbits
	.align	128
        .global         _ZN3cub18CUB_300001_SM_10006detail8for_each13static_kernelINS2_12policy_hub_t12policy_500_tEmN6thrust24THRUST_300001_SM_1000_NS8cuda_cub20__uninitialized_fill7functorINS7_10device_ptrIiEEiEEEEvT0_T1_
        .type           _ZN3cub18CUB_300001_SM_10006detail8for_each13static_kernelINS2_12policy_hub_t12policy_500_tEmN6thrust24THRUST_300001_SM_1000_NS8cuda_cub20__uninitialized_fill7functorINS7_10device_ptrIiEEiEEEEvT0_T1_,@function
        .size           _ZN3cub18CUB_300001_SM_10006detail8for_each13static_kernelINS2_12policy_hub_t12policy_500_tEmN6thrust24THRUST_300001_SM_1000_NS8cuda_cub20__uninitialized_fill7functorINS7_10device_ptrIiEEiEEEEvT0_T1_,(.L_x_370 - _ZN3cub18CUB_300001_SM_10006detail8for_each13static_kernelINS2_12policy_hub_t12policy_500_tEmN6thrust24THRUST_300001_SM_1000_NS8cuda_cub20__uninitialized_fill7functorINS7_10device_ptrIiEEiEEEEvT0_T1_)
        .other          _ZN3cub18CUB_300001_SM_10006detail8for_each13static_kernelINS2_12policy_hub_t12policy_500_tEmN6thrust24THRUST_300001_SM_1000_NS8cuda_cub20__uninitialized_fill7functorINS7_10device_ptrIiEEiEEEEvT0_T1_,@"STO_CUDA_ENTRY STV_DEFAULT"
_ZN3cub18CUB_300001_SM_10006detail8for_each13static_kernelINS2_12policy_hub_t12policy_500_tEmN6thrust24THRUST_300001_SM_1000_NS8cuda_cub20__uninitialized_fill7functorINS7_10device_ptrIiEEiEEEEvT0_T1_:
.text._ZN3cub18CUB_300001_SM_10006detail8for_each13static_kernelINS2_12policy_hub_t12policy_500_tEmN6thrust24THRUST_300001_SM_1000_NS8cuda_cub20__uninitialized_fill7functorINS7_10device_ptrIiEEiEEEEvT0_T1_:
        /* <DEDUP_REMOVED lines=8> */
[----:B------:R-:W-:-:S09]  /*0080*/  UISETP.GE.U32.AND.EX UP0, UPT, UR7, URZ, UPT, UP0 ;  /* 0x000000ff0700728c */ /* 0x000fd2000bf06100 */
        /* <DEDUP_REMOVED lines=11> */
.L_x_328:
[----:B------:R-:W0:Y:S01]  /*0140*/  S2R R0, SR_TID.X ;  /* 0x0000000000007919 */ /* 0x000e220000002100 */
[----:B------:R-:W-:Y:S01]  /*0150*/  IMAD.U32 R2, RZ, RZ, UR7 ;  /* 0x00000007ff027e24 */ /* 0x000fe2000f8e00ff */
[----:B------:R-:W1:Y:S01]  /*0160*/  LDCU.64 UR10, c[0x0][0x388] ;  /* 0x00007100ff0a77ac */ /* 0x000e620008000a00 */
[----:B------:R-:W-:Y:S01]  /*0170*/  IMAD.U32 R4, RZ, RZ, UR7 ;  /* 0x00000007ff047e24 */ /* 0x000fe2000f8e00ff */
[----:B0-----:R-:W-:-:S04]  /*0180*/  ISETP.LT.U32.AND P0, PT, R0, UR6, PT ;  /* 0x0000000600007c0c */ /* 0x001fc8000bf01070 */
[----:B------:R-:W-:Y:S01]  /*0190*/  ISETP.GT.U32.AND.EX P0, PT, R2, RZ, PT, P0 ;  /* 0x000000ff0200720c */ /* 0x000fe20003f04100 */
[C---:B------:R-:W-:Y:S01]  /*01a0*/  VIADD R2, R0.reuse, 0x100 ;  /* 0x0000010000027836 */ /* 0x040fe20000000000 */
[----:B------:R-:W-:-:S04]  /*01b0*/  IADD3 R0, P2, PT, R0, UR4, RZ ;  /* 0x0000000400007c10 */ /* 0x000fc8000ff5e0ff */
[----:B------:R-:W-:Y:S01]  /*01c0*/  ISETP.LT.U32.AND P1, PT, R2, UR6, PT ;  /* 0x0000000602007c0c */ /* 0x000fe2000bf21070 */
[----:B------:R-:W-:Y:S01]  /*01d0*/  IMAD.X R3, RZ, RZ, UR5, P2 ;  /* 0x00000005ff037e24 */ /* 0x000fe200090e06ff */
[----:B-1----:R-:W-:Y:S02]  /*01e0*/  LEA R2, P2, R0, UR10, 0x2 ;  /* 0x0000000a00027c11 */ /* 0x002fe4000f8410ff */
[----:B------:R-:W-:Y:S02]  /*01f0*/  ISETP.GT.U32.AND.EX P1, PT, R4, RZ, PT, P1 ;  /* 0x000000ff0400720c */ /* 0x000fe40003f24110 */
[----:B------:R-:W-:Y:S01]  /*0200*/  LEA.HI.X R3, R0, UR11, R3, 0x2, P2 ;  /* 0x0000000b00037c11 */ /* 0x000fe200090f1403 */
[----:B------:R-:W0:Y:S04]  /*0210*/  @P0 LDC R5, c[0x0][0x390] ;  /* 0x0000e400ff050b82 */ /* 0x000e280000000800 */
[----:B0-----:R0:W-:Y:S06]  /*0220*/  @P0 STG.E desc[UR8][R2.64], R5 ;  /* 0x0000000502000986 */ /* 0x0011ec000c101908 */
[----:B------:R-:W-:Y:S05]  /*0230*/  @!P1 EXIT ;  /* 0x000000000000994d */ /* 0x000fea0003800000 */
[----:B0-----:R-:W0:Y:S02]  /*0240*/  LDC R5, c[0x0][0x390] ;  /* 0x0000e400ff057b82 */ /* 0x001e240000000800 */
[----:B0-----:R-:W-:Y:S01]  /*0250*/  STG.E desc[UR8][R2.64+0x400], R5 ;  /* 0x0004000502007986 */ /* 0x001fe2000c101908 */
[----:B------:R-:W-:Y:S05]  /*0260*/  EXIT ;  /* 0x000000000000794d */ /* 0x000fea0003800000 */
.L_x_329:
        /* <DEDUP_REMOVED lines=9> */
.L_x_370:


//--------------------- .text._ZN3cub18CUB_300001_SM_10006detail8for_each13static_kernelINS2_12policy_hub_t12policy_500_tEmN6thrust24THRUST_300001_SM_1000_NS8cuda_cub6__fill7functorINS7_6detail15normal_iteratorINS7_10device_ptrIiEEEEiEEEEvT0_T1_ --------------------------
	.section	.text._ZN3cub18CUB_300001_SM_10006detail8for_each13static_kernelINS2_12policy_hub_t12policy_500_tEmN6thrust24THRUST_300001_SM_1000_NS8cuda_cub6__fill7functorINS7_6detail15normal_iteratorINS7_10device_ptrIiEEEEiEEEEvT0_T1_,"ax",@progbits
	.align	128
        .global         _ZN3cub18CUB_300001_SM_10006detail8for_each13static_kernelINS2_12policy_hub_t12policy_500_tEmN6thrust24THRUST_300001_SM_1000_NS8cuda_cub6__fill7functorINS7_6detail15normal_iteratorINS7_10device_ptrIiEEEEiEEEEvT0_T1_
        .type           _ZN3cub18CUB_300001_SM_10006detail8for_each13static_kernelINS2_12policy_hub_t12policy_500_tEmN6thrust24THRUST_300001_SM_1000_NS8cuda_cub6__fill7functorINS7_6detail15normal_iteratorINS7_10device_ptrIiEEEEiEEEEvT0_T1_,@function
        .size           _ZN3cub18CUB_300001_SM_10006detail8for_each13static_kernelINS2_12policy_hub_t12policy_500_tEmN6thrust24THRUST_300001_SM_1000_NS8cuda_cub6__fill7functorINS7_6detail15normal_iteratorINS7_10device_ptrIiEEEEiEEEEvT0_T1_,(.L_x_371 - _ZN3cub18CUB_300001_SM_10006detail8for_each13static_kernelINS2_12policy_hub_t12policy_500_tEmN6thrust24THRUST_300001_SM_1000_NS8cuda_cub6__fill7functorINS7_6detail15normal_iteratorINS7_10device_ptrIiEEEEiEEEEvT0_T1_)
        .other          _ZN3cub18CUB_300001_SM_10006detail8for_each13static_kernelINS2_12policy_hub_t12policy_500_tEmN6thrust24THRUST_300001_SM_1000_NS8cuda_cub6__fill7functorINS7_6detail15normal_iteratorINS7_10device_ptrIiEEEEiEEEEvT0_T1_,@"STO_CUDA_ENTRY STV_DEFAULT"
_ZN3cub18CUB_300001_SM_10006detail8for_each13static_kernelINS2_12policy_hub_t12policy_500_tEmN6thrust24THRUST_300001_SM_1000_NS8cuda_cub6__fill7functorINS7_6detail15normal_iteratorINS7_10device_ptrIiEEEEiEEEEvT0_T1_:
.text._ZN3cub18CUB_300001_SM_10006detail8for_each13static_kernelINS2_12policy_hub_t12policy_500_tEmN6thrust24THRUST_300001_SM_1000_NS8cuda_cub6__fill7functorINS7_6detail15normal_iteratorINS7_10device_ptrIiEEEEiEEEEvT0_T1_:
        /* <DEDUP_REMOVED lines=20> */
.L_x_330:
        /* <DEDUP_REMOVED lines=19> */
.L_x_331:
        /* <DEDUP_REMOVED lines=9> */
.L_x_371:


//--------------------- .text._ZN3cub18CUB_300001_SM_10006detail11EmptyKernelIvEEvv --------------------------
	.section	.text._ZN3cub18CUB_300001_SM_10006detail11EmptyKernelIvEEvv,"ax",@progbits
	.align	128
        .global         _ZN3cub18CUB_300001_SM_10006detail11EmptyKernelIvEEvv
        .type           _ZN3cub18CUB_300001_SM_10006detail11EmptyKernelIvEEvv,@function
        .size           _ZN3cub18CUB_300001_SM_10006detail11EmptyKernelIvEEvv,(.L_x_372 - _ZN3cub18CUB_300001_SM_10006detail11EmptyKernelIvEEvv)
        .other          _ZN3cub18CUB_300001_SM_10006detail11EmptyKernelIvEEvv,@"STO_CUDA_ENTRY STV_DEFAULT"
_ZN3cub18CUB_300001_SM_10006detail11EmptyKernelIvEEvv:
.text._ZN3cub18CUB_300001_SM_10006detail11EmptyKernelIvEEvv:
[----:B------:R-:W-:Y:S01]  /*0000*/  LDC R1, c[0x0][0x37c] ;  /* 0x0000df00ff017b82 */ /* 0x000fe20000000800 */
[----:B------:R-:W-:Y:S05]  /*0010*/  EXIT ;  /* 0x000000000000794d */ /* 0x000fea0003800000 */
.L_x_332:
        /* <DEDUP_REMOVED lines=14> */
.L_x_372:


//--------------------- .text._Z15dev_solve_levelPfPiS0_iiS0_iiS_S_b --------------------------
	.section	.text._Z15dev_solve_levelPfPiS0_iiS0_iiS_S_b,"ax",@progbits
	.align	128
        .global         _Z15dev_solve_levelPfPiS0_iiS0_iiS_S_b
        .type           _Z15dev_solve_levelPfPiS0_iiS0_iiS_S_b,@function
        .size           _Z15dev_solve_levelPfPiS0_iiS0_iiS_S_b,(.L_x_366 - _Z15dev_solve_levelPfPiS0_iiS0_iiS_S_b)
        .other          _Z15dev_solve_levelPfPiS0_iiS0_iiS_S_b,@"STO_CUDA_ENTRY STV_DEFAULT"
_Z15dev_solve_levelPfPiS0_iiS0_iiS_S_b:
.text._Z15dev_solve_levelPfPiS0_iiS0_iiS_S_b:
[----:B------:R-:W-:Y:S01]  /*0000*/  LDC R1, c[0x0][0x37c] ;  /* 0x0000df00ff017b82 */ /* 0x000fe20000000800 */
[----:B------:R-:W0:Y:S07]  /*0010*/  S2R R0, SR_TID.X ;  /* 0x0000000000007919 */ /* 0x000e2e0000002100 */
[----:B------:R-:W0:Y:S01]  /*0020*/  S2UR UR4, SR_CTAID.X ;  /* 0x00000000000479c3 */ /* 0x000e220000002500 */
[----:B------:R-:W1:Y:S07]  /*0030*/  LDCU UR5, c[0x0][0x3ac] ;  /* 0x00007580ff0577ac */ /* 0x000e6e0008000800 */
[----:B------:R-:W0:Y:S02]  /*0040*/  LDC R3, c[0x0][0x360] ;  /* 0x0000d800ff037b82 */ /* 0x000e240000000800 */
[----:B0-----:R-:W-:-:S05]  /*0050*/  IMAD R3, R3, UR4, R0 ;  /* 0x0000000403037c24 */ /* 0x001fca000f8e0200 */
[----:B-1----:R-:W-:-:S13]  /*0060*/  ISETP.GE.AND P0, PT, R3, UR5, PT ;  /* 0x0000000503007c0c */ /* 0x002fda000bf06270 */
[----:B------:R-:W-:Y:S05]  /*0070*/  @P0 EXIT ;  /* 0x000000000000094d */ /* 0x000fea0003800000 */
[----:B------:R-:W0:Y:S01]  /*0080*/  LDC.64 R6, c[0x0][0x3a0] ;  /* 0x0000e800ff067b82 */ /* 0x000e220000000a00 */
[----:B------:R-:W1:Y:S01]  /*0090*/  LDCU.64 UR6, c[0x0][0x358] ;  /* 0x00006b00ff0677ac */ /* 0x000e620008000a00 */
[----:B------:R-:W2:Y:S06]  /*00a0*/  LDCU UR4, c[0x0][0x39c] ;  /* 0x00007380ff0477ac */ /* 0x000eac0008000800 */
[----:B------:R-:W3:Y:S01]  /*00b0*/  LDC.64 R8, c[0x0][0x390] ;  /* 0x0000e400ff087b82 */ /* 0x000ee20000000a00 */
[----:B0-----:R-:W-:-:S05]  /*00c0*/  IMAD.WIDE R6, R3, 0x4, R6 ;  /* 0x0000000403067825 */ /* 0x001fca00078e0206 */
[----:B-1----:R-:W4:Y:S01]  /*00d0*/  LDG.E R2, desc[UR6][R6.64] ;  /* 0x0000000606027981 */ /* 0x002f22000c1e1900 */
[----:B------:R-:W0:Y:S02]  /*00e0*/  LDCU UR5, c[0x0][0x398] ;  /* 0x00007300ff0577ac */ /* 0x000e240008000800 */
[----:B0-----:R-:W-:Y:S02]  /*00f0*/  IMAD.U32 R3, RZ, RZ, UR5 ;  /* 0x00000005ff037e24 */ /* 0x001fe4000f8e00ff */
[C---:B----4-:R-:W-:Y:S02]  /*0100*/  VIADD R0, R2.reuse, 0x1 ;  /* 0x0000000102007836 */ /* 0x050fe40000000000 */
[----:B---3--:R-:W-:-:S03]  /*0110*/  IMAD.WIDE R8, R2, 0x4, R8 ;  /* 0x0000000402087825 */ /* 0x008fc600078e0208 */
[----:B--2---:R-:W-:Y:S02]  /*0120*/  ISETP.NE.AND P0, PT, R0, UR4, PT ;  /* 0x0000000400007c0c */ /* 0x004fe4000bf05270 */
[----:B------:R-:W2:Y:S11]  /*0130*/  LDG.E R4, desc[UR6][R8.64] ;  /* 0x0000000608047981 */ /* 0x000eb6000c1e1900 */
[----:B------:R-:W2:Y:S01]  /*0140*/  @P0 LDG.E R3, desc[UR6][R8.64+0x4] ;  /* 0x0000040608030981 */ /* 0x000ea2000c1e1900 */
[----:B------:R-:W-:Y:S01]  /*0150*/  BSSY.RECONVERGENT B0, `(.L_x_333) ;  /* 0x00000a5000007945 */ /* 0x000fe20003800200 */
[----:B------:R-:W-:Y:S01]  /*0160*/  HFMA2 R0, -RZ, RZ, 0, 0 ;  /* 0x00000000ff007431 */ /* 0x000fe200000001ff */
[----:B--2---:R-:W-:-:S13]  /*0170*/  ISETP.GE.AND P0, PT, R4, R3, PT ;  /* 0x000000030400720c */ /* 0x004fda0003f06270 */
[----:B------:R-:W-:Y:S05]  /*0180*/  @P0 BRA `(.L_x_334) ;  /* 0x0000000800840947 */ /* 0x000fea0003800000 */
[----:B------:R-:W-:Y:S01]  /*0190*/  IMAD.IADD R0, R4, 0x1, -R3 ;  /* 0x0000000104007824 */ /* 0x000fe200078e0a03 */
[----:B------:R-:W-:Y:S01]  /*01a0*/  BSSY.RECONVERGENT B1, `(.L_x_335) ;  /* 0x0000050000017945 */ /* 0x000fe20003800200 */
[--C-:B------:R-:W-:Y:S02]  /*01b0*/  IMAD.IADD R5, R3, 0x1, -R4.reuse ;  /* 0x0000000103057824 */ /* 0x100fe400078e0a04 */
[----:B------:R-:W-:Y:S01]  /*01c0*/  IMAD.MOV.U32 R7, RZ, RZ, R4 ;  /* 0x000000ffff077224 */ /* 0x000fe200078e0004 */
[----:B------:R-:W-:Y:S02]  /*01d0*/  ISETP.GT.U32.AND P1, PT, R0, -0x8, PT ;  /* 0xfffffff80000780c */ /* 0x000fe40003f24070 */
[----:B------:R-:W-:Y:S02]  /*01e0*/  LOP3.LUT R6, R5, 0x7, RZ, 0xc0, !PT ;  /* 0x0000000705067812 */ /* 0x000fe400078ec0ff */
[----:B------:R-:W-:Y:S02]  /*01f0*/  MOV R0, RZ ;  /* 0x000000ff00007202 */ /* 0x000fe40000000f00 */
[----:B------:R-:W-:-:S07]  /*0200*/  ISETP.NE.AND P0, PT, R6, RZ, PT ;  /* 0x000000ff0600720c */ /* 0x000fce0003f05270 */
[----:B------:R-:W-:Y:S06]  /*0210*/  @P1 BRA `(.L_x_336) ;  /* 0x0000000400201947 */ /* 0x000fec0003800000 */
[----:B------:R-:W0:Y:S01]  /*0220*/  LDC.64 R12, c[0x0][0x380] ;  /* 0x0000e000ff0c7b82 */ /* 0x000e220000000a00 */
[----:B------:R-:W-:Y:S01]  /*0230*/  LOP3.LUT R8, R5, 0xfffffff8, RZ, 0xc0, !PT ;  /* 0xfffffff805087812 */ /* 0x000fe200078ec0ff */
[----:B------:R-:W-:Y:S02]  /*0240*/  IMAD.MOV.U32 R0, RZ, RZ, RZ ;  /* 0x000000ffff007224 */ /* 0x000fe400078e00ff */
[----:B------:R-:W-:Y:S01]  /*0250*/  IMAD.MOV.U32 R7, RZ, RZ, R4 ;  /* 0x000000ffff077224 */ /* 0x000fe200078e0004 */
[----:B------:R-:W-:-:S03]  /*0260*/  IADD3 R8, PT, PT, -R8, RZ, RZ ;  /* 0x000000ff08087210 */ /* 0x000fc60007ffe1ff */
[----:B------:R-:W1:Y:S01]  /*0270*/  LDC.64 R14, c[0x0][0x388] ;  /* 0x0000e200ff0e7b82 */ /* 0x000e620000000a00 */
[----:B0-----:R-:W-:-:S05]  /*0280*/  IADD3 R12, P2, PT, R12, 0x10, RZ ;  /* 0x000000100c0c7810 */ /* 0x001fca0007f5e0ff */
[----:B------:R-:W-:Y:S01]  /*0290*/  IMAD.X R13, RZ, RZ, R13, P2 ;  /* 0x000000ffff0d7224 */ /* 0x000fe200010e060d */
[----:B-1----:R-:W-:-:S04]  /*02a0*/  IADD3 R14, P1, PT, R14, 0x10, RZ ;  /* 0x000000100e0e7810 */ /* 0x002fc80007f3e0ff */
[----:B------:R-:W-:-:S09]  /*02b0*/  IADD3.X R15, PT, PT, RZ, R15, RZ, P1, !PT ;  /* 0x0000000fff0f7210 */ /* 0x000fd20000ffe4ff */
.L_x_337:
[----:B------:R-:W-:-:S05]  /*02c0*/  IMAD.WIDE R18, R7, 0x4, R14 ;  /* 0x0000000407127825 */ /* 0x000fca00078e020e */
[----:B------:R-:W2:Y:S04]  /*02d0*/  LDG.E R9, desc[UR6][R18.64+-0x10] ;  /* 0xfffff00612097981 */ /* 0x000ea8000c1e1900 */
[----:B------:R-:W3:Y:S04]  /*02e0*/  LDG.E R27, desc[UR6][R18.64+-0xc] ;  /* 0xfffff406121b7981 */ /* 0x000ee8000c1e1900 */
[----:B------:R-:W4:Y:S01]  /*02f0*/  LDG.E R23, desc[UR6][R18.64+-0x8] ;  /* 0xfffff80612177981 */ /* 0x000f22000c1e1900 */
[----:B------:R-:W-:-:S03]  /*0300*/  IMAD.WIDE R16, R7, 0x4, R12 ;  /* 0x0000000407107825 */ /* 0x000fc600078e020c */
[----:B------:R-:W5:Y:S04]  /*0310*/  LDG.E R25, desc[UR6][R18.64+-0x4] ;  /* 0xfffffc0612197981 */ /* 0x000f68000c1e1900 */
[----:B------:R-:W5:Y:S04]  /*0320*/  LDG.E R11, desc[UR6][R18.64] ;  /* 0x00000006120b7981 */ /* 0x000f68000c1e1900 */
[----:B------:R0:W5:Y:S01]  /*0330*/  LDG.E R26, desc[UR6][R18.64+0xc] ;  /* 0x00000c06121a7981 */ /* 0x000162000c1e1900 */
[C---:B--2---:R-:W-:Y:S02]  /*0340*/  ISETP.NE.AND P2, PT, R2.reuse, R9, PT ;  /* 0x000000090200720c */ /* 0x044fe40003f45270 */
[----:B---3--:R-:W-:-:S11]  /*0350*/  ISETP.NE.AND P4, PT, R2, R27, PT ;  /* 0x0000001b0200720c */ /* 0x008fd60003f85270 */
[----:B------:R-:W1:Y:S01]  /*0360*/  @P2 LDC.64 R28, c[0x0][0x3b0] ;  /* 0x0000ec00ff1c2b82 */ /* 0x000e620000000a00 */
[----:B------:R-:W2:Y:S04]  /*0370*/  @P2 LDG.E R10, desc[UR6][R16.64+-0x10] ;  /* 0xfffff006100a2981 */ /* 0x000ea8000c1e1900 */
[----:B------:R-:W3:Y:S03]  /*0380*/  @P4 LDG.E R22, desc[UR6][R16.64+-0xc] ;  /* 0xfffff40610164981 */ /* 0x000ee6000c1e1900 */
[----:B------:R-:W0:Y:S01]  /*0390*/  @P4 LDC.64 R20, c[0x0][0x3b0] ;  /* 0x0000ec00ff144b82 */ /* 0x000e220000000a00 */
[----:B-1----:R-:W-:Y:S02]  /*03a0*/  @P2 IMAD.WIDE R28, R9, 0x4, R28 ;  /* 0x00000004091c2825 */ /* 0x002fe400078e021c */
[----:B------:R-:W3:Y:S04]  /*03b0*/  LDG.E R9, desc[UR6][R18.64+0x4] ;  /* 0x0000040612097981 */ /* 0x000ee8000c1e1900 */
[----:B------:R-:W2:Y:S01]  /*03c0*/  @P2 LDG.E R29, desc[UR6][R28.64] ;  /* 0x000000061c1d2981 */ /* 0x000ea2000c1e1900 */
[----:B0-----:R-:W-:-:S03]  /*03d0*/  @P4 IMAD.WIDE R20, R27, 0x4, R20 ;  /* 0x000000041b144825 */ /* 0x001fc600078e0214 */
[----:B------:R-:W3:Y:S04]  /*03e0*/  LDG.E R27, desc[UR6][R18.64+0x8] ;  /* 0x00000806121b7981 */ /* 0x000ee8000c1e1900 */
[----:B------:R-:W3:Y:S01]  /*03f0*/  @P4 LDG.E R21, desc[UR6][R20.64] ;  /* 0x0000000614154981 */ /* 0x000ee2000c1e1900 */
[C---:B----4-:R-:W-:Y:S02]  /*0400*/  ISETP.NE.AND P1, PT, R2.reuse, R23, PT ;  /* 0x000000170200720c */ /* 0x050fe40003f25270 */
[----:B-----5:R-:W-:Y:S01]  /*0410*/  ISETP.NE.AND P3, PT, R2, R11, PT ;  /* 0x0000000b0200720c */ /* 0x020fe20003f65270 */
[----:B--2---:R-:W-:-:S10]  /*0420*/  @P2 FFMA R0, R10, R29, R0 ;  /* 0x0000001d0a002223 */ /* 0x004fd40000000000 */
[----:B------:R-:W0:Y:S01]  /*0430*/  @P1 LDC.64 R28, c[0x0][0x3b0] ;  /* 0x0000ec00ff1c1b82 */ /* 0x000e220000000a00 */
[----:B------:R-:W-:Y:S01]  /*0440*/  ISETP.NE.AND P2, PT, R2, R25, PT ;  /* 0x000000190200720c */ /* 0x000fe20003f45270 */
[----:B------:R-:W2:Y:S01]  /*0450*/  @P3 LDG.E R10, desc[UR6][R16.64] ;  /* 0x00000006100a3981 */ /* 0x000ea2000c1e1900 */
[----:B---3--:R-:W-:Y:S01]  /*0460*/  @P4 FFMA R0, R22, R21, R0 ;  /* 0x0000001516004223 */ /* 0x008fe20000000000 */
[----:B------:R-:W-:-:S04]  /*0470*/  ISETP.NE.AND P6, PT, R2, R9, PT ;  /* 0x000000090200720c */ /* 0x000fc80003fc5270 */
[----:B------:R-:W1:Y:S01]  /*0480*/  @P3 LDC.64 R20, c[0x0][0x3b0] ;  /* 0x0000ec00ff143b82 */ /* 0x000e620000000a00 */
[----:B------:R-:W-:Y:S01]  /*0490*/  ISETP.NE.AND P5, PT, R2, R27, PT ;  /* 0x0000001b0200720c */ /* 0x000fe20003fa5270 */
[----:B0-----:R-:W-:-:S12]  /*04a0*/  @P1 IMAD.WIDE R28, R23, 0x4, R28 ;  /* 0x00000004171c1825 */ /* 0x001fd800078e021c */
[----:B------:R-:W0:Y:S08]  /*04b0*/  @P5 LDC.64 R18, c[0x0][0x3b0] ;  /* 0x0000ec00ff125b82 */ /* 0x000e300000000a00 */
[----:B------:R-:W3:Y:S01]  /*04c0*/  @P2 LDC.64 R22, c[0x0][0x3b0] ;  /* 0x0000ec00ff162b82 */ /* 0x000ee20000000a00 */
[----:B------:R-:W-:Y:S01]  /*04d0*/  ISETP.NE.AND P4, PT, R2, R26, PT ;  /* 0x0000001a0200720c */ /* 0x000fe20003f85270 */
[----:B-1----:R-:W-:-:S06]  /*04e0*/  @P3 IMAD.WIDE R20, R11, 0x4, R20 ;  /* 0x000000040b143825 */ /* 0x002fcc00078e0214 */
[----:B------:R-:W2:Y:S01]  /*04f0*/  @P3 LDG.E R21, desc[UR6][R20.64] ;  /* 0x0000000614153981 */ /* 0x000ea2000c1e1900 */
[----:B0-----:R-:W-:-:S03]  /*0500*/  @P5 IMAD.WIDE R18, R27, 0x4, R18 ;  /* 0x000000041b125825 */ /* 0x001fc600078e0212 */
[----:B------:R-:W4:Y:S04]  /*0510*/  @P1 LDG.E R27, desc[UR6][R16.64+-0x8] ;  /* 0xfffff806101b1981 */ /* 0x000f28000c1e1900 */
[----:B------:R-:W5:Y:S01]  /*0520*/  @P6 LDG.E R20, desc[UR6][R16.64+0x4] ;  /* 0x0000040610146981 */ /* 0x000f62000c1e1900 */
[----:B---3--:R-:W-:Y:S02]  /*0530*/  @P2 IMAD.WIDE R22, R25, 0x4, R22 ;  /* 0x0000000419162825 */ /* 0x008fe400078e0216 */
[----:B------:R-:W0:Y:S01]  /*0540*/  @P6 LDC.64 R24, c[0x0][0x3b0] ;  /* 0x0000ec00ff186b82 */ /* 0x000e220000000a00 */
[----:B------:R-:W3:Y:S04]  /*0550*/  @P5 LDG.E R19, desc[UR6][R18.64] ;  /* 0x0000000612135981 */ /* 0x000ee8000c1e1900 */
[----:B------:R1:W2:Y:S03]  /*0560*/  @P2 LDG.E R11, desc[UR6][R22.64] ;  /* 0x00000006160b2981 */ /* 0x0002a6000c1e1900 */
[----:B-1----:R-:W1:Y:S01]  /*0570*/  @P4 LDC.64 R22, c[0x0][0x3b0] ;  /* 0x0000ec00ff164b82 */ /* 0x002e620000000a00 */
[----:B0-----:R-:W-:-:S02]  /*0580*/  @P6 IMAD.WIDE R24, R9, 0x4, R24 ;  /* 0x0000000409186825 */ /* 0x001fc400078e0218 */
[----:B------:R-:W4:Y:S04]  /*0590*/  @P1 LDG.E R9, desc[UR6][R28.64] ;  /* 0x000000061c091981 */ /* 0x000f28000c1e1900 */
[----:B------:R-:W5:Y:S04]  /*05a0*/  @P6 LDG.E R25, desc[UR6][R24.64] ;  /* 0x0000000618196981 */ /* 0x000f68000c1e1900 */
[----:B------:R-:W2:Y:S01]  /*05b0*/  @P2 LDG.E R29, desc[UR6][R16.64+-0x4] ;  /* 0xfffffc06101d2981 */ /* 0x000ea2000c1e1900 */
[----:B-1----:R-:W-:-:S03]  /*05c0*/  @P4 IMAD.WIDE R22, R26, 0x4, R22 ;  /* 0x000000041a164825 */ /* 0x002fc600078e0216 */
[----:B------:R-:W3:Y:S04]  /*05d0*/  @P5 LDG.E R24, desc[UR6][R16.64+0x8] ;  /* 0x0000080610185981 */ /* 0x000ee8000c1e1900 */
[----:B------:R-:W3:Y:S04]  /*05e0*/  @P4 LDG.E R28, desc[UR6][R16.64+0xc] ;  /* 0x00000c06101c4981 */ /* 0x000ee8000c1e1900 */
[----:B------:R-:W3:Y:S01]  /*05f0*/  @P4 LDG.E R23, desc[UR6][R22.64] ;  /* 0x0000000616174981 */ /* 0x000ee2000c1e1900 */
[----:B------:R-:W-:Y:S02]  /*0600*/  VIADD R8, R8, 0x8 ;  /* 0x0000000808087836 */ /* 0x000fe40000000000 */
[----:B------:R-:W-:-:S02]  /*0610*/  VIADD R7, R7, 0x8 ;  /* 0x0000000807077836 */ /* 0x000fc40000000000 */
[----:B----4-:R-:W-:Y:S01]  /*0620*/  @P1 FFMA R0, R27, R9, R0 ;  /* 0x000000091b001223 */ /* 0x010fe20000000000 */
[----:B------:R-:W-:-:S03]  /*0630*/  ISETP.NE.AND P1, PT, R8, RZ, PT ;  /* 0x000000ff0800720c */ /* 0x000fc60003f25270 */
[----:B--2---:R-:W-:-:S04]  /*0640*/  @P2 FFMA R0, R29, R11, R0 ;  /* 0x0000000b1d002223 */ /* 0x004fc80000000000 */
[----:B------:R-:W-:-:S04]  /*0650*/  @P3 FFMA R0, R10, R21, R0 ;  /* 0x000000150a003223 */ /* 0x000fc80000000000 */
[----:B-----5:R-:W-:-:S04]  /*0660*/  @P6 FFMA R0, R20, R25, R0 ;  /* 0x0000001914006223 */ /* 0x020fc80000000000 */
[----:B---3--:R-:W-:-:S04]  /*0670*/  @P5 FFMA R0, R24, R19, R0 ;  /* 0x0000001318005223 */ /* 0x008fc80000000000 */
[----:B------:R-:W-:Y:S01]  /*0680*/  @P4 FFMA R0, R28, R23, R0 ;  /* 0x000000171c004223 */ /* 0x000fe20000000000 */
[----:B------:R-:W-:Y:S06]  /*0690*/  @P1 BRA `(.L_x_337) ;  /* 0xfffffffc00081947 */ /* 0x000fec000383ffff */
.L_x_336:
[----:B------:R-:W-:Y:S05]  /*06a0*/  BSYNC.RECONVERGENT B1 ;  /* 0x0000000000017941 */ /* 0x000fea0003800200 */
.L_x_335:
[----:B------:R-:W-:Y:S05]  /*06b0*/  @!P0 BRA `(.L_x_334) ;  /* 0x0000000400388947 */ /* 0x000fea0003800000 */
[----:B------:R-:W-:Y:S01]  /*06c0*/  ISETP.GE.U32.AND P0, PT, R6, 0x4, PT ;  /* 0x000000040600780c */ /* 0x000fe20003f06070 */
[----:B------:R-:W-:Y:S01]  /*06d0*/  BSSY.RECONVERGENT B1, `(.L_x_338) ;  /* 0x0000025000017945 */ /* 0x000fe20003800200 */
[----:B------:R-:W-:-:S04]  /*06e0*/  LOP3.LUT R18, R5, 0x3, RZ, 0xc0, !PT ;  /* 0x0000000305127812 */ /* 0x000fc800078ec0ff */
[----:B------:R-:W-:-:S07]  /*06f0*/  ISETP.NE.AND P4, PT, R18, RZ, PT ;  /* 0x000000ff1200720c */ /* 0x000fce0003f85270 */
[----:B------:R-:W-:Y:S06]  /*0700*/  @!P0 BRA `(.L_x_339) ;  /* 0x0000000000848947 */ /* 0x000fec0003800000 */
[----:B------:R-:W0:Y:S08]  /*0710*/  LDC.64 R8, c[0x0][0x388] ;  /* 0x0000e200ff087b82 */ /* 0x000e300000000a00 */
[----:B------:R-:W1:Y:S01]  /*0720*/  LDC.64 R10, c[0x0][0x380] ;  /* 0x0000e000ff0a7b82 */ /* 0x000e620000000a00 */
[----:B0-----:R-:W-:-:S05]  /*0730*/  IMAD.WIDE R22, R7, 0x4, R8 ;  /* 0x0000000407167825 */ /* 0x001fca00078e0208 */
[----:B------:R-:W2:Y:S04]  /*0740*/  LDG.E R25, desc[UR6][R22.64] ;  /* 0x0000000616197981 */ /* 0x000ea8000c1e1900 */
[----:B------:R-:W3:Y:S04]  /*0750*/  LDG.E R27, desc[UR6][R22.64+0x4] ;  /* 0x00000406161b7981 */ /* 0x000ee8000c1e1900 */
[----:B------:R-:W4:Y:S04]  /*0760*/  LDG.E R21, desc[UR6][R22.64+0x8] ;  /* 0x0000080616157981 */ /* 0x000f28000c1e1900 */
[----:B------:R-:W5:Y:S01]  /*0770*/  LDG.E R19, desc[UR6][R22.64+0xc] ;  /* 0x00000c0616137981 */ /* 0x000f62000c1e1900 */
[----:B-1----:R-:W-:Y:S01]  /*0780*/  IMAD.WIDE R10, R7, 0x4, R10 ;  /* 0x00000004070a7825 */ /* 0x002fe200078e020a */
[----:B--2---:R-:W-:-:S02]  /*0790*/  ISETP.NE.AND P0, PT, R2, R25, PT ;  /* 0x000000190200720c */ /* 0x004fc40003f05270 */
[C---:B---3--:R-:W-:Y:S02]  /*07a0*/  ISETP.NE.AND P1, PT, R2.reuse, R27, PT ;  /* 0x0000001b0200720c */ /* 0x048fe40003f25270 */
[C---:B----4-:R-:W-:Y:S02]  /*07b0*/  ISETP.NE.AND P2, PT, R2.reuse, R21, PT ;  /* 0x000000150200720c */ /* 0x050fe40003f45270 */
[----:B-----5:R-:W-:-:S07]  /*07c0*/  ISETP.NE.AND P3, PT, R2, R19, PT ;  /* 0x000000130200720c */ /* 0x020fce0003f65270 */
[----:B------:R-:W0:Y:S01]  /*07d0*/  @P0 LDC.64 R14, c[0x0][0x3b0] ;  /* 0x0000ec00ff0e0b82 */ /* 0x000e220000000a00 */
[----:B------:R-:W2:Y:S07]  /*07e0*/  @P0 LDG.E R23, desc[UR6][R10.64] ;  /* 0x000000060a170981 */ /* 0x000eae000c1e1900 */
[----:B------:R-:W1:Y:S08]  /*07f0*/  @P1 LDC.64 R16, c[0x0][0x3b0] ;  /* 0x0000ec00ff101b82 */ /* 0x000e700000000a00 */
[----:B------:R-:W3:Y:S08]  /*0800*/  @P2 LDC.64 R12, c[0x0][0x3b0] ;  /* 0x0000ec00ff0c2b82 */ /* 0x000ef00000000a00 */
[----:B------:R-:W4:Y:S01]  /*0810*/  @P3 LDC.64 R8, c[0x0][0x3b0] ;  /* 0x0000ec00ff083b82 */ /* 0x000f220000000a00 */
[----:B0-----:R-:W-:-:S02]  /*0820*/  @P0 IMAD.WIDE R14, R25, 0x4, R14 ;  /* 0x00000004190e0825 */ /* 0x001fc400078e020e */
[----:B------:R-:W5:Y:S04]  /*0830*/  @P3 LDG.E R25, desc[UR6][R10.64+0xc] ;  /* 0x00000c060a193981 */ /* 0x000f68000c1e1900 */
[----:B------:R-:W2:Y:S01]  /*0840*/  @P0 LDG.E R14, desc[UR6][R14.64] ;  /* 0x000000060e0e0981 */ /* 0x000ea2000c1e1900 */
[----:B-1----:R-:W-:-:S06]  /*0850*/  @P1 IMAD.WIDE R16, R27, 0x4, R16 ;  /* 0x000000041b101825 */ /* 0x002fcc00078e0210 */
[----:B------:R-:W5:Y:S01]  /*0860*/  @P1 LDG.E R16, desc[UR6][R16.64] ;  /* 0x0000000610101981 */ /* 0x000f62000c1e1900 */
[----:B---3--:R-:W-:-:S03]  /*0870*/  @P2 IMAD.WIDE R12, R21, 0x4, R12 ;  /* 0x00000004150c2825 */ /* 0x008fc600078e020c */
[----:B------:R-:W5:Y:S04]  /*0880*/  @P1 LDG.E R21, desc[UR6][R10.64+0x4] ;  /* 0x000004060a151981 */ /* 0x000f68000c1e1900 */
[----:B------:R-:W3:Y:S01]  /*0890*/  @P2 LDG.E R12, desc[UR6][R12.64] ;  /* 0x000000060c0c2981 */ /* 0x000ee2000c1e1900 */
[----:B----4-:R-:W-:-:S03]  /*08a0*/  @P3 IMAD.WIDE R8, R19, 0x4, R8 ;  /* 0x0000000413083825 */ /* 0x010fc600078e0208 */
[----:B------:R-:W3:Y:S04]  /*08b0*/  @P2 LDG.E R19, desc[UR6][R10.64+0x8] ;  /* 0x000008060a132981 */ /* 0x000ee8000c1e1900 */
[----:B------:R-:W4:Y:S01]  /*08c0*/  @P3 LDG.E R8, desc[UR6][R8.64] ;  /* 0x0000000608083981 */ /* 0x000f22000c1e1900 */
[----:B------:R-:W-:Y:S01]  /*08d0*/  IADD3 R7, PT, PT, R7, 0x4, RZ ;  /* 0x0000000407077810 */ /* 0x000fe20007ffe0ff */
[----:B--2---:R-:W-:-:S04]  /*08e0*/  @P0 FFMA R0, R23, R14, R0 ;  /* 0x0000000e17000223 */ /* 0x004fc80000000000 */
[----:B-----5:R-:W-:-:S04]  /*08f0*/  @P1 FFMA R0, R21, R16, R0 ;  /* 0x0000001015001223 */ /* 0x020fc80000000000 */
[----:B---3--:R-:W-:-:S04]  /*0900*/  @P2 FFMA R0, R19, R12, R0 ;  /* 0x0000000c13002223 */ /* 0x008fc80000000000 */
[----:B----4-:R-:W-:-:S07]  /*0910*/  @P3 FFMA R0, R25, R8, R0 ;  /* 0x0000000819003223 */ /* 0x010fce0000000000 */
.L_x_339:
[----:B------:R-:W-:Y:S05]  /*0920*/  BSYNC.RECONVERGENT B1 ;  /* 0x0000000000017941 */ /* 0x000fea0003800200 */
.L_x_338:
[----:B------:R-:W-:Y:S05]  /*0930*/  @!P4 BRA `(.L_x_334) ;  /* 0x000000000098c947 */ /* 0x000fea0003800000 */
[----:B------:R-:W-:Y:S01]  /*0940*/  ISETP.NE.AND P0, PT, R18, 0x1, PT ;  /* 0x000000011200780c */ /* 0x000fe20003f05270 */
[----:B------:R-:W-:Y:S01]  /*0950*/  BSSY.RECONVERGENT B1, `(.L_x_340) ;  /* 0x0000017000017945 */ /* 0x000fe20003800200 */
[----:B------:R-:W-:-:S04]  /*0960*/  LOP3.LUT R5, R5, 0x1, RZ, 0xc0, !PT ;  /* 0x0000000105057812 */ /* 0x000fc800078ec0ff */
[----:B------:R-:W-:-:S07]  /*0970*/  ISETP.NE.U32.AND P2, PT, R5, 0x1, PT ;  /* 0x000000010500780c */ /* 0x000fce0003f45070 */
[----:B------:R-:W-:Y:S06]  /*0980*/  @!P0 BRA `(.L_x_341) ;  /* 0x00000000004c8947 */ /* 0x000fec0003800000 */
[----:B------:R-:W0:Y:S02]  /*0990*/  LDC.64 R8, c[0x0][0x388] ;  /* 0x0000e200ff087b82 */ /* 0x000e240000000a00 */
[----:B0-----:R-:W-:-:S06]  /*09a0*/  IMAD.WIDE R14, R7, 0x4, R8 ;  /* 0x00000004070e7825 */ /* 0x001fcc00078e0208 */
[----:B------:R-:W0:Y:S01]  /*09b0*/  LDC.64 R8, c[0x0][0x380] ;  /* 0x0000e000ff087b82 */ /* 0x000e220000000a00 */
[----:B------:R-:W2:Y:S04]  /*09c0*/  LDG.E R5, desc[UR6][R14.64] ;  /* 0x000000060e057981 */ /* 0x000ea8000c1e1900 */
[----:B------:R-:W3:Y:S01]  /*09d0*/  LDG.E R17, desc[UR6][R14.64+0x4] ;  /* 0x000004060e117981 */ /* 0x000ee2000c1e1900 */
[----:B0-----:R-:W-:Y:S01]  /*09e0*/  IMAD.WIDE R8, R7, 0x4, R8 ;  /* 0x0000000407087825 */ /* 0x001fe200078e0208 */
[C---:B--2---:R-:W-:Y:S02]  /*09f0*/  ISETP.NE.AND P0, PT, R2.reuse, R5, PT ;  /* 0x000000050200720c */ /* 0x044fe40003f05270 */
[----:B---3--:R-:W-:-:S11]  /*0a00*/  ISETP.NE.AND P1, PT, R2, R17, PT ;  /* 0x000000110200720c */ /* 0x008fd60003f25270 */
[----:B------:R-:W0:Y:S02]  /*0a10*/  @P0 LDC.64 R10, c[0x0][0x3b0] ;  /* 0x0000ec00ff0a0b82 */ /* 0x000e240000000a00 */
[----:B------:R-:W2:Y:S06]  /*0a20*/  @P1 LDG.E R15, desc[UR6][R8.64+0x4] ;  /* 0x00000406080f1981 */ /* 0x000eac000c1e1900 */
[----:B------:R-:W1:Y:S01]  /*0a30*/  @P1 LDC.64 R12, c[0x0][0x3b0] ;  /* 0x0000ec00ff0c1b82 */ /* 0x000e620000000a00 */
[----:B0-----:R-:W-:Y:S02]  /*0a40*/  @P0 IMAD.WIDE R10, R5, 0x4, R10 ;  /* 0x00000004050a0825 */ /* 0x001fe400078e020a */
[----:B------:R-:W3:Y:S04]  /*0a50*/  @P0 LDG.E R5, desc[UR6][R8.64] ;  /* 0x0000000608050981 */ /* 0x000ee8000c1e1900 */
[----:B------:R-:W3:Y:S01]  /*0a60*/  @P0 LDG.E R10, desc[UR6][R10.64] ;  /* 0x000000060a0a0981 */ /* 0x000ee2000c1e1900 */
[----:B-1----:R-:W-:-:S06]  /*0a70*/  @P1 IMAD.WIDE R12, R17, 0x4, R12 ;  /* 0x00000004110c1825 */ /* 0x002fcc00078e020c */
[----:B------:R-:W2:Y:S01]  /*0a80*/  @P1 LDG.E R12, desc[UR6][R12.64] ;  /* 0x000000060c0c1981 */ /* 0x000ea2000c1e1900 */
[----:B------:R-:W-:Y:S02]  /*0a90*/  VIADD R7, R7, 0x2 ;  /* 0x0000000207077836 */ /* 0x000fe40000000000 */
[----:B---3--:R-:W-:-:S04]  /*0aa0*/  @P0 FFMA R0, R5, R10, R0 ;  /* 0x0000000a05000223 */ /* 0x008fc80000000000 */
[----:B--2---:R-:W-:-:S07]  /*0ab0*/  @P1 FFMA R0, R15, R12, R0 ;  /* 0x0000000c0f001223 */ /* 0x004fce0000000000 */
.L_x_341:
[----:B------:R-:W-:Y:S05]  /*0ac0*/  BSYNC.RECONVERGENT B1 ;  /* 0x0000000000017941 */ /* 0x000fea0003800200 */
.L_x_340:
[----:B------:R-:W-:Y:S05]  /*0ad0*/  @P2 BRA `(.L_x_334) ;  /* 0x0000000000302947 */ /* 0x000fea0003800000 */
[----:B------:R-:W0:Y:S02]  /*0ae0*/  LDC.64 R8, c[0x0][0x388] ;  /* 0x0000e200ff087b82 */ /* 0x000e240000000a00 */
[----:B0-----:R-:W-:-:S05]  /*0af0*/  IMAD.WIDE R8, R7, 0x4, R8 ;  /* 0x0000000407087825 */ /* 0x001fca00078e0208 */
[----:B------:R-:W2:Y:S02]  /*0b00*/  LDG.E R5, desc[UR6][R8.64] ;  /* 0x0000000608057981 */ /* 0x000ea4000c1e1900 */
[----:B--2---:R-:W-:-:S13]  /*0b10*/  ISETP.NE.AND P0, PT, R2, R5, PT ;  /* 0x000000050200720c */ /* 0x004fda0003f05270 */
[----:B------:R-:W-:Y:S05]  /*0b20*/  @!P0 BRA `(.L_x_334) ;  /* 0x00000000001c8947 */ /* 0x000fea0003800000 */
[----:B------:R-:W0:Y:S08]  /*0b30*/  LDC.64 R8, c[0x0][0x380] ;  /* 0x0000e000ff087b82 */ /* 0x000e300000000a00 */
[----:B------:R-:W1:Y:S01]  /*0b40*/  LDC.64 R10, c[0x0][0x3b0] ;  /* 0x0000ec00ff0a7b82 */ /* 0x000e620000000a00 */
[----:B0-----:R-:W-:-:S06]  /*0b50*/  IMAD.WIDE R6, R7, 0x4, R8 ;  /* 0x0000000407067825 */ /* 0x001fcc00078e0208 */
[----:B------:R-:W2:Y:S01]  /*0b60*/  LDG.E R7, desc[UR6][R6.64] ;  /* 0x0000000606077981 */ /* 0x000ea2000c1e1900 */
[----:B-1----:R-:W-:-:S06]  /*0b70*/  IMAD.WIDE R8, R5, 0x4, R10 ;  /* 0x0000000405087825 */ /* 0x002fcc00078e020a */
[----:B------:R-:W2:Y:S02]  /*0b80*/  LDG.E R8, desc[UR6][R8.64] ;  /* 0x0000000608087981 */ /* 0x000ea4000c1e1900 */
[----:B--2---:R-:W-:-:S07]  /*0b90*/  FFMA R0, R7, R8, R0 ;  /* 0x0000000807007223 */ /* 0x004fce0000000000 */
.L_x_334:
[----:B------:R-:W-:Y:S05]  /*0ba0*/  BSYNC.RECONVERGENT B0 ;  /* 0x0000000000007941 */ /* 0x000fea0003800200 */
.L_x_333:
[----:B------:R-:W0:Y:S02]  /*0bb0*/  LDCU.U8 UR4, c[0x0][0x3c0] ;  /* 0x00007800ff0477ac */ /* 0x000e240008000000 */
[----:B0-----:R-:W-:-:S04]  /*0bc0*/  UPRMT UR4, UR4, 0x8880, URZ ;  /* 0x0000888004047896 */ /* 0x001fc800080000ff */
[----:B------:R-:W-:-:S09]  /*0bd0*/  UISETP.NE.AND UP0, UPT, UR4, 0x1, UPT ;  /* 0x000000010400788c */ /* 0x000fd2000bf05270 */
[----:B------:R-:W-:Y:S05]  /*0be0*/  BRA.U UP0, `(.L_x_342) ;  /* 0x0000000100607547 */ /* 0x000fea000b800000 */
[----:B------:R-:W0:Y:S08]  /*0bf0*/  LDC.64 R6, c[0x0][0x380] ;  /* 0x0000e000ff067b82 */ /* 0x000e300000000a00 */
[----:B------:R-:W1:Y:S01]  /*0c00*/  LDC.64 R8, c[0x0][0x3b8] ;  /* 0x0000ee00ff087b82 */ /* 0x000e620000000a00 */
[----:B0-----:R-:W-:-:S05]  /*0c10*/  IMAD.WIDE R6, R4, 0x4, R6 ;  /* 0x0000000404067825 */ /* 0x001fca00078e0206 */
[----:B------:R-:W2:Y:S01]  /*0c20*/  LDG.E R3, desc[UR6][R6.64] ;  /* 0x0000000606037981 */ /* 0x000ea2000c1e1900 */
[----:B-1----:R-:W-:-:S06]  /*0c30*/  IMAD.WIDE R4, R2, 0x4, R8 ;  /* 0x0000000402047825 */ /* 0x002fcc00078e0208 */
[----:B------:R-:W3:Y:S01]  /*0c40*/  LDG.E R5, desc[UR6][R4.64] ;  /* 0x0000000604057981 */ /* 0x000ee2000c1e1900 */
[----:B------:R-:W-:Y:S01]  /*0c50*/  BSSY.RECONVERGENT B0, `(.L_x_343) ;  /* 0x000000d000007945 */ /* 0x000fe20003800200 */
[----:B--2---:R-:W0:Y:S01]  /*0c60*/  MUFU.RCP R8, R3 ;  /* 0x0000000300087308 */ /* 0x004e220000001000 */
[----:B---3--:R-:W-:-:S07]  /*0c70*/  FADD R0, R5, -R0 ;  /* 0x8000000005007221 */ /* 0x008fce0000000000 */
[----:B------:R-:W1:Y:S01]  /*0c80*/  FCHK P0, R0, R3 ;  /* 0x0000000300007302 */ /* 0x000e620000000000 */
[----:B0-----:R-:W-:-:S04]  /*0c90*/  FFMA R9, -R3, R8, 1 ;  /* 0x3f80000003097423 */ /* 0x001fc80000000108 */
[----:B------:R-:W-:-:S04]  /*0ca0*/  FFMA R9, R8, R9, R8 ;  /* 0x0000000908097223 */ /* 0x000fc80000000008 */
[----:B------:R-:W-:-:S04]  /*0cb0*/  FFMA R8, R0, R9, RZ ;  /* 0x0000000900087223 */ /* 0x000fc800000000ff */
[----:B------:R-:W-:-:S04]  /*0cc0*/  FFMA R10, -R3, R8, R0 ;  /* 0x00000008030a7223 */ /* 0x000fc80000000100 */
[----:B------:R-:W-:Y:S01]  /*0cd0*/  FFMA R9, R9, R10, R8 ;  /* 0x0000000a09097223 */ /* 0x000fe20000000008 */
[----:B-1----:R-:W-:Y:S06]  /*0ce0*/  @!P0 BRA `(.L_x_344) ;  /* 0x00000000000c8947 */ /* 0x002fec0003800000 */
[----:B------:R-:W-:-:S07]  /*0cf0*/  MOV R4, 0xd10 ;  /* 0x00000d1000047802 */ /* 0x000fce0000000f00 */
[----:B------:R-:W-:Y:S05]  /*0d00*/  CALL.REL.NOINC `($__internal_0_$__cuda_sm3x_div_rn_noftz_f32_slowpath) ;  /* 0x00000000007c7944 */ /* 0x000fea0003c00000 */
[----:B------:R-:W-:-:S07]  /*0d10*/  MOV R9, R0 ;  /* 0x0000000000097202 */ /* 0x000fce0000000f00 */
.L_x_344:
[----:B------:R-:W-:Y:S05]  /*0d20*/  BSYNC.RECONVERGENT B0 ;  /* 0x0000000000007941 */ /* 0x000fea0003800200 */
.L_x_343:
[----:B------:R-:W0:Y:S02]  /*0d30*/  LDC.64 R4, c[0x0][0x3b0] ;  /* 0x0000ec00ff047b82 */ /* 0x000e240000000a00 */
[----:B0-----:R-:W-:-:S05]  /*0d40*/  IMAD.WIDE R2, R2, 0x4, R4 ;  /* 0x0000000402027825 */ /* 0x001fca00078e0204 */
[----:B------:R-:W-:Y:S01]  /*0d50*/  STG.E desc[UR6][R2.64], R9 ;  /* 0x0000000902007986 */ /* 0x000fe2000c101906 */
[----:B------:R-:W-:Y:S05]  /*0d60*/  EXIT ;  /* 0x000000000000794d */ /* 0x000fea0003800000 */
.L_x_342:
[----:B------:R-:W0:Y:S08]  /*0d70*/  LDC.64 R4, c[0x0][0x380] ;  /* 0x0000e000ff047b82 */ /* 0x000e300000000a00 */
[----:B------:R-:W1:Y:S01]  /*0d80*/  LDC.64 R6, c[0x0][0x3b8] ;  /* 0x0000ee00ff067b82 */ /* 0x000e620000000a00 */
[----:B0-----:R-:W-:-:S06]  /*0d90*/  IMAD.WIDE R4, R3, 0x4, R4 ;  /* 0x0000000403047825 */ /* 0x001fcc00078e0204 */
        /* <DEDUP_REMOVED lines=13> */
[----:B------:R-:W-:Y:S01]  /*0e70*/  IMAD.MOV.U32 R3, RZ, RZ, R5 ;  /* 0x000000ffff037224 */ /* 0x000fe200078e0005 */
[----:B------:R-:W-:-:S07]  /*0e80*/  MOV R4, 0xea0 ;  /* 0x00000ea000047802 */ /* 0x000fce0000000f00 */
[----:B------:R-:W-:Y:S05]  /*0e90*/  CALL.REL.NOINC `($__internal_0_$__cuda_sm3x_div_rn_noftz_f32_slowpath) ;  /* 0x0000000000187944 */ /* 0x000fea0003c00000 */
[----:B------:R-:W-:-:S07]  /*0ea0*/  MOV R3, R0 ;  /* 0x0000000000037202 */ /* 0x000fce0000000f00 */
.L_x_346:
[----:B------:R-:W-:Y:S05]  /*0eb0*/  BSYNC.RECONVERGENT B0 ;  /* 0x0000000000007941 */ /* 0x000fea0003800200 */
.L_x_345:
[----:B------:R-:W0:Y:S02]  /*0ec0*/  LDC.64 R4, c[0x0][0x3b0] ;  /* 0x0000ec00ff047b82 */ /* 0x000e240000000a00 */
[----:B0-----:R-:W-:-:S05]  /*0ed0*/  IMAD.WIDE R4, R2, 0x4, R4 ;  /* 0x0000000402047825 */ /* 0x001fca00078e0204 */
[----:B------:R-:W-:Y:S01]  /*0ee0*/  STG.E desc[UR6][R4.64], R3 ;  /* 0x0000000304007986 */ /* 0x000fe2000c101906 */
[----:B------:R-:W-:Y:S05]  /*0ef0*/  EXIT ;  /* 0x000000000000794d */ /* 0x000fea0003800000 */
        .weak           $__internal_0_$__cuda_sm3x_div_rn_noftz_f32_slowpath
        .type           $__internal_0_$__cuda_sm3x_div_rn_noftz_f32_slowpath,@function
        .size           $__internal_0_$__cuda_sm3x_div_rn_noftz_f32_slowpath,(.L_x_366 - $__internal_0_$__cuda_sm3x_div_rn_noftz_f32_slowpath)
$__internal_0_$__cuda_sm3x_div_rn_noftz_f32_slowpath:
[----:B------:R-:W-:Y:S01]  /*0f00*/  SHF.R.U32.HI R6, RZ, 0x17, R3 ;  /* 0x00000017ff067819 */ /* 0x000fe20000011603 */
[----:B------:R-:W-:Y:S01]  /*0f10*/  BSSY.RECONVERGENT B1, `(.L_x_347) ;  /* 0x0000062000017945 */ /* 0x000fe20003800200 */
[----:B------:R-:W-:Y:S02]  /*0f20*/  SHF.R.U32.HI R5, RZ, 0x17, R0 ;  /* 0x00000017ff057819 */ /* 0x000fe40000011600 */
[----:B------:R-:W-:Y:S02]  /*0f30*/  LOP3.LUT R10, R6, 0xff, RZ, 0xc0, !PT ;  /* 0x000000ff060a7812 */ /* 0x000fe400078ec0ff */
[----:B------:R-:W-:-:S03]  /*0f40*/  LOP3.LUT R8, R5, 0xff, RZ, 0xc0, !PT ;  /* 0x000000ff05087812 */ /* 0x000fc600078ec0ff */
[----:B------:R-:W-:Y:S01]  /*0f50*/  VIADD R7, R10, 0xffffffff ;  /* 0xffffffff0a077836 */ /* 0x000fe20000000000 */
[----:B------:R-:W-:-:S04]  /*0f60*/  IADD3 R6, PT, PT, R8, -0x1, RZ ;  /* 0xffffffff08067810 */ /* 0x000fc80007ffe0ff */
[----:B------:R-:W-:-:S04]  /*0f70*/  ISETP.GT.U32.AND P0, PT, R7, 0xfd, PT ;  /* 0x000000fd0700780c */ /* 0x000fc80003f04070 */
[----:B------:R-:W-:-:S13]  /*0f80*/  ISETP.GT.U32.OR P0, PT, R6, 0xfd, P0 ;  /* 0x000000fd0600780c */ /* 0x000fda0000704470 */
[----:B------:R-:W-:Y:S01]  /*0f90*/  @!P0 IMAD.MOV.U32 R5, RZ, RZ, RZ ;  /* 0x000000ffff058224 */ /* 0x000fe200078e00ff */
[----:B------:R-:W-:Y:S06]  /*0fa0*/  @!P0 BRA `(.L_x_348) ;  /* 0x00000000005c8947 */ /* 0x000fec0003800000 */
[----:B------:R-:W-:Y:S02]  /*0fb0*/  FSETP.GTU.FTZ.AND P0, PT, |R0|, +INF , PT ;  /* 0x7f8000000000780b */ /* 0x000fe40003f1c200 */
[----:B------:R-:W-:-:S04]  /*0fc0*/  FSETP.GTU.FTZ.AND P1, PT, |R3|, +INF , PT ;  /* 0x7f8000000300780b */ /* 0x000fc80003f3c200 */
[----:B------:R-:W-:-:S13]  /*0fd0*/  PLOP3.LUT P0, PT, P0, P1, PT, 0xf8, 0x8f ;  /* 0x00000000008f781c */ /* 0x000fda0000703f70 */
[----:B------:R-:W-:Y:S05]  /*0fe0*/  @P0 BRA `(.L_x_349) ;  /* 0x00000004004c0947 */ /* 0x000fea0003800000 */
[----:B------:R-:W-:-:S13]  /*0ff0*/  LOP3.LUT P0, RZ, R3, 0x7fffffff, R0, 0xc8, !PT ;  /* 0x7fffffff03ff7812 */ /* 0x000fda000780c800 */
[----:B------:R-:W-:Y:S05]  /*1000*/  @!P0 BRA `(.L_x_350) ;  /* 0x00000004003c8947 */ /* 0x000fea0003800000 */
[C---:B------:R-:W-:Y:S02]  /*1010*/  FSETP.NEU.FTZ.AND P0, PT, |R0|.reuse, +INF , PT ;  /* 0x7f8000000000780b */ /* 0x040fe40003f1d200 */
[----:B------:R-:W-:Y:S02]  /*1020*/  FSETP.NEU.FTZ.AND P2, PT, |R3|, +INF , PT ;  /* 0x7f8000000300780b */ /* 0x000fe40003f5d200 */
[----:B------:R-:W-:-:S11]  /*1030*/  FSETP.NEU.FTZ.AND P1, PT, |R0|, +INF , PT ;  /* 0x7f8000000000780b */ /* 0x000fd60003f3d200 */
[----:B------:R-:W-:Y:S05]  /*1040*/  @!P2 BRA !P0, `(.L_x_350) ;  /* 0x00000004002ca947 */ /* 0x000fea0004000000 */
[----:B------:R-:W-:-:S04]  /*1050*/  LOP3.LUT P0, RZ, R0, 0x7fffffff, RZ, 0xc0, !PT ;  /* 0x7fffffff00ff7812 */ /* 0x000fc8000780c0ff */
[----:B------:R-:W-:-:S13]  /*1060*/  PLOP3.LUT P0, PT, P2, P0, PT, 0x2f, 0xf2 ;  /* 0x0000000000f2781c */ /* 0x000fda0001700577 */
[----:B------:R-:W-:Y:S05]  /*1070*/  @P0 BRA `(.L_x_351) ;  /* 0x0000000400180947 */ /* 0x000fea0003800000 */
[----:B------:R-:W-:-:S04]  /*1080*/  LOP3.LUT P0, RZ, R3, 0x7fffffff, RZ, 0xc0, !PT ;  /* 0x7fffffff03ff7812 */ /* 0x000fc8000780c0ff */
[----:B------:R-:W-:-:S13]  /*1090*/  PLOP3.LUT P0, PT, P1, P0, PT, 0x2f, 0xf2 ;  /* 0x0000000000f2781c */ /* 0x000fda0000f00577 */
[----:B------:R-:W-:Y:S05]  /*10a0*/  @P0 BRA `(.L_x_352) ;  /* 0x0000000400000947 */ /* 0x000fea0003800000 */
[----:B------:R-:W-:Y:S02]  /*10b0*/  ISETP.GE.AND P0, PT, R6, RZ, PT ;  /* 0x000000ff0600720c */ /* 0x000fe40003f06270 */
[----:B------:R-:W-:-:S11]  /*10c0*/  ISETP.GE.AND P1, PT, R7, RZ, PT ;  /* 0x000000ff0700720c */ /* 0x000fd60003f26270 */
[----:B------:R-:W-:Y:S01]  /*10d0*/  @P0 MOV R5, RZ ;  /* 0x000000ff00050202 */ /* 0x000fe20000000f00 */
[----:B------:R-:W-:Y:S02]  /*10e0*/  @!P0 IMAD.MOV.U32 R5, RZ, RZ, -0x40 ;  /* 0xffffffc0ff058424 */ /* 0x000fe400078e00ff */
[----:B------:R-:W-:Y:S01]  /*10f0*/  @!P0 FFMA R0, R0, 1.84467440737095516160e+19, RZ ;  /* 0x5f80000000008823 */ /* 0x000fe200000000ff */
[----:B------:R-:W-:Y:S02]  /*1100*/  @!P1 FFMA R3, R3, 1.84467440737095516160e+19, RZ ;  /* 0x5f80000003039823 */ /* 0x000fe400000000ff */
[----:B------:R-:W-:-:S07]  /*1110*/  @!P1 IADD3 R5, PT, PT, R5, 0x40, RZ ;  /* 0x0000004005059810 */ /* 0x000fce0007ffe0ff */
.L_x_348:
[----:B------:R-:W-:Y:S01]  /*1120*/  LEA R6, R10, 0xc0800000, 0x17 ;  /* 0xc08000000a067811 */ /* 0x000fe200078eb8ff */
[----:B------:R-:W-:Y:S04]  /*1130*/  BSSY.RECONVERGENT B2, `(.L_x_353) ;  /* 0x0000036000027945 */ /* 0x000fe80003800200 */
[----:B------:R-:W-:Y:S01]  /*1140*/  IMAD.IADD R6, R3, 0x1, -R6 ;  /* 0x0000000103067824 */ /* 0x000fe200078e0a06 */
[----:B------:R-:W-:-:S03]  /*1150*/  IADD3 R3, PT, PT, R8, -0x7f, RZ ;  /* 0xffffff8108037810 */ /* 0x000fc60007ffe0ff */
[----:B------:R0:W1:Y:S01]  /*1160*/  MUFU.RCP R7, R6 ;  /* 0x0000000600077308 */ /* 0x0000620000001000 */
[----:B------:R-:W-:Y:S01]  /*1170*/  FADD.FTZ R9, -R6, -RZ ;  /* 0x800000ff06097221 */ /* 0x000fe20000010100 */
[C---:B------:R-:W-:Y:S01]  /*1180*/  IMAD R0, R3.reuse, -0x800000, R0 ;  /* 0xff80000003007824 */ /* 0x040fe200078e0200 */
[----:B0-----:R-:W-:-:S05]  /*1190*/  IADD3 R6, PT, PT, R3, 0x7f, -R10 ;  /* 0x0000007f03067810 */ /* 0x001fca0007ffe80a */
[----:B------:R-:W-:Y:S02]  /*11a0*/  IMAD.IADD R6, R6, 0x1, R5 ;  /* 0x0000000106067824 */ /* 0x000fe400078e0205 */
[----:B-1----:R-:W-:-:S04]  /*11b0*/  FFMA R8, R7, R9, 1 ;  /* 0x3f80000007087423 */ /* 0x002fc80000000009 */
[----:B------:R-:W-:-:S04]  /*11c0*/  FFMA R12, R7, R8, R7 ;  /* 0x00000008070c7223 */ /* 0x000fc80000000007 */
[----:B------:R-:W-:-:S04]  /*11d0*/  FFMA R7, R0, R12, RZ ;  /* 0x0000000c00077223 */ /* 0x000fc800000000ff */
[----:B------:R-:W-:-:S04]  /*11e0*/  FFMA R8, R9, R7, R0 ;  /* 0x0000000709087223 */ /* 0x000fc80000000000 */
[----:B------:R-:W-:-:S04]  /*11f0*/  FFMA R7, R12, R8, R7 ;  /* 0x000000080c077223 */ /* 0x000fc80000000007 */
[----:B------:R-:W-:-:S04]  /*1200*/  FFMA R8, R9, R7, R0 ;  /* 0x0000000709087223 */ /* 0x000fc80000000000 */
[----:B------:R-:W-:-:S05]  /*1210*/  FFMA R0, R12, R8, R7 ;  /* 0x000000080c007223 */ /* 0x000fca0000000007 */
[----:B------:R-:W-:-:S04]  /*1220*/  SHF.R.U32.HI R3, RZ, 0x17, R0 ;  /* 0x00000017ff037819 */ /* 0x000fc80000011600 */
[----:B------:R-:W-:-:S04]  /*1230*/  LOP3.LUT R3, R3, 0xff, RZ, 0xc0, !PT ;  /* 0x000000ff03037812 */ /* 0x000fc800078ec0ff */
[----:B------:R-:W-:-:S05]  /*1240*/  IADD3 R9, PT, PT, R3, R6, RZ ;  /* 0x0000000603097210 */ /* 0x000fca0007ffe0ff */
[----:B------:R-:W-:-:S05]  /*1250*/  VIADD R3, R9, 0xffffffff ;  /* 0xffffffff09037836 */ /* 0x000fca0000000000 */
[----:B------:R-:W-:-:S13]  /*1260*/  ISETP.GE.U32.AND P0, PT, R3, 0xfe, PT ;  /* 0x000000fe0300780c */ /* 0x000fda0003f06070 */
[----:B------:R-:W-:Y:S05]  /*1270*/  @!P0 BRA `(.L_x_354) ;  /* 0x0000000000808947 */ /* 0x000fea0003800000 */
[----:B------:R-:W-:-:S13]  /*1280*/  ISETP.GT.AND P0, PT, R9, 0xfe, PT ;  /* 0x000000fe0900780c */ /* 0x000fda0003f04270 */
[----:B------:R-:W-:Y:S05]  /*1290*/  @P0 BRA `(.L_x_355) ;  /* 0x00000000006c0947 */ /* 0x000fea0003800000 */
[----:B------:R-:W-:-:S13]  /*12a0*/  ISETP.GE.AND P0, PT, R9, 0x1, PT ;  /* 0x000000010900780c */ /* 0x000fda0003f06270 */
[----:B------:R-:W-:Y:S05]  /*12b0*/  @P0 BRA `(.L_x_356) ;  /* 0x0000000000740947 */ /* 0x000fea0003800000 */
[----:B------:R-:W-:Y:S02]  /*12c0*/  ISETP.GE.AND P0, PT, R9, -0x18, PT ;  /* 0xffffffe80900780c */ /* 0x000fe40003f06270 */
[----:B------:R-:W-:-:S11]  /*12d0*/  LOP3.LUT R0, R0, 0x80000000, RZ, 0xc0, !PT ;  /* 0x8000000000007812 */ /* 0x000fd600078ec0ff */
[----:B------:R-:W-:Y:S05]  /*12e0*/  @!P0 BRA `(.L_x_356) ;  /* 0x0000000000688947 */ /* 0x000fea0003800000 */
[CCC-:B------:R-:W-:Y:S01]  /*12f0*/  FFMA.RZ R3, R12.reuse, R8.reuse, R7.reuse ;  /* 0x000000080c037223 */ /* 0x1c0fe2000000c007 */
[CCC-:B------:R-:W-:Y:S01]  /*1300*/  FFMA.RM R6, R12.reuse, R8.reuse, R7.reuse ;  /* 0x000000080c067223 */ /* 0x1c0fe20000004007 */
[C---:B------:R-:W-:Y:S02]  /*1310*/  ISETP.NE.AND P2, PT, R9.reuse, RZ, PT ;  /* 0x000000ff0900720c */ /* 0x040fe40003f45270 */
[----:B------:R-:W-:Y:S02]  /*1320*/  ISETP.NE.AND P1, PT, R9, RZ, PT ;  /* 0x000000ff0900720c */ /* 0x000fe40003f25270 */
[----:B------:R-:W-:Y:S01]  /*1330*/  LOP3.LUT R5, R3, 0x7fffff, RZ, 0xc0, !PT ;  /* 0x007fffff03057812 */ /* 0x000fe200078ec0ff */
[----:B------:R-:W-:Y:S01]  /*1340*/  FFMA.RP R3, R12, R8, R7 ;  /* 0x000000080c037223 */ /* 0x000fe20000008007 */
[----:B------:R-:W-:Y:S01]  /*1350*/  IADD3 R8, PT, PT, R9, 0x20, RZ ;  /* 0x0000002009087810 */ /* 0x000fe20007ffe0ff */
[----:B------:R-:W-:Y:S01]  /*1360*/  IMAD.MOV R7, RZ, RZ, -R9 ;  /* 0x000000ffff077224 */ /* 0x000fe200078e0a09 */
[----:B------:R-:W-:-:S02]  /*1370*/  LOP3.LUT R5, R5, 0x800000, RZ, 0xfc, !PT ;  /* 0x0080000005057812 */ /* 0x000fc400078efcff */
[----:B------:R-:W-:Y:S02]  /*1380*/  FSETP.NEU.FTZ.AND P0, PT, R3, R6, PT ;  /* 0x000000060300720b */ /* 0x000fe40003f1d000 */
[----:B------:R-:W-:Y:S02]  /*1390*/  SHF.L.U32 R8, R5, R8, RZ ;  /* 0x0000000805087219 */ /* 0x000fe400000006ff */
[----:B------:R-:W-:Y:S02]  /*13a0*/  SEL R6, R7, RZ, P2 ;  /* 0x000000ff07067207 */ /* 0x000fe40001000000 */
[----:B------:R-:W-:Y:S02]  /*13b0*/  ISETP.NE.AND P1, PT, R8, RZ, P1 ;  /* 0x000000ff0800720c */ /* 0x000fe40000f25270 */
[----:B------:R-:W-:Y:S02]  /*13c0*/  SHF.R.U32.HI R6, RZ, R6, R5 ;  /* 0x00000006ff067219 */ /* 0x000fe40000011605 */
[----:B------:R-:W-:-:S02]  /*13d0*/  PLOP3.LUT P0, PT, P0, P1, PT, 0xf8, 0x8f ;  /* 0x00000000008f781c */ /* 0x000fc40000703f70 */
[----:B------:R-:W-:Y:S02]  /*13e0*/  SHF.R.U32.HI R8, RZ, 0x1, R6 ;  /* 0x00000001ff087819 */ /* 0x000fe40000011606 */
[----:B------:R-:W-:-:S04]  /*13f0*/  SEL R3, RZ, 0x1, !P0 ;  /* 0x00000001ff037807 */ /* 0x000fc80004000000 */
[----:B------:R-:W-:-:S04]  /*1400*/  LOP3.LUT R3, R3, 0x1, R8, 0xf8, !PT ;  /* 0x0000000103037812 */ /* 0x000fc800078ef808 */
[----:B------:R-:W-:-:S04]  /*1410*/  LOP3.LUT R3, R3, R6, RZ, 0xc0, !PT ;  /* 0x0000000603037212 */ /* 0x000fc800078ec0ff */
[----:B------:R-:W-:-:S04]  /*1420*/  IADD3 R3, PT, PT, R8, R3, RZ ;  /* 0x0000000308037210 */ /* 0x000fc80007ffe0ff */
[----:B------:R-:W-:Y:S01]  /*1430*/  LOP3.LUT R0, R3, R0, RZ, 0xfc, !PT ;  /* 0x0000000003007212 */ /* 0x000fe200078efcff */
[----:B------:R-:W-:Y:S06]  /*1440*/  BRA `(.L_x_356) ;  /* 0x0000000000107947 */ /* 0x000fec0003800000 */
.L_x_355:
[----:B------:R-:W-:-:S04]  /*1450*/  LOP3.LUT R0, R0, 0x80000000, RZ, 0xc0, !PT ;  /* 0x8000000000007812 */ /* 0x000fc800078ec0ff */
[----:B------:R-:W-:Y:S01]  /*1460*/  LOP3.LUT R0, R0, 0x7f800000, RZ, 0xfc, !PT ;  /* 0x7f80000000007812 */ /* 0x000fe200078efcff */
[----:B------:R-:W-:Y:S06]  /*1470*/  BRA `(.L_x_356) ;  /* 0x0000000000047947 */ /* 0x000fec0003800000 */
.L_x_354:
[----:B------:R-:W-:-:S07]  /*1480*/  IMAD R0, R6, 0x800000, R0 ;  /* 0x0080000006007824 */ /* 0x000fce00078e0200 */
.L_x_356:
[----:B------:R-:W-:Y:S05]  /*1490*/  BSYNC.RECONVERGENT B2 ;  /* 0x0000000000027941 */ /* 0x000fea0003800200 */
.L_x_353:
[----:B------:R-:W-:Y:S05]  /*14a0*/  BRA `(.L_x_357) ;  /* 0x0000000000207947 */ /* 0x000fea0003800000 */
.L_x_352:
[----:B------:R-:W-:-:S04]  /*14b0*/  LOP3.LUT R0, R3, 0x80000000, R0, 0x48, !PT ;  /* 0x8000000003007812 */ /* 0x000fc800078e4800 */
[----:B------:R-:W-:Y:S01]  /*14c0*/  LOP3.LUT R0, R0, 0x7f800000, RZ, 0xfc, !PT ;  /* 0x7f80000000007812 */ /* 0x000fe200078efcff */
[----:B------:R-:W-:Y:S06]  /*14d0*/  BRA `(.L_x_357) ;  /* 0x0000000000147947 */ /* 0x000fec0003800000 */
.L_x_351:
[----:B------:R-:W-:Y:S01]  /*14e0*/  LOP3.LUT R0, R3, 0x80000000, R0, 0x48, !PT ;  /* 0x8000000003007812 */ /* 0x000fe200078e4800 */
[----:B------:R-:W-:Y:S06]  /*14f0*/  BRA `(.L_x_357) ;  /* 0x00000000000c7947 */ /* 0x000fec0003800000 */
.L_x_350:
[----:B------:R-:W0:Y:S01]  /*1500*/  MUFU.RSQ R0, -QNAN ;  /* 0xffc0000000007908 */ /* 0x000e220000001400 */
[----:B------:R-:W-:Y:S05]  /*1510*/  BRA `(.L_x_357) ;  /* 0x0000000000047947 */ /* 0x000fea0003800000 */
.L_x_349:
[----:B------:R-:W-:-:S07]  /*1520*/  FADD.FTZ R0, R0, R3 ;  /* 0x0000000300007221 */ /* 0x000fce0000010000 */
.L_x_357:
[----:B------:R-:W-:Y:S05]  /*1530*/  BSYNC.RECONVERGENT B1 ;  /* 0x0000000000017941 */ /* 0x000fea0003800200 */
.L_x_347:
[----:B------:R-:W-:-:S04]  /*1540*/  HFMA2 R5, -RZ, RZ, 0, 0 ;  /* 0x00000000ff057431 */ /* 0x000fc800000001ff */
[----:B0-----:R-:W-:Y:S05]  /*1550*/  RET.REL.NODEC R4 `(_Z15dev_solve_levelPfPiS0_iiS0_iiS_S_b) ;  /* 0xffffffe804a87950 */ /* 0x001fea0003c3ffff */
.L_x_358:
        /* <DEDUP_REMOVED lines=10> */
.L_x_366:


//--------------------- .text._Z11dev_analyzeiiPiPbS_ --------------------------
	.section	.text._Z11dev_analyzeiiPiPbS_,"ax",@progbits
	.align	128
        .global         _Z11dev_analyzeiiPiPbS_
        .type           _Z11dev_analyzeiiPiPbS_,@function
        .size           _Z11dev_analyzeiiPiPbS_,(.L_x_374 - _Z11dev_analyzeiiPiPbS_)
        .other          _Z11dev_analyzeiiPiPbS_,@"STO_CUDA_ENTRY STV_DEFAULT"
_Z11dev_analyzeiiPiPbS_:
.text._Z11dev_analyzeiiPiPbS_:
        /* <DEDUP_REMOVED lines=12> */
[----:B------:R-:W4:Y:S01]  /*00c0*/  LDCU.64 UR8, c[0x0][0x390] ;  /* 0x00007200ff0877ac */ /* 0x000f220008000a00 */
[----:B0-----:R-:W-:-:S06]  /*00d0*/  IMAD.WIDE R2, R7, 0x4, R2 ;  /* 0x0000000407027825 */ /* 0x001fcc00078e0202 */
[----:B-1----:R-:W4:Y:S01]  /*00e0*/  LDG.E R3, desc[UR4][R2.64] ;  /* 0x0000000402037981 */ /* 0x002f22000c1e1900 */
[----:B--2---:R-:W-:Y:S01]  /*00f0*/  IADD3 R7, PT, PT, R7, UR6, RZ ;  /* 0x0000000607077c10 */ /* 0x004fe2000fffe0ff */
[----:B------:R-:W-:-:S04]  /*0100*/  HFMA2 R0, -RZ, RZ, 0, 5.9604644775390625e-08 ;  /* 0x00000001ff007431 */ /* 0x000fc800000001ff */
[----:B---3--:R-:W-:Y:S01]  /*0110*/  IMAD.WIDE R4, R7, 0x4, R4 ;  /* 0x0000000407047825 */ /* 0x008fe200078e0204 */
[----:B----4-:R-:W-:-:S04]  /*0120*/  IADD3 R6, P0, PT, R3, UR8, RZ ;  /* 0x0000000803067c10 */ /* 0x010fc8000ff1e0ff */
[----:B------:R-:W-:Y:S01]  /*0130*/  STG.E desc[UR4][R4.64], R3 ;  /* 0x0000000304007986 */ /* 0x000fe2000c101904 */
[----:B------:R-:W-:-:S05]  /*0140*/  LEA.HI.X.SX32 R7, R3, UR9, 0x1, P0 ;  /* 0x0000000903077c11 */ /* 0x000fca00080f0eff */
[----:B------:R-:W-:Y:S01]  /*0150*/  STG.E.U8 desc[UR4][R6.64], R0 ;  /* 0x0000000006007986 */ /* 0x000fe2000c101104 */
[----:B------:R-:W-:Y:S05]  /*0160*/  EXIT ;  /* 0x000000000000794d */ /* 0x000fea0003800000 */
.L_x_359:
        /* <DEDUP_REMOVED lines=9> */
.L_x_374:


//--------------------- .text._Z14dev_find_rootsPiS_iiPbS_ --------------------------
	.section	.text._Z14dev_find_rootsPiS_iiPbS_,"ax",@progbits
	.align	128
        .global         _Z14dev_find_rootsPiS_iiPbS_
        .type           _Z14dev_find_rootsPiS_iiPbS_,@function
        .size           _Z14dev_find_rootsPiS_iiPbS_,(.L_x_375 - _Z14dev_find_rootsPiS_iiPbS_)
        .other          _Z14dev_find_rootsPiS_iiPbS_,@"STO_CUDA_ENTRY STV_DEFAULT"
_Z14dev_find_rootsPiS_iiPbS_:
.text._Z14dev_find_rootsPiS_iiPbS_:
        /* <DEDUP_REMOVED lines=8> */
[----:B------:R-:W0:Y:S01]  /*0080*/  LDCU.64 UR8, c[0x0][0x398] ;  /* 0x00007300ff0877ac */ /* 0x000e220008000a00 */
[----:B------:R-:W1:Y:S01]  /*0090*/  LDCU.64 UR4, c[0x0][0x358] ;  /* 0x00006b00ff0477ac */ /* 0x000e620008000a00 */
[----:B0-----:R-:W-:-:S04]  /*00a0*/  IADD3 R2, P0, PT, R7, UR8, RZ ;  /* 0x0000000807027c10 */ /* 0x001fc8000ff1e0ff */
[----:B------:R-:W-:-:S05]  /*00b0*/  LEA.HI.X.SX32 R3, R7, UR9, 0x1, P0 ;  /* 0x0000000907037c11 */ /* 0x000fca00080f0eff */
[----:B-1----:R-:W2:Y:S02]  /*00c0*/  LDG.E.U8 R2, desc[UR4][R2.64] ;  /* 0x0000000402027981 */ /* 0x002ea4000c1e1100 */
[----:B--2---:R-:W-:-:S13]  /*00d0*/  ISETP.NE.AND P0, PT, R2, RZ, PT ;  /* 0x000000ff0200720c */ /* 0x004fda0003f05270 */
[----:B------:R-:W-:Y:S05]  /*00e0*/  @P0 EXIT ;  /* 0x000000000000094d */ /* 0x000fea0003800000 */
[----:B------:R-:W0:Y:S01]  /*00f0*/  LDC.64 R2, c[0x0][0x388] ;  /* 0x0000e200ff027b82 */ /* 0x000e220000000a00 */
[----:B------:R-:W1:Y:S01]  /*0100*/  LDCU UR7, c[0x0][0x390] ;  /* 0x00007200ff0777ac */ /* 0x000e620008000800 */
[----:B------:R-:W-:-:S05]  /*0110*/  VIADD R0, R7, 0x1 ;  /* 0x0000000107007836 */ /* 0x000fca0000000000 */
[----:B------:R-:W-:Y:S01]  /*0120*/  ISETP.NE.AND P0, PT, R0, UR6, PT ;  /* 0x0000000600007c0c */ /* 0x000fe2000bf05270 */
[----:B------:R-:W2:Y:S01]  /*0130*/  LDC.64 R4, c[0x0][0x380] ;  /* 0x0000e000ff047b82 */ /* 0x000ea20000000a00 */
[----:B-1----:R-:W-:Y:S01]  /*0140*/  IMAD.U32 R0, RZ, RZ, UR7 ;  /* 0x00000007ff007e24 */ /* 0x002fe2000f8e00ff */
[----:B------:R-:W1:Y:S01]  /*0150*/  LDCU.64 UR6, c[0x0][0x398] ;  /* 0x00007300ff0677ac */ /* 0x000e620008000a00 */
[----:B0-----:R-:W-:-:S09]  /*0160*/  IMAD.WIDE R2, R7, 0x4, R2 ;  /* 0x0000000407027825 */ /* 0x001fd200078e0202 */
[----:B------:R-:W3:Y:S04]  /*0170*/  @P0 LDG.E R0, desc[UR4][R2.64+0x4] ;  /* 0x0000040402000981 */ /* 0x000ee8000c1e1900 */
[----:B------:R-:W3:Y:S01]  /*0180*/  LDG.E R9, desc[UR4][R2.64] ;  /* 0x0000000402097981 */ /* 0x000ee2000c1e1900 */
[----:B------:R-:W-:Y:S01]  /*0190*/  BSSY.RECONVERGENT B0, `(.L_x_360) ;  /* 0x0000011000007945 */ /* 0x000fe20003800200 */
[----:B---3--:R-:W-:-:S13]  /*01a0*/  ISETP.GE.AND P0, PT, R9, R0, PT ;  /* 0x000000000900720c */ /* 0x008fda0003f06270 */
[----:B-12---:R-:W-:Y:S05]  /*01b0*/  @P0 BRA `(.L_x_361) ;  /* 0x0000000000380947 */ /* 0x006fea0003800000 */
.L_x_364:
[----:B------:R-:W-:-:S05]  /*01c0*/  IMAD.WIDE R2, R9, 0x4, R4 ;  /* 0x0000000409027825 */ /* 0x000fca00078e0204 */
[----:B------:R-:W2:Y:S01]  /*01d0*/  LDG.E R6, desc[UR4][R2.64] ;  /* 0x0000000402067981 */ /* 0x000ea2000c1e1900 */
[----:B------:R-:W-:Y:S01]  /*01e0*/  VIADD R9, R9, 0x1 ;  /* 0x0000000109097836 */ /* 0x000fe20000000000 */
[----:B------:R-:W-:Y:S04]  /*01f0*/  BSSY.RECONVERGENT B1, `(.L_x_362) ;  /* 0x0000009000017945 */ /* 0x000fe80003800200 */
[----:B------:R-:W-:Y:S02]  /*0200*/  ISETP.NE.AND P0, PT, R9, R0, PT ;  /* 0x000000000900720c */ /* 0x000fe40003f05270 */
[----:B--2---:R-:W-:-:S13]  /*0210*/  ISETP.NE.AND P1, PT, R7, R6, PT ;  /* 0x000000060700720c */ /* 0x004fda0003f25270 */
[----:B------:R-:W-:Y:S05]  /*0220*/  @!P1 BRA `(.L_x_363) ;  /* 0x0000000000149947 */ /* 0x000fea0003800000 */
[----:B------:R-:W-:-:S04]  /*0230*/  IADD3 R2, P1, PT, R6, UR6, RZ ;  /* 0x0000000606027c10 */ /* 0x000fc8000ff3e0ff */
[----:B------:R-:W-:-:S05]  /*0240*/  LEA.HI.X.SX32 R3, R6, UR7, 0x1, P1 ;  /* 0x0000000706037c11 */ /* 0x000fca00088f0eff */
[----:B------:R-:W2:Y:S02]  /*0250*/  LDG.E.U8 R2, desc[UR4][R2.64] ;  /* 0x0000000402027981 */ /* 0x000ea4000c1e1100 */
[----:B--2---:R-:W-:-:S13]  /*0260*/  ISETP.NE.AND P1, PT, R2, 0x1, PT ;  /* 0x000000010200780c */ /* 0x004fda0003f25270 */
[----:B------:R-:W-:Y:S05]  /*0270*/  @P1 EXIT ;  /* 0x000000000000194d */ /* 0x000fea0003800000 */
.L_x_363:
[----:B------:R-:W-:Y:S05]  /*0280*/  BSYNC.RECONVERGENT B1 ;  /* 0x0000000000017941 */ /* 0x000fea0003800200 */
.L_x_362:
[----:B------:R-:W-:Y:S05]  /*0290*/  @P0 BRA `(.L_x_364) ;  /* 0xfffffffc00c80947 */ /* 0x000fea000383ffff */
.L_x_361:
[----:B------:R-:W-:Y:S05]  /*02a0*/  BSYNC.RECONVERGENT B0 ;  /* 0x0000000000007941 */ /* 0x000fea0003800200 */
.L_x_360:
[----:B------:R-:W0:Y:S02]  /*02b0*/  LDC.64 R2, c[0x0][0x3a0] ;  /* 0x0000e800ff027b82 */ /* 0x000e240000000a00 */
[----:B0-----:R-:W-:-:S05]  /*02c0*/  IMAD.WIDE R2, R7, 0x4, R2 ;  /* 0x0000000407027825 */ /* 0x001fca00078e0202 */
[----:B------:R-:W-:Y:S01]  /*02d0*/  STG.E desc[UR4][R2.64], R7 ;  /* 0x0000000702007986 */ /* 0x000fe2000c101904 */
[----:B------:R-:W-:Y:S05]  /*02e0*/  EXIT ;  /* 0x000000000000794d */ /* 0x000fea0003800000 */
.L_x_365:
        /* <DEDUP_REMOVED lines=9> */
.L_x_375:


//--------------------- .nv.shared._ZN3cub18CUB_300001_SM_10006detail6select23DeviceSelectSweepKernelINS2_10policy_hubIiNS0_8NullTypeEiLb0ELNS0_10SelectImplE1EE10Policy1000EN6thrust24THRUST_300001_SM_1000_NS6detail15normal_iteratorINSA_10device_ptrIiEEEEPS5_SF_PlNS0_13ScanTileStateIiLb1EEEN4cuda3std3__410__not_fn_tI10isMinusOneEES5_iNS2_19streaming_context_tIlLb1EEELS6_1EEEvT0_T1_T2_T3_T4_T5_T6_T7_iT8_NS1_7vsmem_tE --------------------------
	.section	.nv.shared._ZN3cub18CUB_300001_SM_10006detail6select23DeviceSelectSweepKernelINS2_10policy_hubIiNS0_8NullTypeEiLb0ELNS0_10SelectImplE1EE10Policy1000EN6thrust24THRUST_300001_SM_1000_NS6detail15normal_iteratorINSA_10device_ptrIiEEEEPS5_SF_PlNS0_13ScanTileStateIiLb1EEEN4cuda3std3__410__not_fn_tI10isMinusOneEES5_iNS2_19streaming_context_tIlLb1EEELS6_1EEEvT0_T1_T2_T3_T4_T5_T6_T7_iT8_NS1_7vsmem_tE,"aw",@nobits
	.sectionflags	@""
	.align	16
.nv.shared._ZN3cub18CUB_300001_SM_10006detail6select23DeviceSelectSweepKernelINS2_10policy_hubIiNS0_8NullTypeEiLb0ELNS0_10SelectImplE1EE10Policy1000EN6thrust24THRUST_300001_SM_1000_NS6detail15normal_iteratorINSA_10device_ptrIiEEEEPS5_SF_PlNS0_13ScanTileStateIiLb1EEEN4cuda3std3__410__not_fn_tI10isMinusOneEES5_iNS2_19streaming_context_tIlLb1EEELS6_1EEEvT0_T1_T2_T3_T4_T5_T6_T7_iT8_NS1_7vsmem_tE:
	.zero		27136


//--------------------- .nv.shared.reserved.0     --------------------------
	.section	.nv.shared.reserved.0,"aw",@nobits
	.weak		__nv_reservedSMEM_offset_0_alias
	.size		__nv_reservedSMEM_offset_0_alias, 0, 64
	.other		__nv_reservedSMEM_offset_0_alias,@"STO_CUDA_RESERVED_SHARED STV_DEFAULT"
__nv_reservedSMEM_offset_0_alias:
	.zero		0
	.zero		64


//--------------------- .nv.global                --------------------------
	.section	.nv.global,"aw",@nobits
.nv.global:
	.type		_ZN34_INTERNAL_16f93109_4_k_cu_2787baf76thrust24THRUST_300001_SM_1000_NS12placeholders2_8E,@object
	.size		_ZN34_INTERNAL_16f93109_4_k_cu_2787baf76thrust24THRUST_300001_SM_1000_NS12placeholders2_8E,(_ZN34_INTERNAL_16f93109_4_k_cu_2787baf74cuda3std3__436_GLOBAL__N__16f93109_4_k_cu_2787baf76ignoreE - _ZN34_INTERNAL_16f93109_4_k_cu_2787baf76thrust24THRUST_300001_SM_1000_NS12placeholders2_8E)
_ZN34_INTERNAL_16f93109_4_k_cu_2787baf76thrust24THRUST_300001_SM_1000_NS12placeholders2_8E:
	.zero		1
	.type		_ZN34_INTERNAL_16f93109_4_k_cu_2787baf74cuda3std3__436_GLOBAL__N__16f93109_4_k_cu_2787baf76ignoreE,@object
	.size		_ZN34_INTERNAL_16f93109_4_k_cu_2787baf74cuda3std3__436_GLOBAL__N__16f93109_4_k_cu_2787baf76ignoreE,(_ZN34_INTERNAL_16f93109_4_k_cu_2787baf74cuda3std6ranges3__45__cpo4dataE - _ZN34_INTERNAL_16f93109_4_k_cu_2787baf74cuda3std3__436_GLOBAL__N__16f93109_4_k_cu_2787baf76ignoreE)
_ZN34_INTERNAL_16f93109_4_k_cu_2787baf74cuda3std3__436_GLOBAL__N__16f93109_4_k_cu_2787baf76ignoreE:
	.zero		1
	.type		_ZN34_INTERNAL_16f93109_4_k_cu_2787baf74cuda3std6ranges3__45__cpo4dataE,@object
	.size		_ZN34_INTERNAL_16f93109_4_k_cu_2787baf74cuda3std6ranges3__45__cpo4dataE,(_ZN34_INTERNAL_16f93109_4_k_cu_2787baf76thrust24THRUST_300001_SM_1000_NS6system3cpp3parE - _ZN34_INTERNAL_16f93109_4_k_cu_2787baf74cuda3std6ranges3__45__cpo4dataE)
_ZN34_INTERNAL_16f93109_4_k_cu_2787baf74cuda3std6ranges3__45__cpo4dataE:
	.zero		1
	.type		_ZN34_INTERNAL_16f93109_4_k_cu_2787baf76thrust24THRUST_300001_SM_1000_NS6system3cpp3parE,@object
	.size		_ZN34_INTERNAL_16f93109_4_k_cu_2787baf76thrust24THRUST_300001_SM_1000_NS6system3cpp3parE,(_ZN34_INTERNAL_16f93109_4_k_cu_2787baf74cuda3std3__45__cpo5beginE - _ZN34_INTERNAL_16f93109_4_k_cu_2787baf76thrust24THRUST_300001_SM_1000_NS6system3cpp3parE)
_ZN34_INTERNAL_16f93109_4_k_cu_2787baf76thrust24THRUST_300001_SM_1000_NS6system3cpp3parE:
	.zero		1
	.type		_ZN34_INTERNAL_16f93109_4_k_cu_2787baf74cuda3std3__45__cpo5beginE,@object
	.size		_ZN34_INTERNAL_16f93109_4_k_cu_2787baf74cuda3std3__45__cpo5beginE,(_ZN34_INTERNAL_16f93109_4_k_cu_2787baf74cuda3std6ranges3__45__cpo5beginE - _ZN34_INTERNAL_16f93109_4_k_cu_2787baf74cuda3std3__45__cpo5beginE)
_ZN34_INTERNAL_16f93109_4_k_cu_2787baf74cuda3std3__45__cpo5beginE:
	.zero		1
	.type		_ZN34_INTERNAL_16f93109_4_k_cu_2787baf74cuda3std6ranges3__45__cpo5beginE,@object
	.size		_ZN34_INTERNAL_16f93109_4_k_cu_2787baf74cuda3std6ranges3__45__cpo5beginE,(_ZN34_INTERNAL_16f93109_4_k_cu_2787baf76thrust24THRUST_300001_SM_1000_NS6deviceE - _ZN34_INTERNAL_16f93109_4_k_cu_2787baf74cuda3std6ranges3__45__cpo5beginE)
_ZN34_INTERNAL_16f93109_4_k_cu_2787baf74cuda3std6ranges3__45__cpo5beginE:
	.zero		1
	.type		_ZN34_INTERNAL_16f93109_4_k_cu_2787baf76thrust24THRUST_300001_SM_1000_NS6deviceE,@object
	.size		_ZN34_INTERNAL_16f93109_4_k_cu_2787baf76thrust24THRUST_300001_SM_1000_NS6deviceE,(_ZN34_INTERNAL_16f93109_4_k_cu_2787baf74cuda3std3__47nulloptE - _ZN34_INTERNAL_16f93109_4_k_cu_2787baf76thrust24THRUST_300001_SM_1000_NS6deviceE)
_ZN34_INTERNAL_16f93109_4_k_cu_2787baf76thrust24THRUST_300001_SM_1000_NS6deviceE:
	.zero		1
	.type		_ZN34_INTERNAL_16f93109_4_k_cu_2787baf74cuda3std3__47nulloptE,@object
	.size		_ZN34_INTERNAL_16f93109_4_k_cu_2787baf74cuda3std3__47nulloptE,(_ZN34_INTERNAL_16f93109_4_k_cu_2787baf74cuda3std6ranges3__45__cpo8distanceE - _ZN34_INTERNAL_16f93109_4_k_cu_2787baf74cuda3std3__47nulloptE)
_ZN34_INTERNAL_16f93109_4_k_cu_2787baf74cuda3std3__47nulloptE:
	.zero		1
	.type		_ZN34_INTERNAL_16f93109_4_k_cu_2787baf74cuda3std6ranges3__45__cpo8distanceE,@object
	.size		_ZN34_INTERNAL_16f93109_4_k_cu_2787baf74cuda3std6ranges3__45__cpo8distanceE,(_ZN34_INTERNAL_16f93109_4_k_cu_2787baf76thrust24THRUST_300001_SM_1000_NS12placeholders2_4E - _ZN34_INTERNAL_16f93109_4_k_cu_2787baf74cuda3std6ranges3__45__cpo8distanceE)
_ZN34_INTERNAL_16f93109_4_k_cu_2787baf74cuda3std6ranges3__45__cpo8distanceE:
	.zero		1
	.type		_ZN34_INTERNAL_16f93109_4_k_cu_2787baf76thrust24THRUST_300001_SM_1000_NS12placeholders2_4E,@object
	.size		_ZN34_INTERNAL_16f93109_4_k_cu_2787baf76thrust24THRUST_300001_SM_1000_NS12placeholders2_4E,(_ZN34_INTERNAL_16f93109_4_k_cu_2787baf74cuda3std3__45__cpo6rbeginE - _ZN34_INTERNAL_16f93109_4_k_cu_2787baf76thrust24THRUST_300001_SM_1000_NS12placeholders2_4E)
_ZN34_INTERNAL_16f93109_4_k_cu_2787baf76thrust24THRUST_300001_SM_1000_NS12placeholders2_4E:
	.zero		1
	.type		_ZN34_INTERNAL_16f93109_4_k_cu_2787baf74cuda3std3__45__cpo6rbeginE,@object
	.size		_ZN34_INTERNAL_16f93109_4_k_cu_2787baf74cuda3std3__45__cpo6rbeginE,(_ZN34_INTERNAL_16f93109_4_k_cu_2787baf74cuda3std6ranges3__45__cpo7advanceE - _ZN34_INTERNAL_16f93109_4_k_cu_2787baf74cuda3std3__45__cpo6rbeginE)
_ZN34_INTERNAL_16f93109_4_k_cu_2787baf74cuda3std3__45__cpo6rbeginE:
	.zero		1
	.type		_ZN34_INTERNAL_16f93109_4_k_cu_2787baf74cuda3std6ranges3__45__cpo7advanceE,@object
	.size		_ZN34_INTERNAL_16f93109_4_k_cu_2787baf74cuda3std6ranges3__45__cpo7advanceE,(_ZN34_INTERNAL_16f93109_4_k_cu_2787baf76thrust24THRUST_300001_SM_1000_NS12placeholders3_10E - _ZN34_INTERNAL_16f93109_4_k_cu_2787baf74cuda3std6ranges3__45__cpo7advanceE)
_ZN34_INTERNAL_16f93109_4_k_cu_2787baf74cuda3std6ranges3__45__cpo7advanceE:
	.zero		1
	.type		_ZN34_INTERNAL_16f93109_4_k_cu_2787baf76thrust24THRUST_300001_SM_1000_NS12placeholders3_10E,@object
	.size		_ZN34_INTERNAL_16f93109_4_k_cu_2787baf76thrust24THRUST_300001_SM_1000_NS12placeholders3_10E,(_ZN34_INTERNAL_16f93109_4_k_cu_2787baf74cuda3std3__48in_placeE - _ZN34_INTERNAL_16f93109_4_k_cu_2787baf76thrust24THRUST_300001_SM_1000_NS12placeholders3_10E)
_ZN34_INTERNAL_16f93109_4_k_cu_2787baf76thrust24THRUST_300001_SM_1000_NS12placeholders3_10E:
	.zero		1
	.type		_ZN34_INTERNAL_16f93109_4_k_cu_2787baf74cuda3std3__48in_placeE,@object
	.size		_ZN34_INTERNAL_16f93109_4_k_cu_2787baf74cuda3std3__48in_placeE,(_ZN34_INTERNAL_16f93109_4_k_cu_2787baf74cuda3std6ranges3__45__cpo4sizeE - _ZN34_INTERNAL_16f93109_4_k_cu_2787baf74cuda3std3__48in_placeE)
_ZN34_INTERNAL_16f93109_4_k_cu_2787baf74cuda3std3__48in_placeE:
	.zero		1
	.type		_ZN34_INTERNAL_16f93109_4_k_cu_2787baf74cuda3std6ranges3__45__cpo4sizeE,@object
	.size		_ZN34_INTERNAL_16f93109_4_k_cu_2787baf74cuda3std6ranges3__45__cpo4sizeE,(_ZN34_INTERNAL_16f93109_4_k_cu_2787baf76thrust24THRUST_300001_SM_1000_NS12placeholders2_2E - _ZN34_INTERNAL_16f93109_4_k_cu_2787baf74cuda3std6ranges3__45__cpo4sizeE)
_ZN34_INTERNAL_16f93109_4_k_cu_2787baf74cuda3std6ranges3__45__cpo4sizeE:
	.zero		1
	.type		_ZN34_INTERNAL_16f93109_4_k_cu_2787baf76thrust24THRUST_300001_SM_1000_NS12placeholders2_2E,@object
	.size		_ZN34_INTERNAL_16f93109_4_k_cu_2787baf76thrust24THRUST_300001_SM_1000_NS12placeholders2_2E,(_ZN34_INTERNAL_16f93109_4_k_cu_2787baf74cuda3std3__45__cpo6cbeginE - _ZN34_INTERNAL_16f93109_4_k_cu_2787baf76thrust24THRUST_300001_SM_1000_NS12placeholders2_2E)
_ZN34_INTERNAL_16f93109_4_k_cu_2787baf76thrust24THRUST_300001_SM_1000_NS12placeholders2_2E:
	.zero		1
	.type		_ZN34_INTERNAL_16f93109_4_k_cu_2787baf74cuda3std3__45__cpo6cbeginE,@object
	.size		_ZN34_INTERNAL_16f93109_4_k_cu_2787baf74cuda3std3__45__cpo6cbeginE,(_ZN34_INTERNAL_16f93109_4_k_cu_2787baf74cuda3std6ranges3__45__cpo6cbeginE - _ZN34_INTERNAL_16f93109_4_k_cu_2787baf74cuda3std3__45__cpo6cbeginE)
_ZN34_INTERNAL_16f93109_4_k_cu_2787baf74cuda3std3__45__cpo6cbeginE:
	.zero		1
	.type		_ZN34_INTERNAL_16f93109_4_k_cu_2787baf74cuda3std6ranges3__45__cpo6cbeginE,@object
	.size		_ZN34_INTERNAL_16f93109_4_k_cu_2787baf74cuda3std6ranges3__45__cpo6cbeginE,(_ZN34_INTERNAL_16f93109_4_k_cu_2787baf76thrust24THRUST_300001_SM_1000_NS12placeholders2_6E - _ZN34_INTERNAL_16f93109_4_k_cu_2787baf74cuda3std6ranges3__45__cpo6cbeginE)
_ZN34_INTERNAL_16f93109_4_k_cu_2787baf74cuda3std6ranges3__45__cpo6cbeginE:
	.zero		1
	.type		_ZN34_INTERNAL_16f93109_4_k_cu_2787baf76thrust24THRUST_300001_SM_1000_NS12placeholders2_6E,@object
	.size		_ZN34_INTERNAL_16f93109_4_k_cu_2787baf76thrust24THRUST_300001_SM_1000_NS12placeholders2_6E,(_ZN34_INTERNAL_16f93109_4_k_cu_2787baf74cuda3std3__45__cpo7crbeginE - _ZN34_INTERNAL_16f93109_4_k_cu_2787baf76thrust24THRUST_300001_SM_1000_NS12placeholders2_6E)
_ZN34_INTERNAL_16f93109_4_k_cu_2787baf76thrust24THRUST_300001_SM_1000_NS12placeholders2_6E:
	.zero		1
	.type		_ZN34_INTERNAL_16f93109_4_k_cu_2787baf74cuda3std3__45__cpo7crbeginE,@object
	.size		_ZN34_INTERNAL_16f93109_4_k_cu_2787baf74cuda3std3__45__cpo7crbeginE,(_ZN34_INTERNAL_16f93109_4_k_cu_2787baf74cuda3std6ranges3__45__cpo4nextE - _ZN34_INTERNAL_16f93109_4_k_cu_2787baf74cuda3std3__45__cpo7crbeginE)
_ZN34_INTERNAL_16f93109_4_k_cu_2787baf74cuda3std3__45__cpo7crbeginE:
	.zero		1
	.type		_ZN34_INTERNAL_16f93109_4_k_cu_2787baf74cuda3std6ranges3__45__cpo4nextE,@object
	.size		_ZN34_INTERNAL_16f93109_4_k_cu_2787baf74cuda3std6ranges3__45__cpo4nextE,(_ZN34_INTERNAL_16f93109_4_k_cu_2787baf74cuda3std6ranges3__45__cpo4swapE - _ZN34_INTERNAL_16f93109_4_k_cu_2787baf74cuda3std6ranges3__45__cpo4nextE)
_ZN34_INTERNAL_16f93109_4_k_cu_2787baf74cuda3std6ranges3__45__cpo4nextE:
	.zero		1
	.type		_ZN34_INTERNAL_16f93109_4_k_cu_2787baf74cuda3std6ranges3__45__cpo4swapE,@object
	.size		_ZN34_INTERNAL_16f93109_4_k_cu_2787baf74cuda3std6ranges3__45__cpo4swapE,(_ZN34_INTERNAL_16f93109_4_k_cu_2787baf76thrust24THRUST_300001_SM_1000_NS8cuda_cub10par_nosyncE - _ZN34_INTERNAL_16f93109_4_k_cu_2787baf74cuda3std6ranges3__45__cpo4swapE)
_ZN34_INTERNAL_16f93109_4_k_cu_2787baf74cuda3std6ranges3__45__cpo4swapE:
	.zero		1
	.type		_ZN34_INTERNAL_16f93109_4_k_cu_2787baf76thrust24THRUST_300001_SM_1000_NS8cuda_cub10par_nosyncE,@object
	.size		_ZN34_INTERNAL_16f93109_4_k_cu_2787baf76thrust24THRUST_300001_SM_1000_NS8cuda_cub10par_nosyncE,(_ZN34_INTERNAL_16f93109_4_k_cu_2787baf76thrust24THRUST_300001_SM_1000_NS3seqE - _ZN34_INTERNAL_16f93109_4_k_cu_2787baf76thrust24THRUST_300001_SM_1000_NS8cuda_cub10par_nosyncE)
_ZN34_INTERNAL_16f93109_4_k_cu_2787baf76thrust24THRUST_300001_SM_1000_NS8cuda_cub10par_nosyncE:
	.zero		1
	.type		_ZN34_INTERNAL_16f93109_4_k_cu_2787baf76thrust24THRUST_300001_SM_1000_NS3seqE,@object
	.size		_ZN34_INTERNAL_16f93109_4_k_cu_2787baf76thrust24THRUST_300001_SM_1000_NS3seqE,(_ZN34_INTERNAL_16f93109_4_k_cu_2787baf74cuda3std3__420unreachable_sentinelE - _ZN34_INTERNAL_16f93109_4_k_cu_2787baf76thrust24THRUST_300001_SM_1000_NS3seqE)
_ZN34_INTERNAL_16f93109_4_k_cu_2787baf76thrust24THRUST_300001_SM_1000_NS3seqE:
	.zero		1
	.type		_ZN34_INTERNAL_16f93109_4_k_cu_2787baf74cuda3std3__420unreachable_sentinelE,@object
	.size		_ZN34_INTERNAL_16f93109_4_k_cu_2787baf74cuda3std3__420unreachable_sentinelE,(_ZN34_INTERNAL_16f93109_4_k_cu_2787baf74cuda3std6ranges3__45__cpo5ssizeE - _ZN34_INTERNAL_16f93109_4_k_cu_2787baf74cuda3std3__420unreachable_sentinelE)
_ZN34_INTERNAL_16f93109_4_k_cu_2787baf74cuda3std3__420unreachable_sentinelE:
	.zero		1
	.type		_ZN34_INTERNAL_16f93109_4_k_cu_2787baf74cuda3std6ranges3__45__cpo5ssizeE,@object
	.size		_ZN34_INTERNAL_16f93109_4_k_cu_2787baf74cuda3std6ranges3__45__cpo5ssizeE,(_ZN34_INTERNAL_16f93109_4_k_cu_2787baf76thrust24THRUST_300001_SM_1000_NS12placeholders2_3E - _ZN34_INTERNAL_16f93109_4_k_cu_2787baf74cuda3std6ranges3__45__cpo5ssizeE)
_ZN34_INTERNAL_16f93109_4_k_cu_2787baf74cuda3std6ranges3__45__cpo5ssizeE:
	.zero		1
	.type		_ZN34_INTERNAL_16f93109_4_k_cu_2787baf76thrust24THRUST_300001_SM_1000_NS12placeholders2_3E,@object
	.size		_ZN34_INTERNAL_16f93109_4_k_cu_2787baf76thrust24THRUST_300001_SM_1000_NS12placeholders2_3E,(_ZN34_INTERNAL_16f93109_4_k_cu_2787baf74cuda3std3__45__cpo4cendE - _ZN34_INTERNAL_16f93109_4_k_cu_2787baf76thrust24THRUST_300001_SM_1000_NS12placeholders2_3E)
_ZN34_INTERNAL_16f93109_4_k_cu_2787baf76thrust24THRUST_300001_SM_1000_NS12placeholders2_3E:
	.zero		1
	.type		_ZN34_INTERNAL_16f93109_4_k_cu_2787baf74cuda3std3__45__cpo4cendE,@object
	.size		_ZN34_INTERNAL_16f93109_4_k_cu_2787baf74cuda3std3__45__cpo4cendE,(_ZN34_INTERNAL_16f93109_4_k_cu_2787baf74cuda3std6ranges3__45__cpo4cendE - _ZN34_INTERNAL_16f93109_4_k_cu_2787baf74cuda3std3__45__cpo4cendE)
_ZN34_INTERNAL_16f93109_4_k_cu_2787baf74cuda3std3__45__cpo4cendE:
	.zero		1
	.type		_ZN34_INTERNAL_16f93109_4_k_cu_2787baf74cuda3std6ranges3__45__cpo4cendE,@object
	.size		_ZN34_INTERNAL_16f93109_4_k_cu_2787baf74cuda3std6ranges3__45__cpo4cendE,(_ZN34_INTERNAL_16f93109_4_k_cu_2787baf76thrust24THRUST_300001_SM_1000_NS12placeholders2_7E - _ZN34_INTERNAL_16f93109_4_k_cu_2787baf74cuda3std6ranges3__45__cpo4cendE)
_ZN34_INTERNAL_16f93109_4_k_cu_2787baf74cuda3std6ranges3__45__cpo4cendE:
	.zero		1
	.type		_ZN34_INTERNAL_16f93109_4_k_cu_2787baf76thrust24THRUST_300001_SM_1000_NS12placeholders2_7E,@object
	.size		_ZN34_INTERNAL_16f93109_4_k_cu_2787baf76thrust24THRUST_300001_SM_1000_NS12placeholders2_7E,(_ZN34_INTERNAL_16f93109_4_k_cu_2787baf74cuda3std3__45__cpo5crendE - _ZN34_INTERNAL_16f93109_4_k_cu_2787baf76thrust24THRUST_300001_SM_1000_NS12placeholders2_7E)
_ZN34_INTERNAL_16f93109_4_k_cu_2787baf76thrust24THRUST_300001_SM_1000_NS12placeholders2_7E:
	.zero		1
	.type		_ZN34_INTERNAL_16f93109_4_k_cu_2787baf74cuda3std3__45__cpo5crendE,@object
	.size		_ZN34_INTERNAL_16f93109_4_k_cu_2787baf74cuda3std3__45__cpo5crendE,(_ZN34_INTERNAL_16f93109_4_k_cu_2787baf74cuda3std6ranges3__45__cpo4prevE - _ZN34_INTERNAL_16f93109_4_k_cu_2787baf74cuda3std3__45__cpo5crendE)
_ZN34_INTERNAL_16f93109_4_k_cu_2787baf74cuda3std3__45__cpo5crendE:
	.zero		1
	.type		_ZN34_INTERNAL_16f93109_4_k_cu_2787baf74cuda3std6ranges3__45__cpo4prevE,@object
	.size		_ZN34_INTERNAL_16f93109_4_k_cu_2787baf74cuda3std6ranges3__45__cpo4prevE,(_ZN34_INTERNAL_16f93109_4_k_cu_2787baf74cuda3std6ranges3__45__cpo9iter_moveE - _ZN34_INTERNAL_16f93109_4_k_cu_2787baf74cuda3std6ranges3__45__cpo4prevE)
_ZN34_INTERNAL_16f93109_4_k_cu_2787baf74cuda3std6ranges3__45__cpo4prevE:
	.zero		1
	.type		_ZN34_INTERNAL_16f93109_4_k_cu_2787baf74cuda3std6ranges3__45__cpo9iter_moveE,@object
	.size		_ZN34_INTERNAL_16f93109_4_k_cu_2787baf74cuda3std6ranges3__45__cpo9iter_moveE,(_ZN34_INTERNAL_16f93109_4_k_cu_2787baf76thrust24THRUST_300001_SM_1000_NS6system6detail10sequential3seqE - _ZN34_INTERNAL_16f93109_4_k_cu_2787baf74cuda3std6ranges3__45__cpo9iter_moveE)
_ZN34_INTERNAL_16f93109_4_k_cu_2787baf74cuda3std6ranges3__45__cpo9iter_moveE:
	.zero		1
	.type		_ZN34_INTERNAL_16f93109_4_k_cu_2787baf76thrust24THRUST_300001_SM_1000_NS6system6detail10sequential3seqE,@object
	.size		_ZN34_INTERNAL_16f93109_4_k_cu_2787baf76thrust24THRUST_300001_SM_1000_NS6system6detail10sequential3seqE,(_ZN34_INTERNAL_16f93109_4_k_cu_2787baf76thrust24THRUST_300001_SM_1000_NS12placeholders2_9E - _ZN34_INTERNAL_16f93109_4_k_cu_2787baf76thrust24THRUST_300001_SM_1000_NS6system6detail10sequential3seqE)
_ZN34_INTERNAL_16f93109_4_k_cu_2787baf76thrust24THRUST_300001_SM_1000_NS6system6detail10sequential3seqE:
	.zero		1
	.type		_ZN34_INTERNAL_16f93109_4_k_cu_2787baf76thrust24THRUST_300001_SM_1000_NS12placeholders2_9E,@object
	.size		_ZN34_INTERNAL_16f93109_4_k_cu_2787baf76thrust24THRUST_300001_SM_1000_NS12placeholders2_9E,(_ZN34_INTERNAL_16f93109_4_k_cu_2787baf74cuda3std3__419piecewise_constructE - _ZN34_INTERNAL_16f93109_4_k_cu_2787baf76thrust24THRUST_300001_SM_1000_NS12placeholders2_9E)
_ZN34_INTERNAL_16f93109_4_k_cu_2787baf76thrust24THRUST_300001_SM_1000_NS12placeholders2_9E:
	.zero		1
	.type		_ZN34_INTERNAL_16f93109_4_k_cu_2787baf74cuda3std3__419piecewise_constructE,@object
	.size		_ZN34_INTERNAL_16f93109_4_k_cu_2787baf74cuda3std3__419piecewise_constructE,(_ZN34_INTERNAL_16f93109_4_k_cu_2787baf74cuda3std6ranges3__45__cpo5cdataE - _ZN34_INTERNAL_16f93109_4_k_cu_2787baf74cuda3std3__419piecewise_constructE)
_ZN34_INTERNAL_16f93109_4_k_cu_2787baf74cuda3std3__419piecewise_constructE:
	.zero		1
	.type		_ZN34_INTERNAL_16f93109_4_k_cu_2787baf74cuda3std6ranges3__45__cpo5cdataE,@object
	.size		_ZN34_INTERNAL_16f93109_4_k_cu_2787baf74cuda3std6ranges3__45__cpo5cdataE,(_ZN34_INTERNAL_16f93109_4_k_cu_2787baf76thrust24THRUST_300001_SM_1000_NS12placeholders2_1E - _ZN34_INTERNAL_16f93109_4_k_cu_2787baf74cuda3std6ranges3__45__cpo5cdataE)
_ZN34_INTERNAL_16f93109_4_k_cu_2787baf74cuda3std6ranges3__45__cpo5cdataE:
	.zero		1
	.type		_ZN34_INTERNAL_16f93109_4_k_cu_2787baf76thrust24THRUST_300001_SM_1000_NS12placeholders2_1E,@object
	.size		_ZN34_INTERNAL_16f93109_4_k_cu_2787baf76thrust24THRUST_300001_SM_1000_NS12placeholders2_1E,(_ZN34_INTERNAL_16f93109_4_k_cu_2787baf74cuda3std3__45__cpo3endE - _ZN34_INTERNAL_16f93109_4_k_cu_2787baf76thrust24THRUST_300001_SM_1000_NS12placeholders2_1E)
_ZN34_INTERNAL_16f93109_4_k_cu_2787baf76thrust24THRUST_300001_SM_1000_NS12placeholders2_1E:
	.zero		1
	.type		_ZN34_INTERNAL_16f93109_4_k_cu_2787baf74cuda3std3__45__cpo3endE,@object
	.size		_ZN34_INTERNAL_16f93109_4_k_cu_2787baf74cuda3std3__45__cpo3endE,(_ZN34_INTERNAL_16f93109_4_k_cu_2787baf74cuda3std6ranges3__45__cpo3endE - _ZN34_INTERNAL_16f93109_4_k_cu_2787baf74cuda3std3__45__cpo3endE)
_ZN34_INTERNAL_16f93109_4_k_cu_2787baf74cuda3std3__45__cpo3endE:
	.zero		1
	.type		_ZN34_INTERNAL_16f93109_4_k_cu_2787baf74cuda3std6ranges3__45__cpo3endE,@object
	.size		_ZN34_INTERNAL_16f93109_4_k_cu_2787baf74cuda3std6ranges3__45__cpo3endE,(_ZN34_INTERNAL_16f93109_4_k_cu_2787baf76thrust24THRUST_300001_SM_1000_NS12placeholders2_5E - _ZN34_INTERNAL_16f93109_4_k_cu_2787baf74cuda3std6ranges3__45__cpo3endE)
_ZN34_INTERNAL_16f93109_4_k_cu_2787baf74cuda3std6ranges3__45__cpo3endE:
	.zero		1
	.type		_ZN34_INTERNAL_16f93109_4_k_cu_2787baf76thrust24THRUST_300001_SM_1000_NS12placeholders2_5E,@object
	.size		_ZN34_INTERNAL_16f93109_4_k_cu_2787baf76thrust24THRUST_300001_SM_1000_NS12placeholders2_5E,(_ZN34_INTERNAL_16f93109_4_k_cu_2787baf74cuda3std3__45__cpo4rendE - _ZN34_INTERNAL_16f93109_4_k_cu_2787baf76thrust24THRUST_300001_SM_1000_NS12placeholders2_5E)
_ZN34_INTERNAL_16f93109_4_k_cu_2787baf76thrust24THRUST_300001_SM_1000_NS12placeholders2_5E:
	.zero		1
	.type		_ZN34_INTERNAL_16f93109_4_k_cu_2787baf74cuda3std3__45__cpo4rendE,@object
	.size		_ZN34_INTERNAL_16f93109_4_k_cu_2787baf74cuda3std3__45__cpo4rendE,(_ZN34_INTERNAL_16f93109_4_k_cu_2787baf74cuda3std6ranges3__45__cpo9iter_swapE - _ZN34_INTERNAL_16f93109_4_k_cu_2787baf74cuda3std3__45__cpo4rendE)
_ZN34_INTERNAL_16f93109_4_k_cu_2787baf74cuda3std3__45__cpo4rendE:
	.zero		1
	.type		_ZN34_INTERNAL_16f93109_4_k_cu_2787baf74cuda3std6ranges3__45__cpo9iter_swapE,@object
	.size		_ZN34_INTERNAL_16f93109_4_k_cu_2787baf74cuda3std6ranges3__45__cpo9iter_swapE,(_ZN34_INTERNAL_16f93109_4_k_cu_2787baf74cuda3std3__48unexpectE - _ZN34_INTERNAL_16f93109_4_k_cu_2787baf74cuda3std6ranges3__45__cpo9iter_swapE)
_ZN34_INTERNAL_16f93109_4_k_cu_2787baf74cuda3std6ranges3__45__cpo9iter_swapE:
	.zero		1
	.type		_ZN34_INTERNAL_16f93109_4_k_cu_2787baf74cuda3std3__48unexpectE,@object
	.size		_ZN34_INTERNAL_16f93109_4_k_cu_2787baf74cuda3std3__48unexpectE,(_ZN34_INTERNAL_16f93109_4_k_cu_2787baf76thrust24THRUST_300001_SM_1000_NS8cuda_cub3parE - _ZN34_INTERNAL_16f93109_4_k_cu_2787baf74cuda3std3__48unexpectE)
_ZN34_INTERNAL_16f93109_4_k_cu_2787baf74cuda3std3__48unexpectE:
	.zero		1
	.type		_ZN34_INTERNAL_16f93109_4_k_cu_2787baf76thrust24THRUST_300001_SM_1000_NS8cuda_cub3parE,@object
	.size		_ZN34_INTERNAL_16f93109_4_k_cu_2787baf76thrust24THRUST_300001_SM_1000_NS8cuda_cub3parE,(.L_29 - _ZN34_INTERNAL_16f93109_4_k_cu_2787baf76thrust24THRUST_300001_SM_1000_NS8cuda_cub3parE)
_ZN34_INTERNAL_16f93109_4_k_cu_2787baf76thrust24THRUST_300001_SM_1000_NS8cuda_cub3parE:
	.zero		1
.L_29:


//--------------------- .nv.constant0._ZN3cub18CUB_300001_SM_10006detail6select23DeviceSelectSweepKernelINS2_10policy_hubIiNS0_8NullTypeEiLb0ELNS0_10SelectImplE1EE10Policy1000EN6thrust24THRUST_300001_SM_1000_NS6detail15normal_iteratorINSA_10device_ptrIiEEEEPS5_SF_PlNS0_13ScanTileStateIiLb1EEEN4cuda3std3__410__not_fn_tI10isMinusOneEES5_iNS2_19streaming_context_tIlLb1EEELS6_1EEEvT0_T1_T2_T3_T4_T5_T6_T7_iT8_NS1_7vsmem_tE --------------------------
	.section	.nv.constant0._ZN3cub18CUB_300001_SM_10006detail6select23DeviceSelectSweepKernelINS2_10policy_hubIiNS0_8NullTypeEiLb0ELNS0_10SelectImplE1EE10Policy1000EN6thrust24THRUST_300001_SM_1000_NS6detail15normal_iteratorINSA_10device_ptrIiEEEEPS5_SF_PlNS0_13ScanTileStateIiLb1EEEN4cuda3std3__410__not_fn_tI10isMinusOneEES5_iNS2_19streaming_context_tIlLb1EEELS6_1EEEvT0_T1_T2_T3_T4_T5_T6_T7_iT8_NS1_7vsmem_tE,"a",@progbits
	.sectionflags	@""
	.align	4
.nv.constant0._ZN3cub18CUB_300001_SM_10006detail6select23DeviceSelectSweepKernelINS2_10policy_hubIiNS0_8NullTypeEiLb0ELNS0_10SelectImplE1EE10Policy1000EN6thrust24THRUST_300001_SM_1000_NS6detail15normal_iteratorINSA_10device_ptrIiEEEEPS5_SF_PlNS0_13ScanTileStateIiLb1EEEN4cuda3std3__410__not_fn_tI10isMinusOneEES5_iNS2_19streaming_context_tIlLb1EEELS6_1EEEvT0_T1_T2_T3_T4_T5_T6_T7_iT8_NS1_7vsmem_tE:
	.zero		1000


//--------------------- .nv.constant0._ZN3cub18CUB_300001_SM_10006detail4scan23DeviceCompactInitKernelINS0_13ScanTileStateIiLb1EEEPlEEvT_iT0_ --------------------------
	.section	.nv.constant0._ZN3cub18CUB_300001_SM_10006detail4scan23DeviceCompactInitKernelINS0_13ScanTileStateIiLb1EEEPlEEvT_iT0_,"a",@progbits
	.sectionflags	@""
	.align	4
.nv.constant0._ZN3cub18CUB_300001_SM_10006detail4scan23DeviceCompactInitKernelINS0_13ScanTileStateIiLb1EEEPlEEvT_iT0_:
	.zero		920


//--------------------- .nv.constant0._ZN3cub18CUB_300001_SM_10006detail8for_each13static_kernelINS2_12policy_hub_t12policy_500_tElN6thrust24THRUST_300001_SM_1000_NS8cuda_cub6__fill7functorINS7_6detail15normal_iteratorINS7_10device_ptrIiEEEEiEEEEvT0_T1_ --------------------------
	.section	.nv.constant0._ZN3cub18CUB_300001_SM_10006detail8for_each13static_kernelINS2_12policy_hub_t12policy_500_tElN6thrust24THRUST_300001_SM_1000_NS8cuda_cub6__fill7functorINS7_6detail15normal_iteratorINS7_10device_ptrIiEEEEiEEEEvT0_T1_,"a",@progbits
	.sectionflags	@""
	.align	4
.nv.constant0._ZN3cub18CUB_300001_SM_10006detail8for_each13static_kernelINS2_12policy_hub_t12policy_500_tElN6thrust24THRUST_300001_SM_1000_NS8cuda_cub6__fill7functorINS7_6detail15normal_iteratorINS7_10device_ptrIiEEEEiEEEEvT0_T1_:
	.zero		920


//--------------------- .nv.constant0._ZN3cub18CUB_300001_SM_10006detail8for_each13static_kernelINS2_12policy_hub_t12policy_500_tEmN6thrust24THRUST_300001_SM_1000_NS8cuda_cub20__uninitialized_fill7functorINS7_10device_ptrIiEEiEEEEvT0_T1_ --------------------------
	.section	.nv.constant0._ZN3cub18CUB_300001_SM_10006detail8for_each13static_kernelINS2_12policy_hub_t12policy_500_tEmN6thrust24THRUST_300001_SM_1000_NS8cuda_cub20__uninitialized_fill7functorINS7_10device_ptrIiEEiEEEEvT0_T1_,"a",@progbits
	.sectionflags	@""
	.align	4
.nv.constant0._ZN3cub18CUB_300001_SM_10006detail8for_each13static_kernelINS2_12policy_hub_t12policy_500_tEmN6thrust24THRUST_300001_SM_1000_NS8cuda_cub20__uninitialized_fill7functorINS7_10device_ptrIiEEiEEEEvT0_T1_:
	.zero		920


//--------------------- .nv.constant0._ZN3cub18CUB_300001_SM_10006detail8for_each13static_kernelINS2_12policy_hub_t12policy_500_tEmN6thrust24THRUST_300001_SM_1000_NS8cuda_cub6__fill7functorINS7_6detail15normal_iteratorINS7_10device_ptrIiEEEEiEEEEvT0_T1_ --------------------------
	.section	.nv.constant0._ZN3cub18CUB_300001_SM_10006detail8for_each13static_kernelINS2_12policy_hub_t12policy_500_tEmN6thrust24THRUST_300001_SM_1000_NS8cuda_cub6__fill7functorINS7_6detail15normal_iteratorINS7_10device_ptrIiEEEEiEEEEvT0_T1_,"a",@progbits
	.sectionflags	@""
	.align	4
.nv.constant0._ZN3cub18CUB_300001_SM_10006detail8for_each13static_kernelINS2_12policy_hub_t12policy_500_tEmN6thrust24THRUST_300001_SM_1000_NS8cuda_cub6__fill7functorINS7_6detail15normal_iteratorINS7_10device_ptrIiEEEEiEEEEvT0_T1_:
	.zero		920


//--------------------- .nv.constant0._ZN3cub18CUB_300001_SM_10006detail11EmptyKernelIvEEvv --------------------------
	.section	.nv.constant0._ZN3cub18CUB_300001_SM_10006detail11EmptyKernelIvEEvv,"a",@progbits
	.sectionflags	@""
	.align	4
.nv.constant0._ZN3cub18CUB_300001_SM_10006detail11EmptyKernelIvEEvv:
	.zero		896


//--------------------- .nv.constant0._Z15dev_solve_levelPfPiS0_iiS0_iiS_S_b --------------------------
	.section	.nv.constant0._Z15dev_solve_levelPfPiS0_iiS0_iiS_S_b,"a",@progbits
	.sectionflags	@""
	.align	4
.nv.constant0._Z15dev_solve_levelPfPiS0_iiS0_iiS_S_b:
	.zero		961


//--------------------- .nv.constant0._Z11dev_analyzeiiPiPbS_ --------------------------
	.section	.nv.constant0._Z11dev_analyzeiiPiPbS_,"a",@progbits
	.sectionflags	@""
	.align	4
.nv.constant0._Z11dev_analyzeiiPiPbS_:
	.zero		928


//--------------------- .nv.constant0._Z14dev_find_rootsPiS_iiPbS_ --------------------------
	.section	.nv.constant0._Z14dev_find_rootsPiS_iiPbS_,"a",@progbits
	.sectionflags	@""
	.align	4
.nv.constant0._Z14dev_find_rootsPiS_iiPbS_:
	.zero		936


//--------------------- SYMBOLS --------------------------

	.type		.nv.reservedSmem.offset0,@object
	.size		.nv.reservedSmem.offset0,0x4
	.type		.nv.reservedSmem.cap,@object
	.size		.nv.reservedSmem.cap,0x4
